	.target	sm_90a

	.elftype	@"ET_EXEC"


//--------------------- .note.nv.tkinfo           --------------------------
	.section	.note.nv.tkinfo,"",@"SHT_NOTE"
	.sectionflags	@"SHF_NOTE_NV_TKINFO"
	.tkinfo
        /*0018*/ 	.word	0x00000002
        /*0030*/ 	.string	""
        /*0030*/ 	.string	"ptxas"
        /*0030*/ 	.string	"Cuda compilation tools, release 13.0, V13.0.88"
        /*0030*/ 	.string	"Build cuda_13.0.r13.0/compiler.36424714_0"
        /*0030*/ 	.string	"-arch sm_90a -m 64 "



//--------------------- .note.nv.cuinfo           --------------------------
	.section	.note.nv.cuinfo,"",@"SHT_NOTE"
	.sectionflags	@"SHF_NOTE_NV_CUINFO"
        /*0018*/ 	.short	0x0002
        /*001a*/ 	.short	0x005a
        /*001c*/ 	.short	0x0082
	.zero		2


//--------------------- .nv.info                  --------------------------
	.section	.nv.info,"",@"SHT_CUDA_INFO"
	.align	4


	//----- nvinfo : EIATTR_REGCOUNT
	.align		4
        /*0000*/ 	.byte	0x04, 0x2f
        /*0002*/ 	.short	(.L_16 - .L_15)
	.align		4
.L_15:
        /*0004*/ 	.word	index@(_ZN7cutlass13device_kernelINS_4gemm6kernel13GemmUniversalIN4cute5tupleIJiiiiEEENS1_10collective13CollectiveMmaINS1_37MainloopSm90TmaGmmaWarpSpecializedFP8ILi8ENS5_IJNS4_1CILi2EEENSA_ILi1EEESC_EEENS1_35KernelTmaWarpSpecializedCooperativeEEENS5_IJNSA_ILi128EEENSA_ILi256EEENSA_ILi64EEEEEENS_12float_e4m3_tENS5_IJlSC_lEEESK_SL_NS4_8TiledMMAINS4_8MMA_AtomIJNS4_4SM904GMMA31MMA_64x256x32_F32E4M3E4M3_SS_TNILNSP_7ScaleInE1ELSR_1EEEEEENS4_6LayoutISD_NS5_IJSC_NSA_ILi0EEESV_EEEEENS5_IJNS4_10UnderscoreESY_SY_EEEEENS4_13SM90_TMA_LOADENS4_14ComposedLayoutINS4_7SwizzleILi2ELi4ELi3EEENS4_18smem_ptr_flag_bitsILi8EEENSU_INS5_IJNSA_ILi8EEESI_EEENS5_IJSI_SC_EEEEEEEvNS4_8identityENS4_23SM90_TMA_LOAD_MULTICASTES1B_vS1C_EENS_8epilogue10collective18CollectiveEpilogueINS1F_22Sm90TmaWarpSpecializedILi4ELi2ELi16ELb0ELb0EEEJSJ_NS5_IJSG_NSA_ILi32EEEEEESK_SL_SK_SL_NS1F_6fusion15FusionCallbacksIS1J_NS1M_13LinCombEltActINS1F_6thread4SiLuESK_fSK_fLNS_15FloatRoundStyleE2EEESJ_S1L_JEEES11_NS12_INS13_ILi1ELi4ELi3EEES16_NSU_INS5_IJS17_S1K_EEENS5_IJS1K_SC_EEEEEEENS4_39AutoVectorizingCopyWithAssumedAlignmentILi128EEENS4_14SM90_TMA_STOREES1Y_S20_NS4_9Copy_AtomIJNS4_17SM90_U32x4_STSM_NENS_6half_tEEEEvEEEvvEEEEvNT_6ParamsE)
        /*0008*/ 	.word	0x000000a8


	//----- nvinfo : EIATTR_FRAME_SIZE
	.align		4
.L_16:
        /*000c*/ 	.byte	0x04, 0x11
        /*000e*/ 	.short	(.L_18 - .L_17)
	.align		4
.L_17:
        /*0010*/ 	.word	index@($__internal_0_$__cuda_sm20_rcp_rn_f32_slowpath)
        /*0014*/ 	.word	0x000000e0


	//----- nvinfo : EIATTR_FRAME_SIZE
	.align		4
.L_18:
        /*0018*/ 	.byte	0x04, 0x11
        /*001a*/ 	.short	(.L_20 - .L_19)
	.align		4
.L_19:
        /*001c*/ 	.word	index@(_ZN7cutlass13device_kernelINS_4gemm6kernel13GemmUniversalIN4cute5tupleIJiiiiEEENS1_10collective13CollectiveMmaINS1_37MainloopSm90TmaGmmaWarpSpecializedFP8ILi8ENS5_IJNS4_1CILi2EEENSA_ILi1EEESC_EEENS1_35KernelTmaWarpSpecializedCooperativeEEENS5_IJNSA_ILi128EEENSA_ILi256EEENSA_ILi64EEEEEENS_12float_e4m3_tENS5_IJlSC_lEEESK_SL_NS4_8TiledMMAINS4_8MMA_AtomIJNS4_4SM904GMMA31MMA_64x256x32_F32E4M3E4M3_SS_TNILNSP_7ScaleInE1ELSR_1EEEEEENS4_6LayoutISD_NS5_IJSC_NSA_ILi0EEESV_EEEEENS5_IJNS4_10UnderscoreESY_SY_EEEEENS4_13SM90_TMA_LOADENS4_14ComposedLayoutINS4_7SwizzleILi2ELi4ELi3EEENS4_18smem_ptr_flag_bitsILi8EEENSU_INS5_IJNSA_ILi8EEESI_EEENS5_IJSI_SC_EEEEEEEvNS4_8identityENS4_23SM90_TMA_LOAD_MULTICASTES1B_vS1C_EENS_8epilogue10collective18CollectiveEpilogueINS1F_22Sm90TmaWarpSpecializedILi4ELi2ELi16ELb0ELb0EEEJSJ_NS5_IJSG_NSA_ILi32EEEEEESK_SL_SK_SL_NS1F_6fusion15FusionCallbacksIS1J_NS1M_13LinCombEltActINS1F_6thread4SiLuESK_fSK_fLNS_15FloatRoundStyleE2EEESJ_S1L_JEEES11_NS12_INS13_ILi1ELi4ELi3EEES16_NSU_INS5_IJS17_S1K_EEENS5_IJS1K_SC_EEEEEEENS4_39AutoVectorizingCopyWithAssumedAlignmentILi128EEENS4_14SM90_TMA_STOREES1Y_S20_NS4_9Copy_AtomIJNS4_17SM90_U32x4_STSM_NENS_6half_tEEEEvEEEvvEEEEvNT_6ParamsE)
        /*0020*/ 	.word	0x000000e0


	//----- nvinfo : EIATTR_MIN_STACK_SIZE
	.align		4
.L_20:
        /*0024*/ 	.byte	0x04, 0x12
        /*0026*/ 	.short	(.L_22 - .L_21)
	.align		4
.L_21:
        /*0028*/ 	.word	index@(_ZN7cutlass13device_kernelINS_4gemm6kernel13GemmUniversalIN4cute5tupleIJiiiiEEENS1_10collective13CollectiveMmaINS1_37MainloopSm90TmaGmmaWarpSpecializedFP8ILi8ENS5_IJNS4_1CILi2EEENSA_ILi1EEESC_EEENS1_35KernelTmaWarpSpecializedCooperativeEEENS5_IJNSA_ILi128EEENSA_ILi256EEENSA_ILi64EEEEEENS_12float_e4m3_tENS5_IJlSC_lEEESK_SL_NS4_8TiledMMAINS4_8MMA_AtomIJNS4_4SM904GMMA31MMA_64x256x32_F32E4M3E4M3_SS_TNILNSP_7ScaleInE1ELSR_1EEEEEENS4_6LayoutISD_NS5_IJSC_NSA_ILi0EEESV_EEEEENS5_IJNS4_10UnderscoreESY_SY_EEEEENS4_13SM90_TMA_LOADENS4_14ComposedLayoutINS4_7SwizzleILi2ELi4ELi3EEENS4_18smem_ptr_flag_bitsILi8EEENSU_INS5_IJNSA_ILi8EEESI_EEENS5_IJSI_SC_EEEEEEEvNS4_8identityENS4_23SM90_TMA_LOAD_MULTICASTES1B_vS1C_EENS_8epilogue10collective18CollectiveEpilogueINS1F_22Sm90TmaWarpSpecializedILi4ELi2ELi16ELb0ELb0EEEJSJ_NS5_IJSG_NSA_ILi32EEEEEESK_SL_SK_SL_NS1F_6fusion15FusionCallbacksIS1J_NS1M_13LinCombEltActINS1F_6thread4SiLuESK_fSK_fLNS_15FloatRoundStyleE2EEESJ_S1L_JEEES11_NS12_INS13_ILi1ELi4ELi3EEES16_NSU_INS5_IJS17_S1K_EEENS5_IJS1K_SC_EEEEEEENS4_39AutoVectorizingCopyWithAssumedAlignmentILi128EEENS4_14SM90_TMA_STOREES1Y_S20_NS4_9Copy_AtomIJNS4_17SM90_U32x4_STSM_NENS_6half_tEEEEvEEEvvEEEEvNT_6ParamsE)
        /*002c*/ 	.word	0x000000e0
.L_22:


//--------------------- .nv.compat                --------------------------
	.section	.nv.compat,"",@"SHT_CUDA_COMPAT_INFO"
	.align	4
        /*0000*/ 	.byte	0x02, 0x09, 0x01, 0x00, 0x02, 0x02, 0x04, 0x00, 0x02, 0x05, 0x05, 0x00, 0x03, 0x07, 0x01, 0x01
        /*0010*/ 	.byte	0x02, 0x03, 0x01, 0x00, 0x02, 0x06, 0x01, 0x00, 0x04, 0x0b, 0x08, 0x00, 0x00, 0x00, 0x00, 0x00
        /*0020*/ 	.byte	0x00, 0x00, 0x00, 0x00


//--------------------- .nv.info._ZN7cutlass13device_kernelINS_4gemm6kernel13GemmUniversalIN4cute5tupleIJiiiiEEENS1_10collective13CollectiveMmaINS1_37MainloopSm90TmaGmmaWarpSpecializedFP8ILi8ENS5_IJNS4_1CILi2EEENSA_ILi1EEESC_EEENS1_35KernelTmaWarpSpecializedCooperativeEEENS5_IJNSA_ILi128EEENSA_ILi256EEENSA_ILi64EEEEEENS_12float_e4m3_tENS5_IJlSC_lEEESK_SL_NS4_8TiledMMAINS4_8MMA_AtomIJNS4_4SM904GMMA31MMA_64x256x32_F32E4M3E4M3_SS_TNILNSP_7ScaleInE1ELSR_1EEEEEENS4_6LayoutISD_NS5_IJSC_NSA_ILi0EEESV_EEEEENS5_IJNS4_10UnderscoreESY_SY_EEEEENS4_13SM90_TMA_LOADENS4_14ComposedLayoutINS4_7SwizzleILi2ELi4ELi3EEENS4_18smem_ptr_flag_bitsILi8EEENSU_INS5_IJNSA_ILi8EEESI_EEENS5_IJSI_SC_EEEEEEEvNS4_8identityENS4_23SM90_TMA_LOAD_MULTICASTES1B_vS1C_EENS_8epilogue10collective18CollectiveEpilogueINS1F_22Sm90TmaWarpSpecializedILi4ELi2ELi16ELb0ELb0EEEJSJ_NS5_IJSG_NSA_ILi32EEEEEESK_SL_SK_SL_NS1F_6fusion15FusionCallbacksIS1J_NS1M_13LinCombEltActINS1F_6thread4SiLuESK_fSK_fLNS_15FloatRoundStyleE2EEESJ_S1L_JEEES11_NS12_INS13_ILi1ELi4ELi3EEES16_NSU_INS5_IJS17_S1K_EEENS5_IJS1K_SC_EEEEEEENS4_39AutoVectorizingCopyWithAssumedAlignmentILi128EEENS4_14SM90_TMA_STOREES1Y_S20_NS4_9Copy_AtomIJNS4_17SM90_U32x4_STSM_NENS_6half_tEEEEvEEEvvEEEEvNT_6ParamsE --------------------------
	.section	.nv.info._ZN7cutlass13device_kernelINS_4gemm6kernel13GemmUniversalIN4cute5tupleIJiiiiEEENS1_10collective13CollectiveMmaINS1_37MainloopSm90TmaGmmaWarpSpecializedFP8ILi8ENS5_IJNS4_1CILi2EEENSA_ILi1EEESC_EEENS1_35KernelTmaWarpSpecializedCooperativeEEENS5_IJNSA_ILi128EEENSA_ILi256EEENSA_ILi64EEEEEENS_12float_e4m3_tENS5_IJlSC_lEEESK_SL_NS4_8TiledMMAINS4_8MMA_AtomIJNS4_4SM904GMMA31MMA_64x256x32_F32E4M3E4M3_SS_TNILNSP_7ScaleInE1ELSR_1EEEEEENS4_6LayoutISD_NS5_IJSC_NSA_ILi0EEESV_EEEEENS5_IJNS4_10UnderscoreESY_SY_EEEEENS4_13SM90_TMA_LOADENS4_14ComposedLayoutINS4_7SwizzleILi2ELi4ELi3EEENS4_18smem_ptr_flag_bitsILi8EEENSU_INS5_IJNSA_ILi8EEESI_EEENS5_IJSI_SC_EEEEEEEvNS4_8identityENS4_23SM90_TMA_LOAD_MULTICASTES1B_vS1C_EENS_8epilogue10collective18CollectiveEpilogueINS1F_22Sm90TmaWarpSpecializedILi4ELi2ELi16ELb0ELb0EEEJSJ_NS5_IJSG_NSA_ILi32EEEEEESK_SL_SK_SL_NS1F_6fusion15FusionCallbacksIS1J_NS1M_13LinCombEltActINS1F_6thread4SiLuESK_fSK_fLNS_15FloatRoundStyleE2EEESJ_S1L_JEEES11_NS12_INS13_ILi1ELi4ELi3EEES16_NSU_INS5_IJS17_S1K_EEENS5_IJS1K_SC_EEEEEEENS4_39AutoVectorizingCopyWithAssumedAlignmentILi128EEENS4_14SM90_TMA_STOREES1Y_S20_NS4_9Copy_AtomIJNS4_17SM90_U32x4_STSM_NENS_6half_tEEEEvEEEvvEEEEvNT_6ParamsE,"",@"SHT_CUDA_INFO"
	.sectionflags	@""
	.align	4


	//----- nvinfo : EIATTR_CUDA_API_VERSION
	.align		4
        /*0000*/ 	.byte	0x04, 0x37
        /*0002*/ 	.short	(.L_24 - .L_23)
.L_23:
        /*0004*/ 	.word	0x00000082


	//----- nvinfo : EIATTR_KPARAM_INFO
	.align		4
.L_24:
        /*0008*/ 	.byte	0x04, 0x17
        /*000a*/ 	.short	(.L_26 - .L_25)
.L_25:
        /*000c*/ 	.word	0x00000000
        /*0010*/ 	.short	0x0000
        /*0012*/ 	.short	0x0070
        /*0014*/ 	.byte	0x00, 0xf0, 0x01, 0x1c


	//----- nvinfo : EIATTR_SPARSE_MMA_MASK
	.align		4
.L_26:
        /*0018*/ 	.byte	0x03, 0x50
        /*001a*/ 	.short	0x0000


	//----- nvinfo : EIATTR_MAXREG_COUNT
	.align		4
        /*001c*/ 	.byte	0x03, 0x1b
        /*001e*/ 	.short	0x00a8


	//----- nvinfo : EIATTR_NUM_BARRIERS
	.align		4
        /*0020*/ 	.byte	0x02, 0x4c
        /*0022*/ 	.byte	0x02
	.zero		1


	//----- nvinfo : EIATTR_EXTERNS
	.align		4
        /*0024*/ 	.byte	0x04, 0x0f
        /*0026*/ 	.short	(.L_28 - .L_27)


	//   ....[0]....
	.align		4
.L_27:
        /*0028*/ 	.word	index@(__assertfail)


	//----- nvinfo : EIATTR_ANNOTATIONS
	.align		4
.L_28:
        /*002c*/ 	.byte	0x04, 0x55
        /*002e*/ 	.short	(.L_30 - .L_29)


	//   ....[0]....
.L_29:
        /*0030*/ 	.word	0x00000001
        /*0034*/ 	.byte	0xe0, 0x0c, 0x00, 0x00, 0x01, 0x00, 0x00, 0x00, 0xc0, 0x0d, 0x00, 0x00, 0x01, 0x00, 0x00, 0x00
        /* <DEDUP_REMOVED lines=224> */
        /*0e44*/ 	.byte	0xb0, 0x9f, 0x01, 0x00, 0x01, 0x00, 0x00, 0x00, 0xd0, 0x9f, 0x01, 0x00


	//----- nvinfo : EIATTR_MERCURY_ISA_VERSION
	.align		4
.L_30:
        /*0e50*/ 	.byte	0x03, 0x5f
        /*0e52*/ 	.short	0x0101


	//----- nvinfo : EIATTR_INT_WARP_WIDE_INSTR_OFFSETS
	.align		4
        /*0e54*/ 	.byte	0x04, 0x31
        /*0e56*/ 	.short	(.L_32 - .L_31)


	//   ....[0]....
.L_31:
        /*0e58*/ 	.word	0x00000be0


	//   ....[1]....
        /*0e5c*/ 	.word	0x00000c00


	//   ....[2]....
        /*0e60*/ 	.word	0x00000d10


	//   ....[3]....
        /*0e64*/ 	.word	0x00004850


	//   ....[4]....
        /*0e68*/ 	.word	0x00005840


	//----- nvinfo : EIATTR_COOP_GROUP_MASK_REGIDS
	.align		4
.L_32:
        /*0e6c*/ 	.byte	0x04, 0x29
        /*0e6e*/ 	.short	(.L_34 - .L_33)


	//   ....[0]....
.L_33:
        /*0e70*/ 	.word	0xffffffff


	//   ....[1]....
        /*0e74*/ 	.word	0xffffffff


	//   ....[2]....
        /*0e78*/ 	.word	0xffffffff


	//   ....[3]....
        /*0e7c*/ 	.word	0xffffffff


	//   ....[4]....
        /*0e80*/ 	.word	0xffffffff


	//   ....[5]....
        /*0e84*/ 	.word	0xffffffff


	//   ....[6]....
        /*0e88*/ 	.word	0xffffffff


	//----- nvinfo : EIATTR_COOP_GROUP_INSTR_OFFSETS
	.align		4
.L_34:
        /*0e8c*/ 	.byte	0x04, 0x28
        /*0e8e*/ 	.short	(.L_36 - .L_35)


	//   ....[0]....
.L_35:
        /*0e90*/ 	.word	0x00000060


	//   ....[1]....
        /*0e94*/ 	.word	0x00000090


	//   ....[2]....
        /*0e98*/ 	.word	0x00000500


	//   ....[3]....
        /*0e9c*/ 	.word	0x00000820


	//   ....[4]....
        /*0ea0*/ 	.word	0x00000a70


	//   ....[5]....
        /*0ea4*/ 	.word	0x00000e20


	//   ....[6]....
        /*0ea8*/ 	.word	0x00001b90


	//----- nvinfo : EIATTR_REG_RECONFIG
	.align		4
.L_36:
        /*0eac*/ 	.byte	0x01, 0x54
	.zero		2


	//----- nvinfo : EIATTR_SYSCALL_OFFSETS
	.align		4
        /*0eb0*/ 	.byte	0x04, 0x46
        /*0eb2*/ 	.short	(.L_38 - .L_37)


	//   ....[0]....
.L_37:
        /*0eb4*/ 	.word	0x00005a90


	//   ....[1]....
        /*0eb8*/ 	.word	0x00005bd0


	//----- nvinfo : EIATTR_MBARRIER_INSTR_OFFSETS
	.align		4
.L_38:
        /*0ebc*/ 	.byte	0x04, 0x39
        /*0ebe*/ 	.short	(.L_40 - .L_39)


	//   ....[0]....
.L_39:
        /*0ec0*/ 	.word	0x000006b0
        /*0ec4*/ 	.word	0x000000ff
        /*0ec8*/ 	.word	0x00000000
        /*0ecc*/ 	.short	0x0100
        /*0ece*/ 	.byte	0x08
	.zero		1


	//   ....[1]....
        /*0ed0*/ 	.word	0x000006c0
        /*0ed4*/ 	.word	0x000000ff
        /*0ed8*/ 	.word	0x00000040
        /*0edc*/ 	.short	0x0100
        /*0ede*/ 	.byte	0x08
	.zero		1


	//   ....[2]....
        /*0ee0*/ 	.word	0x000006d0
        /*0ee4*/ 	.word	0x000000ff
        /*0ee8*/ 	.word	0x00000008
        /*0eec*/ 	.short	0x0100
        /*0eee*/ 	.byte	0x08
	.zero		1


	//   ....[3]....
        /*0ef0*/ 	.word	0x000006e0
        /*0ef4*/ 	.word	0x000000ff
        /*0ef8*/ 	.word	0x00000048
        /*0efc*/ 	.short	0x0100
        /*0efe*/ 	.byte	0x08
	.zero		1


	//   ....[4]....
        /*0f00*/ 	.word	0x000006f0
        /*0f04*/ 	.word	0x000000ff
        /*0f08*/ 	.word	0x00000010
        /*0f0c*/ 	.short	0x0100
        /*0f0e*/ 	.byte	0x08
	.zero		1


	//   ....[5]....
        /*0f10*/ 	.word	0x00000700
        /*0f14*/ 	.word	0x000000ff
        /*0f18*/ 	.word	0x00000050
        /*0f1c*/ 	.short	0x0100
        /*0f1e*/ 	.byte	0x08
	.zero		1


	//   ....[6]....
        /*0f20*/ 	.word	0x00000710
        /*0f24*/ 	.word	0x000000ff
        /*0f28*/ 	.word	0x00000018
        /*0f2c*/ 	.short	0x0100
        /*0f2e*/ 	.byte	0x08
	.zero		1


	//   ....[7]....
        /*0f30*/ 	.word	0x00000720
        /*0f34*/ 	.word	0x000000ff
        /*0f38*/ 	.word	0x00000058
        /*0f3c*/ 	.short	0x0100
        /*0f3e*/ 	.byte	0x08
	.zero		1


	//   ....[8]....
        /*0f40*/ 	.word	0x00000730
        /*0f44*/ 	.word	0x000000ff
        /*0f48*/ 	.word	0x00000020
        /*0f4c*/ 	.short	0x0100
        /*0f4e*/ 	.byte	0x08
	.zero		1


	//   ....[9]....
        /*0f50*/ 	.word	0x00000740
        /*0f54*/ 	.word	0x000000ff
        /*0f58*/ 	.word	0x00000060
        /*0f5c*/ 	.short	0x0100
        /*0f5e*/ 	.byte	0x08
	.zero		1


	//   ....[10]....
        /*0f60*/ 	.word	0x00000750
        /*0f64*/ 	.word	0x000000ff
        /*0f68*/ 	.word	0x00000028
        /*0f6c*/ 	.short	0x0100
        /*0f6e*/ 	.byte	0x08
	.zero		1


	//   ....[11]....
        /*0f70*/ 	.word	0x00000760
        /*0f74*/ 	.word	0x000000ff
        /*0f78*/ 	.word	0x00000068
        /*0f7c*/ 	.short	0x0100
        /*0f7e*/ 	.byte	0x08
	.zero		1


	//   ....[12]....
        /*0f80*/ 	.word	0x00000770
        /*0f84*/ 	.word	0x000000ff
        /*0f88*/ 	.word	0x00000030
        /*0f8c*/ 	.short	0x0100
        /*0f8e*/ 	.byte	0x08
	.zero		1


	//   ....[13]....
        /*0f90*/ 	.word	0x00000780
        /*0f94*/ 	.word	0x000000ff
        /*0f98*/ 	.word	0x00000070
        /*0f9c*/ 	.short	0x0100
        /*0f9e*/ 	.byte	0x08
	.zero		1


	//   ....[14]....
        /*0fa0*/ 	.word	0x00000790
        /*0fa4*/ 	.word	0x000000ff
        /*0fa8*/ 	.word	0x00000038
        /*0fac*/ 	.short	0x0100
        /*0fae*/ 	.byte	0x08
	.zero		1


	//   ....[15]....
        /*0fb0*/ 	.word	0x000007a0
        /*0fb4*/ 	.word	0x000000ff
        /*0fb8*/ 	.word	0x00000078
        /*0fbc*/ 	.short	0x0100
        /*0fbe*/ 	.byte	0x08
	.zero		1


	//   ....[16]....
        /*0fc0*/ 	.word	0x000009d0
        /*0fc4*/ 	.word	0x000000ff
        /*0fc8*/ 	.word	0x00000080
        /*0fcc*/ 	.short	0x0100
        /*0fce*/ 	.byte	0x08
	.zero		1


	//   ....[17]....
        /*0fd0*/ 	.word	0x000009e0
        /*0fd4*/ 	.word	0x000000ff
        /*0fd8*/ 	.word	0x000000a0
        /*0fdc*/ 	.short	0x0100
        /*0fde*/ 	.byte	0x08
	.zero		1


	//   ....[18]....
        /*0fe0*/ 	.word	0x000009f0
        /*0fe4*/ 	.word	0x000000ff
        /*0fe8*/ 	.word	0x00000088
        /*0fec*/ 	.short	0x0100
        /*0fee*/ 	.byte	0x08
	.zero		1


	//   ....[19]....
        /*0ff0*/ 	.word	0x00000a00
        /*0ff4*/ 	.word	0x000000ff
        /*0ff8*/ 	.word	0x000000a8
        /*0ffc*/ 	.short	0x0100
        /*0ffe*/ 	.byte	0x08
	.zero		1


	//   ....[20]....
        /*1000*/ 	.word	0x00000a10
        /*1004*/ 	.word	0x000000ff
        /*1008*/ 	.word	0x00000090
        /*100c*/ 	.short	0x0100
        /*100e*/ 	.byte	0x08
	.zero		1


	//   ....[21]....
        /*1010*/ 	.word	0x00000a20
        /*1014*/ 	.word	0x000000ff
        /*1018*/ 	.word	0x000000b0
        /*101c*/ 	.short	0x0100
        /*101e*/ 	.byte	0x08
	.zero		1


	//   ....[22]....
        /*1020*/ 	.word	0x00000a30
        /*1024*/ 	.word	0x000000ff
        /*1028*/ 	.word	0x00000098
        /*102c*/ 	.short	0x0100
        /*102e*/ 	.byte	0x08
	.zero		1


	//   ....[23]....
        /*1030*/ 	.word	0x00000a40
        /*1034*/ 	.word	0x000000ff
        /*1038*/ 	.word	0x000000b8
        /*103c*/ 	.short	0x0100
        /*103e*/ 	.byte	0x08
	.zero		1


	//   ....[24]....
        /*1040*/ 	.word	0x00000d80
        /*1044*/ 	.word	0x000000ff
        /*1048*/ 	.word	0x000000c0
        /*104c*/ 	.short	0x0100
        /*104e*/ 	.byte	0x06
	.zero		1


	//   ....[25]....
        /*1050*/ 	.word	0x00000dd0
        /*1054*/ 	.word	0x000000ff
        /*1058*/ 	.word	0x000000c8
        /*105c*/ 	.short	0x0100
        /*105e*/ 	.byte	0x06
	.zero		1


	//   ....[26]....
        /*1060*/ 	.word	0x00002410
        /*1064*/ 	.word	0x000000ff
        /*1068*/ 	.word	0x00000000
        /*106c*/ 	.short	0x010a
        /*106e*/ 	.byte	0x04
	.zero		1


	//   ....[27]....
        /*1070*/ 	.word	0x00002450
        /*1074*/ 	.word	0x000000ff
        /*1078*/ 	.word	0x00000000
        /*107c*/ 	.short	0x010a
        /*107e*/ 	.byte	0x04
	.zero		1


	//   ....[28]....
        /*1080*/ 	.word	0x000037b0
        /*1084*/ 	.word	0x000000ff
        /*1088*/ 	.word	0x00000000
        /*108c*/ 	.short	0x010a
        /*108e*/ 	.byte	0x06
	.zero		1


	//   ....[29]....
        /*1090*/ 	.word	0x000037f0
        /*1094*/ 	.word	0x000000ff
        /*1098*/ 	.word	0x00000000
        /*109c*/ 	.short	0x010a
        /*109e*/ 	.byte	0x06
	.zero		1


	//   ....[30]....
        /*10a0*/ 	.word	0x000048b0
        /*10a4*/ 	.word	0x00000004
        /*10a8*/ 	.word	0x00000000
        /*10ac*/ 	.short	0x0101
        /*10ae*/ 	.byte	0x3f
	.zero		1


	//   ....[31]....
        /*10b0*/ 	.word	0x000058f0
        /*10b4*/ 	.word	0x00000000
        /*10b8*/ 	.word	0x00000000
        /*10bc*/ 	.short	0x0101
        /*10be*/ 	.byte	0x3f
	.zero		1


	//   ....[32]....
        /*10c0*/ 	.word	0x000060c0
        /*10c4*/ 	.word	0x0000000d
        /*10c8*/ 	.word	0x00000080
        /*10cc*/ 	.short	0x010a
        /*10ce*/ 	.byte	0x3f
	.zero		1


	//   ....[33]....
        /*10d0*/ 	.word	0x000063d0
        /*10d4*/ 	.word	0x00000000
        /*10d8*/ 	.word	0x00000000
        /*10dc*/ 	.short	0x0101
        /*10de*/ 	.byte	0x3f
	.zero		1


	//   ....[34]....
        /*10e0*/ 	.word	0x00008410
        /*10e4*/ 	.word	0x0000000e
        /*10e8*/ 	.word	0x00000080
        /*10ec*/ 	.short	0x010a
        /*10ee*/ 	.byte	0x3f
	.zero		1


	//   ....[35]....
        /*10f0*/ 	.word	0x00008640
        /*10f4*/ 	.word	0x00000000
        /*10f8*/ 	.word	0x00000000
        /*10fc*/ 	.short	0x0101
        /*10fe*/ 	.byte	0x3f
	.zero		1


	//   ....[36]....
        /*1100*/ 	.word	0x0000a590
        /*1104*/ 	.word	0x0000000d
        /*1108*/ 	.word	0x00000080
        /*110c*/ 	.short	0x010a
        /*110e*/ 	.byte	0x3f
	.zero		1


	//   ....[37]....
        /*1110*/ 	.word	0x0000a7c0
        /*1114*/ 	.word	0x00000000
        /*1118*/ 	.word	0x00000000
        /*111c*/ 	.short	0x0101
        /*111e*/ 	.byte	0x3f
	.zero		1


	//   ....[38]....
        /*1120*/ 	.word	0x0000c6f0
        /*1124*/ 	.word	0x00000000
        /*1128*/ 	.word	0x00000080
        /*112c*/ 	.short	0x010a
        /*112e*/ 	.byte	0x3f
	.zero		1


	//   ....[39]....
        /*1130*/ 	.word	0x0000c960
        /*1134*/ 	.word	0x00000000
        /*1138*/ 	.word	0x00000000
        /*113c*/ 	.short	0x0101
        /*113e*/ 	.byte	0x3f
	.zero		1


	//   ....[40]....
        /*1140*/ 	.word	0x0000e8b0
        /*1144*/ 	.word	0x00000000
        /*1148*/ 	.word	0x00000080
        /*114c*/ 	.short	0x010a
        /*114e*/ 	.byte	0x3f
	.zero		1


	//   ....[41]....
        /*1150*/ 	.word	0x0000eb20
        /*1154*/ 	.word	0x00000000
        /*1158*/ 	.word	0x00000000
        /*115c*/ 	.short	0x0101
        /*115e*/ 	.byte	0x3f
	.zero		1


	//   ....[42]....
        /*1160*/ 	.word	0x00010a70
        /*1164*/ 	.word	0x00000000
        /*1168*/ 	.word	0x00000080
        /*116c*/ 	.short	0x010a
        /*116e*/ 	.byte	0x3f
	.zero		1


	//   ....[43]....
        /*1170*/ 	.word	0x00010ce0
        /*1174*/ 	.word	0x00000000
        /*1178*/ 	.word	0x00000000
        /*117c*/ 	.short	0x0101
        /*117e*/ 	.byte	0x3f
	.zero		1


	//   ....[44]....
        /*1180*/ 	.word	0x00012d00
        /*1184*/ 	.word	0x00000000
        /*1188*/ 	.word	0x00000080
        /*118c*/ 	.short	0x010a
        /*118e*/ 	.byte	0x3f
	.zero		1


	//   ....[45]....
        /*1190*/ 	.word	0x00012f70
        /*1194*/ 	.word	0x00000000
        /*1198*/ 	.word	0x00000000
        /*119c*/ 	.short	0x0101
        /*119e*/ 	.byte	0x3f
	.zero		1


	//   ....[46]....
        /*11a0*/ 	.word	0x00014fc0
        /*11a4*/ 	.word	0x00000003
        /*11a8*/ 	.word	0x00000080
        /*11ac*/ 	.short	0x010a
        /*11ae*/ 	.byte	0x3f
	.zero		1


	//   ....[47]....
        /*11b0*/ 	.word	0x00015210
        /*11b4*/ 	.word	0x00000000
        /*11b8*/ 	.word	0x00000000
        /*11bc*/ 	.short	0x0101
        /*11be*/ 	.byte	0x3f
	.zero		1


	//   ....[48]....
        /*11c0*/ 	.word	0x00017fa0
        /*11c4*/ 	.word	0x000000ff
        /*11c8*/ 	.word	0x000000c8
        /*11cc*/ 	.short	0x010a
        /*11ce*/ 	.byte	0x04
	.zero		1


	//   ....[49]....
        /*11d0*/ 	.word	0x000183d0
        /*11d4*/ 	.word	0x000000ff
        /*11d8*/ 	.word	0x000000a0
        /*11dc*/ 	.short	0x010a
        /*11de*/ 	.byte	0x0d
	.zero		1


	//   ....[50]....
        /*11e0*/ 	.word	0x000184c0
        /*11e4*/ 	.word	0x000000ff
        /*11e8*/ 	.word	0x00000080
        /*11ec*/ 	.short	0x010b
        /*11ee*/ 	.byte	0x0d
	.zero		1


	//   ....[51]....
        /*11f0*/ 	.word	0x00018520
        /*11f4*/ 	.word	0x000000ff
        /*11f8*/ 	.word	0x00000000
        /*11fc*/ 	.short	0x0101
        /*11fe*/ 	.byte	0x10
	.zero		1


	//   ....[52]....
        /*1200*/ 	.word	0x00018550
        /*1204*/ 	.word	0x000000ff
        /*1208*/ 	.word	0x000000a8
        /*120c*/ 	.short	0x010a
        /*120e*/ 	.byte	0x0d
	.zero		1


	//   ....[53]....
        /*1210*/ 	.word	0x00018660
        /*1214*/ 	.word	0x000000ff
        /*1218*/ 	.word	0x00000088
        /*121c*/ 	.short	0x010b
        /*121e*/ 	.byte	0x0d
	.zero		1


	//   ....[54]....
        /*1220*/ 	.word	0x000186c0
        /*1224*/ 	.word	0x000000ff
        /*1228*/ 	.word	0x00000000
        /*122c*/ 	.short	0x0101
        /*122e*/ 	.byte	0x12
	.zero		1


	//   ....[55]....
        /*1230*/ 	.word	0x000186f0
        /*1234*/ 	.word	0x000000ff
        /*1238*/ 	.word	0x000000b0
        /*123c*/ 	.short	0x010a
        /*123e*/ 	.byte	0x0d
	.zero		1


	//   ....[56]....
        /*1240*/ 	.word	0x00018800
        /*1244*/ 	.word	0x000000ff
        /*1248*/ 	.word	0x00000090
        /*124c*/ 	.short	0x010b
        /*124e*/ 	.byte	0x0d
	.zero		1


	//   ....[57]....
        /*1250*/ 	.word	0x00018860
        /*1254*/ 	.word	0x000000ff
        /*1258*/ 	.word	0x00000000
        /*125c*/ 	.short	0x0101
        /*125e*/ 	.byte	0x1d
	.zero		1


	//   ....[58]....
        /*1260*/ 	.word	0x00018890
        /*1264*/ 	.word	0x000000ff
        /*1268*/ 	.word	0x000000b8
        /*126c*/ 	.short	0x010a
        /*126e*/ 	.byte	0x0d
	.zero		1


	//   ....[59]....
        /*1270*/ 	.word	0x000189a0
        /*1274*/ 	.word	0x000000ff
        /*1278*/ 	.word	0x00000098
        /*127c*/ 	.short	0x010b
        /*127e*/ 	.byte	0x0d
	.zero		1


	//   ....[60]....
        /*1280*/ 	.word	0x00018a00
        /*1284*/ 	.word	0x000000ff
        /*1288*/ 	.word	0x00000000
        /*128c*/ 	.short	0x0101
        /*128e*/ 	.byte	0x1e
	.zero		1


	//   ....[61]....
        /*1290*/ 	.word	0x00018a40
        /*1294*/ 	.word	0x000000ff
        /*1298*/ 	.word	0x000000a0
        /*129c*/ 	.short	0x010a
        /*129e*/ 	.byte	0x0d
	.zero		1


	//   ....[62]....
        /*12a0*/ 	.word	0x00018b40
        /*12a4*/ 	.word	0x000000ff
        /*12a8*/ 	.word	0x00000080
        /*12ac*/ 	.short	0x010b
        /*12ae*/ 	.byte	0x0d
	.zero		1


	//   ....[63]....
        /*12b0*/ 	.word	0x00018b80
        /*12b4*/ 	.word	0x000000ff
        /*12b8*/ 	.word	0x00000000
        /*12bc*/ 	.short	0x0101
        /*12be*/ 	.byte	0x10
	.zero		1


	//   ....[64]....
        /*12c0*/ 	.word	0x00018bb0
        /*12c4*/ 	.word	0x000000ff
        /*12c8*/ 	.word	0x000000a8
        /*12cc*/ 	.short	0x010a
        /*12ce*/ 	.byte	0x0d
	.zero		1


	//   ....[65]....
        /*12d0*/ 	.word	0x00018cb0
        /*12d4*/ 	.word	0x000000ff
        /*12d8*/ 	.word	0x00000088
        /*12dc*/ 	.short	0x010b
        /*12de*/ 	.byte	0x0d
	.zero		1


	//   ....[66]....
        /*12e0*/ 	.word	0x00018cf0
        /*12e4*/ 	.word	0x000000ff
        /*12e8*/ 	.word	0x00000000
        /*12ec*/ 	.short	0x0101
        /*12ee*/ 	.byte	0x12
	.zero		1


	//   ....[67]....
        /*12f0*/ 	.word	0x00018d20
        /*12f4*/ 	.word	0x000000ff
        /*12f8*/ 	.word	0x000000b0
        /*12fc*/ 	.short	0x010a
        /*12fe*/ 	.byte	0x0d
	.zero		1


	//   ....[68]....
        /*1300*/ 	.word	0x00018e20
        /*1304*/ 	.word	0x000000ff
        /*1308*/ 	.word	0x00000090
        /*130c*/ 	.short	0x010b
        /*130e*/ 	.byte	0x0d
	.zero		1


	//   ....[69]....
        /*1310*/ 	.word	0x00018e60
        /*1314*/ 	.word	0x000000ff
        /*1318*/ 	.word	0x00000000
        /*131c*/ 	.short	0x0101
        /*131e*/ 	.byte	0x1d
	.zero		1


	//   ....[70]....
        /*1320*/ 	.word	0x00018e90
        /*1324*/ 	.word	0x000000ff
        /*1328*/ 	.word	0x000000b8
        /*132c*/ 	.short	0x010a
        /*132e*/ 	.byte	0x0d
	.zero		1


	//   ....[71]....
        /*1330*/ 	.word	0x00018f90
        /*1334*/ 	.word	0x000000ff
        /*1338*/ 	.word	0x00000098
        /*133c*/ 	.short	0x010b
        /*133e*/ 	.byte	0x0d
	.zero		1


	//   ....[72]....
        /*1340*/ 	.word	0x00018fe0
        /*1344*/ 	.word	0x000000ff
        /*1348*/ 	.word	0x00000000
        /*134c*/ 	.short	0x0101
        /*134e*/ 	.byte	0x1e
	.zero		1


	//   ....[73]....
        /*1350*/ 	.word	0x00019710
        /*1354*/ 	.word	0x00000000
        /*1358*/ 	.word	0x000000a0
        /*135c*/ 	.short	0x010a
        /*135e*/ 	.byte	0x3f
	.zero		1


	//   ....[74]....
        /*1360*/ 	.word	0x00019750
        /*1364*/ 	.word	0x00000000
        /*1368*/ 	.word	0x000000a8
        /*136c*/ 	.short	0x010a
        /*136e*/ 	.byte	0x3f
	.zero		1


	//   ....[75]....
        /*1370*/ 	.word	0x00019790
        /*1374*/ 	.word	0x00000000
        /*1378*/ 	.word	0x000000b0
        /*137c*/ 	.short	0x010a
        /*137e*/ 	.byte	0x3f
	.zero		1


	//   ....[76]....
        /*1380*/ 	.word	0x000197f0
        /*1384*/ 	.word	0x00000000
        /*1388*/ 	.word	0x000000b8
        /*138c*/ 	.short	0x010a
        /*138e*/ 	.byte	0x3f
	.zero		1


	//   ....[77]....
        /*1390*/ 	.word	0x00019b50
        /*1394*/ 	.word	0x0000000f
        /*1398*/ 	.word	0x00000040
        /*139c*/ 	.short	0x010a
        /*139e*/ 	.byte	0x3f
	.zero		1


	//   ....[78]....
        /*13a0*/ 	.word	0x00019f20
        /*13a4*/ 	.word	0x00000003
        /*13a8*/ 	.word	0x000000c8
        /*13ac*/ 	.short	0x0101
        /*13ae*/ 	.byte	0x3f
	.zero		1


	//   ....[79]....
        /*13b0*/ 	.word	0x0001a6c0
        /*13b4*/ 	.word	0x00000005
        /*13b8*/ 	.word	0x00000000
        /*13bc*/ 	.short	0x010a
        /*13be*/ 	.byte	0x3f
	.zero		1


	//   ....[80]....
        /*13c0*/ 	.word	0x0001a740
        /*13c4*/ 	.word	0x00000007
        /*13c8*/ 	.word	0x00000000
        /*13cc*/ 	.short	0x010a
        /*13ce*/ 	.byte	0x3f
	.zero		1


	//   ....[81]....
        /*13d0*/ 	.word	0x0001a7d0
        /*13d4*/ 	.word	0x00000006
        /*13d8*/ 	.word	0x00000000
        /*13dc*/ 	.short	0x010a
        /*13de*/ 	.byte	0x3f
	.zero		1


	//   ....[82]....
        /*13e0*/ 	.word	0x0001a860
        /*13e4*/ 	.word	0x00000007
        /*13e8*/ 	.word	0x00000000
        /*13ec*/ 	.short	0x010a
        /*13ee*/ 	.byte	0x3f
	.zero		1


	//   ....[83]....
        /*13f0*/ 	.word	0x0001a8f0
        /*13f4*/ 	.word	0x00000006
        /*13f8*/ 	.word	0x00000000
        /*13fc*/ 	.short	0x010a
        /*13fe*/ 	.byte	0x3f
	.zero		1


	//   ....[84]....
        /*1400*/ 	.word	0x0001a980
        /*1404*/ 	.word	0x00000007
        /*1408*/ 	.word	0x00000000
        /*140c*/ 	.short	0x010a
        /*140e*/ 	.byte	0x3f
	.zero		1


	//   ....[85]....
        /*1410*/ 	.word	0x0001aa10
        /*1414*/ 	.word	0x00000006
        /*1418*/ 	.word	0x00000000
        /*141c*/ 	.short	0x010a
        /*141e*/ 	.byte	0x3f
	.zero		1


	//   ....[86]....
        /*1420*/ 	.word	0x0001aaa0
        /*1424*/ 	.word	0x00000003
        /*1428*/ 	.word	0x00000000
        /*142c*/ 	.short	0x010a
        /*142e*/ 	.byte	0x3f
	.zero		1


	//   ....[87]....
        /*1430*/ 	.word	0x0001ab10
        /*1434*/ 	.word	0x00000003
        /*1438*/ 	.word	0x00000000
        /*143c*/ 	.short	0x010a
        /*143e*/ 	.byte	0x3f
	.zero		1


	//   ....[88]....
        /*1440*/ 	.word	0x0001ab70
        /*1444*/ 	.word	0x00000006
        /*1448*/ 	.word	0x00000000
        /*144c*/ 	.short	0x010a
        /*144e*/ 	.byte	0x3f
	.zero		1


	//   ....[89]....
        /*1450*/ 	.word	0x0001abc0
        /*1454*/ 	.word	0x0000000d
        /*1458*/ 	.word	0x00000080
        /*145c*/ 	.short	0x010a
        /*145e*/ 	.byte	0x3f
	.zero		1


	//   ....[90]....
        /*1460*/ 	.word	0x0001ac10
        /*1464*/ 	.word	0x0000000e
        /*1468*/ 	.word	0x00000080
        /*146c*/ 	.short	0x010a
        /*146e*/ 	.byte	0x3f
	.zero		1


	//   ....[91]....
        /*1470*/ 	.word	0x0001ac60
        /*1474*/ 	.word	0x0000000d
        /*1478*/ 	.word	0x00000080
        /*147c*/ 	.short	0x010a
        /*147e*/ 	.byte	0x3f
	.zero		1


	//   ....[92]....
        /*1480*/ 	.word	0x0001acb0
        /*1484*/ 	.word	0x00000000
        /*1488*/ 	.word	0x00000080
        /*148c*/ 	.short	0x010a
        /*148e*/ 	.byte	0x3f
	.zero		1


	//   ....[93]....
        /*1490*/ 	.word	0x0001ad00
        /*1494*/ 	.word	0x00000000
        /*1498*/ 	.word	0x00000080
        /*149c*/ 	.short	0x010a
        /*149e*/ 	.byte	0x3f
	.zero		1


	//   ....[94]....
        /*14a0*/ 	.word	0x0001ad50
        /*14a4*/ 	.word	0x00000000
        /*14a8*/ 	.word	0x00000080
        /*14ac*/ 	.short	0x010a
        /*14ae*/ 	.byte	0x3f
	.zero		1


	//   ....[95]....
        /*14b0*/ 	.word	0x0001ada0
        /*14b4*/ 	.word	0x00000000
        /*14b8*/ 	.word	0x00000080
        /*14bc*/ 	.short	0x010a
        /*14be*/ 	.byte	0x3f
	.zero		1


	//   ....[96]....
        /*14c0*/ 	.word	0x0001adf0
        /*14c4*/ 	.word	0x00000003
        /*14c8*/ 	.word	0x00000080
        /*14cc*/ 	.short	0x010a
        /*14ce*/ 	.byte	0x3f
	.zero		1


	//   ....[97]....
        /*14d0*/ 	.word	0x0001ae50
        /*14d4*/ 	.word	0x00000003
        /*14d8*/ 	.word	0x000000c8
        /*14dc*/ 	.short	0x010a
        /*14de*/ 	.byte	0x3f
	.zero		1


	//   ....[98]....
        /*14e0*/ 	.word	0x0001aeb0
        /*14e4*/ 	.word	0x00000003
        /*14e8*/ 	.word	0x000000a0
        /*14ec*/ 	.short	0x010a
        /*14ee*/ 	.byte	0x3f
	.zero		1


	//   ....[99]....
        /*14f0*/ 	.word	0x0001af10
        /*14f4*/ 	.word	0x00000003
        /*14f8*/ 	.word	0x000000a8
        /*14fc*/ 	.short	0x010a
        /*14fe*/ 	.byte	0x3f
	.zero		1


	//   ....[100]....
        /*1500*/ 	.word	0x0001af70
        /*1504*/ 	.word	0x00000003
        /*1508*/ 	.word	0x000000b0
        /*150c*/ 	.short	0x010a
        /*150e*/ 	.byte	0x3f
	.zero		1


	//   ....[101]....
        /*1510*/ 	.word	0x0001afd0
        /*1514*/ 	.word	0x00000003
        /*1518*/ 	.word	0x000000b8
        /*151c*/ 	.short	0x010a
        /*151e*/ 	.byte	0x3f
	.zero		1


	//   ....[102]....
        /*1520*/ 	.word	0x0001b030
        /*1524*/ 	.word	0x00000003
        /*1528*/ 	.word	0x000000a0
        /*152c*/ 	.short	0x010a
        /*152e*/ 	.byte	0x3f
	.zero		1


	//   ....[103]....
        /*1530*/ 	.word	0x0001b090
        /*1534*/ 	.word	0x00000003
        /*1538*/ 	.word	0x000000a8
        /*153c*/ 	.short	0x010a
        /*153e*/ 	.byte	0x3f
	.zero		1


	//   ....[104]....
        /*1540*/ 	.word	0x0001b0f0
        /*1544*/ 	.word	0x00000003
        /*1548*/ 	.word	0x000000b0
        /*154c*/ 	.short	0x010a
        /*154e*/ 	.byte	0x3f
	.zero		1


	//   ....[105]....
        /*1550*/ 	.word	0x0001b150
        /*1554*/ 	.word	0x00000003
        /*1558*/ 	.word	0x000000b8
        /*155c*/ 	.short	0x010a
        /*155e*/ 	.byte	0x3f
	.zero		1


	//   ....[106]....
        /*1560*/ 	.word	0x0001b1a0
        /*1564*/ 	.word	0x00000000
        /*1568*/ 	.word	0x000000a0
        /*156c*/ 	.short	0x010a
        /*156e*/ 	.byte	0x3f
	.zero		1


	//   ....[107]....
        /*1570*/ 	.word	0x0001b1f0
        /*1574*/ 	.word	0x00000000
        /*1578*/ 	.word	0x000000a8
        /*157c*/ 	.short	0x010a
        /*157e*/ 	.byte	0x3f
	.zero		1


	//   ....[108]....
        /*1580*/ 	.word	0x0001b240
        /*1584*/ 	.word	0x00000000
        /*1588*/ 	.word	0x000000b0
        /*158c*/ 	.short	0x010a
        /*158e*/ 	.byte	0x3f
	.zero		1


	//   ....[109]....
        /*1590*/ 	.word	0x0001b310
        /*1594*/ 	.word	0x0000000f
        /*1598*/ 	.word	0x00000040
        /*159c*/ 	.short	0x010a
        /*159e*/ 	.byte	0x3f
	.zero		1


	//   ....[110]....
        /*15a0*/ 	.word	0x0001b3e0
        /*15a4*/ 	.word	0x00000005
        /*15a8*/ 	.word	0x00000000
        /*15ac*/ 	.short	0x010a
        /*15ae*/ 	.byte	0x3f
	.zero		1


	//   ....[111]....
        /*15b0*/ 	.word	0x0001b430
        /*15b4*/ 	.word	0x00000007
        /*15b8*/ 	.word	0x00000000
        /*15bc*/ 	.short	0x010a
        /*15be*/ 	.byte	0x3f
	.zero		1


	//   ....[112]....
        /*15c0*/ 	.word	0x0001b480
        /*15c4*/ 	.word	0x00000006
        /*15c8*/ 	.word	0x00000000
        /*15cc*/ 	.short	0x010a
        /*15ce*/ 	.byte	0x3f
	.zero		1


	//   ....[113]....
        /*15d0*/ 	.word	0x0001b4d0
        /*15d4*/ 	.word	0x00000007
        /*15d8*/ 	.word	0x00000000
        /*15dc*/ 	.short	0x010a
        /*15de*/ 	.byte	0x3f
	.zero		1


	//   ....[114]....
        /*15e0*/ 	.word	0x0001b520
        /*15e4*/ 	.word	0x00000006
        /*15e8*/ 	.word	0x00000000
        /*15ec*/ 	.short	0x010a
        /*15ee*/ 	.byte	0x3f
	.zero		1


	//   ....[115]....
        /*15f0*/ 	.word	0x0001b570
        /*15f4*/ 	.word	0x00000007
        /*15f8*/ 	.word	0x00000000
        /*15fc*/ 	.short	0x010a
        /*15fe*/ 	.byte	0x3f
	.zero		1


	//   ....[116]....
        /*1600*/ 	.word	0x0001b5c0
        /*1604*/ 	.word	0x00000006
        /*1608*/ 	.word	0x00000000
        /*160c*/ 	.short	0x010a
        /*160e*/ 	.byte	0x3f
	.zero		1


	//----- nvinfo : EIATTR_NUM_MBARRIERS
	.align		4
.L_40:
        /*1610*/ 	.byte	0x03, 0x38
        /*1612*/ 	.short	0x001a


	//----- nvinfo : EIATTR_EXIT_INSTR_OFFSETS
	.align		4
        /*1614*/ 	.byte	0x04, 0x1c
        /*1616*/ 	.short	(.L_42 - .L_41)


	//   ....[0]....
.L_41:
        /*1618*/ 	.word	0x00001040


	//   ....[1]....
        /*161c*/ 	.word	0x000017f0


	//   ....[2]....
        /*1620*/ 	.word	0x00017900


	//   ....[3]....
        /*1624*/ 	.word	0x00017ec0


	//   ....[4]....
        /*1628*/ 	.word	0x00017f30


	//   ....[5]....
        /*162c*/ 	.word	0x00019840


	//   ....[6]....
        /*1630*/ 	.word	0x0001aaf0


	//----- nvinfo : EIATTR_MAX_THREADS
	.align		4
.L_42:
        /*1634*/ 	.byte	0x04, 0x05
        /*1636*/ 	.short	(.L_44 - .L_43)
.L_43:
        /*1638*/ 	.word	0x00000180
        /*163c*/ 	.word	0x00000001
        /*1640*/ 	.word	0x00000001


	//----- nvinfo : EIATTR_CRS_STACK_SIZE
	.align		4
.L_44:
        /*1644*/ 	.byte	0x04, 0x1e
        /*1646*/ 	.short	(.L_46 - .L_45)
.L_45:
        /*1648*/ 	.word	0x00000000


	//----- nvinfo : EIATTR_CBANK_PARAM_SIZE
	.align		4
.L_46:
        /*164c*/ 	.byte	0x03, 0x19
        /*164e*/ 	.short	0x0770


	//----- nvinfo : EIATTR_PARAM_CBANK
	.align		4
        /*1650*/ 	.byte	0x04, 0x0a
        /*1652*/ 	.short	(.L_48 - .L_47)
	.align		4
.L_47:
        /*1654*/ 	.word	index@(.nv.constant0._ZN7cutlass13device_kernelINS_4gemm6kernel13GemmUniversalIN4cute5tupleIJiiiiEEENS1_10collective13CollectiveMmaINS1_37MainloopSm90TmaGmmaWarpSpecializedFP8ILi8ENS5_IJNS4_1CILi2EEENSA_ILi1EEESC_EEENS1_35KernelTmaWarpSpecializedCooperativeEEENS5_IJNSA_ILi128EEENSA_ILi256EEENSA_ILi64EEEEEENS_12float_e4m3_tENS5_IJlSC_lEEESK_SL_NS4_8TiledMMAINS4_8MMA_AtomIJNS4_4SM904GMMA31MMA_64x256x32_F32E4M3E4M3_SS_TNILNSP_7ScaleInE1ELSR_1EEEEEENS4_6LayoutISD_NS5_IJSC_NSA_ILi0EEESV_EEEEENS5_IJNS4_10UnderscoreESY_SY_EEEEENS4_13SM90_TMA_LOADENS4_14ComposedLayoutINS4_7SwizzleILi2ELi4ELi3EEENS4_18smem_ptr_flag_bitsILi8EEENSU_INS5_IJNSA_ILi8EEESI_EEENS5_IJSI_SC_EEEEEEEvNS4_8identityENS4_23SM90_TMA_LOAD_MULTICASTES1B_vS1C_EENS_8epilogue10collective18CollectiveEpilogueINS1F_22Sm90TmaWarpSpecializedILi4ELi2ELi16ELb0ELb0EEEJSJ_NS5_IJSG_NSA_ILi32EEEEEESK_SL_SK_SL_NS1F_6fusion15FusionCallbacksIS1J_NS1M_13LinCombEltActINS1F_6thread4SiLuESK_fSK_fLNS_15FloatRoundStyleE2EEESJ_S1L_JEEES11_NS12_INS13_ILi1ELi4ELi3EEES16_NSU_INS5_IJS17_S1K_EEENS5_IJS1K_SC_EEEEEEENS4_39AutoVectorizingCopyWithAssumedAlignmentILi128EEENS4_14SM90_TMA_STOREES1Y_S20_NS4_9Copy_AtomIJNS4_17SM90_U32x4_STSM_NENS_6half_tEEEEvEEEvvEEEEvNT_6ParamsE)
        /*1658*/ 	.short	0x0210
        /*165a*/ 	.short	0x0770


	//----- nvinfo : EIATTR_SW_WAR
	.align		4
.L_48:
        /*165c*/ 	.byte	0x04, 0x36
        /*165e*/ 	.short	(.L_50 - .L_49)
.L_49:
        /*1660*/ 	.word	0x00000008
.L_50:


//--------------------- .nv.callgraph             --------------------------
	.section	.nv.callgraph,"",@"SHT_CUDA_CALLGRAPH"
	.align	4
	.sectionentsize	8
	.align		4
        /*0000*/ 	.word	0x00000000
	.align		4
        /*0004*/ 	.word	0xffffffff
	.align		4
        /*0008*/ 	.word	index@(_ZN7cutlass13device_kernelINS_4gemm6kernel13GemmUniversalIN4cute5tupleIJiiiiEEENS1_10collective13CollectiveMmaINS1_37MainloopSm90TmaGmmaWarpSpecializedFP8ILi8ENS5_IJNS4_1CILi2EEENSA_ILi1EEESC_EEENS1_35KernelTmaWarpSpecializedCooperativeEEENS5_IJNSA_ILi128EEENSA_ILi256EEENSA_ILi64EEEEEENS_12float_e4m3_tENS5_IJlSC_lEEESK_SL_NS4_8TiledMMAINS4_8MMA_AtomIJNS4_4SM904GMMA31MMA_64x256x32_F32E4M3E4M3_SS_TNILNSP_7ScaleInE1ELSR_1EEEEEENS4_6LayoutISD_NS5_IJSC_NSA_ILi0EEESV_EEEEENS5_IJNS4_10UnderscoreESY_SY_EEEEENS4_13SM90_TMA_LOADENS4_14ComposedLayoutINS4_7SwizzleILi2ELi4ELi3EEENS4_18smem_ptr_flag_bitsILi8EEENSU_INS5_IJNSA_ILi8EEESI_EEENS5_IJSI_SC_EEEEEEEvNS4_8identityENS4_23SM90_TMA_LOAD_MULTICASTES1B_vS1C_EENS_8epilogue10collective18CollectiveEpilogueINS1F_22Sm90TmaWarpSpecializedILi4ELi2ELi16ELb0ELb0EEEJSJ_NS5_IJSG_NSA_ILi32EEEEEESK_SL_SK_SL_NS1F_6fusion15FusionCallbacksIS1J_NS1M_13LinCombEltActINS1F_6thread4SiLuESK_fSK_fLNS_15FloatRoundStyleE2EEESJ_S1L_JEEES11_NS12_INS13_ILi1ELi4ELi3EEES16_NSU_INS5_IJS17_S1K_EEENS5_IJS1K_SC_EEEEEEENS4_39AutoVectorizingCopyWithAssumedAlignmentILi128EEENS4_14SM90_TMA_STOREES1Y_S20_NS4_9Copy_AtomIJNS4_17SM90_U32x4_STSM_NENS_6half_tEEEEvEEEvvEEEEvNT_6ParamsE)
	.align		4
        /*000c*/ 	.word	index@(__assertfail)
	.align		4
        /*0010*/ 	.word	0x00000000
	.align		4
        /*0014*/ 	.word	0xfffffffe
	.align		4
        /*0018*/ 	.word	0x00000000
	.align		4
        /*001c*/ 	.word	0xfffffffd
	.align		4
        /*0020*/ 	.word	0x00000000
	.align		4
        /*0024*/ 	.word	0xfffffffc


//--------------------- .nv.constant4             --------------------------
	.section	.nv.constant4,"a",@progbits
	.align	8
	.align		8
.nv.constant4:
        /*0000*/ 	.dword	__assertfail
	.align		8
        /*0008*/ 	.dword	__unnamed_1
	.align		8
        /*0010*/ 	.dword	__unnamed_2
	.align		8
        /*0018*/ 	.dword	_ZN39_INTERNAL_41edca0d_4_k_cu_4c8ca9fa_27744cuda3std3__45__cpo5beginE
	.align		8
        /*0020*/ 	.dword	_ZN39_INTERNAL_41edca0d_4_k_cu_4c8ca9fa_27744cuda3std3__45__cpo3endE
	.align		8
        /*0028*/ 	.dword	_ZN39_INTERNAL_41edca0d_4_k_cu_4c8ca9fa_27744cuda3std3__45__cpo6cbeginE
	.align		8
        /*0030*/ 	.dword	_ZN39_INTERNAL_41edca0d_4_k_cu_4c8ca9fa_27744cuda3std3__45__cpo4cendE
	.align		8
        /*0038*/ 	.dword	_ZN39_INTERNAL_41edca0d_4_k_cu_4c8ca9fa_27744cuda3std3__441_GLOBAL__N__41edca0d_4_k_cu_4c8ca9fa_27746ignoreE
	.align		8
        /*0040*/ 	.dword	_ZN39_INTERNAL_41edca0d_4_k_cu_4c8ca9fa_27744cuda3std3__419piecewise_constructE
	.align		8
        /*0048*/ 	.dword	_ZN39_INTERNAL_41edca0d_4_k_cu_4c8ca9fa_27744cuda3std3__48in_placeE
	.align		8
        /*0050*/ 	.dword	_ZN39_INTERNAL_41edca0d_4_k_cu_4c8ca9fa_27744cuda3std6ranges3__45__cpo4swapE
	.align		8
        /*0058*/ 	.dword	_ZN39_INTERNAL_41edca0d_4_k_cu_4c8ca9fa_27744cuda3std6ranges3__45__cpo9iter_moveE
	.align		8
        /*0060*/ 	.dword	_ZN39_INTERNAL_41edca0d_4_k_cu_4c8ca9fa_27744cute7productE
	.align		8
        /*0068*/ 	.dword	_ZN39_INTERNAL_41edca0d_4_k_cu_4c8ca9fa_27744cute1_E
	.align		8
        /*0070*/ 	.dword	$str$24
	.align		8
        /*0078*/ 	.dword	$str$25


//--------------------- .text._ZN7cutlass13device_kernelINS_4gemm6kernel13GemmUniversalIN4cute5tupleIJiiiiEEENS1_10collective13CollectiveMmaINS1_37MainloopSm90TmaGmmaWarpSpecializedFP8ILi8ENS5_IJNS4_1CILi2EEENSA_ILi1EEESC_EEENS1_35KernelTmaWarpSpecializedCooperativeEEENS5_IJNSA_ILi128EEENSA_ILi256EEENSA_ILi64EEEEEENS_12float_e4m3_tENS5_IJlSC_lEEESK_SL_NS4_8TiledMMAINS4_8MMA_AtomIJNS4_4SM904GMMA31MMA_64x256x32_F32E4M3E4M3_SS_TNILNSP_7ScaleInE1ELSR_1EEEEEENS4_6LayoutISD_NS5_IJSC_NSA_ILi0EEESV_EEEEENS5_IJNS4_10UnderscoreESY_SY_EEEEENS4_13SM90_TMA_LOADENS4_14ComposedLayoutINS4_7SwizzleILi2ELi4ELi3EEENS4_18smem_ptr_flag_bitsILi8EEENSU_INS5_IJNSA_ILi8EEESI_EEENS5_IJSI_SC_EEEEEEEvNS4_8identityENS4_23SM90_TMA_LOAD_MULTICASTES1B_vS1C_EENS_8epilogue10collective18CollectiveEpilogueINS1F_22Sm90TmaWarpSpecializedILi4ELi2ELi16ELb0ELb0EEEJSJ_NS5_IJSG_NSA_ILi32EEEEEESK_SL_SK_SL_NS1F_6fusion15FusionCallbacksIS1J_NS1M_13LinCombEltActINS1F_6thread4SiLuESK_fSK_fLNS_15FloatRoundStyleE2EEESJ_S1L_JEEES11_NS12_INS13_ILi1ELi4ELi3EEES16_NSU_INS5_IJS17_S1K_EEENS5_IJS1K_SC_EEEEEEENS4_39AutoVectorizingCopyWithAssumedAlignmentILi128EEENS4_14SM90_TMA_STOREES1Y_S20_NS4_9Copy_AtomIJNS4_17SM90_U32x4_STSM_NENS_6half_tEEEEvEEEvvEEEEvNT_6ParamsE --------------------------
	.section	.text._ZN7cutlass13device_kernelINS_4gemm6kernel13GemmUniversalIN4cute5tupleIJiiiiEEENS1_10collective13CollectiveMmaINS1_37MainloopSm90TmaGmmaWarpSpecializedFP8ILi8ENS5_IJNS4_1CILi2EEENSA_ILi1EEESC_EEENS1_35KernelTmaWarpSpecializedCooperativeEEENS5_IJNSA_ILi128EEENSA_ILi256EEENSA_ILi64EEEEEENS_12float_e4m3_tENS5_IJlSC_lEEESK_SL_NS4_8TiledMMAINS4_8MMA_AtomIJNS4_4SM904GMMA31MMA_64x256x32_F32E4M3E4M3_SS_TNILNSP_7ScaleInE1ELSR_1EEEEEENS4_6LayoutISD_NS5_IJSC_NSA_ILi0EEESV_EEEEENS5_IJNS4_10UnderscoreESY_SY_EEEEENS4_13SM90_TMA_LOADENS4_14ComposedLayoutINS4_7SwizzleILi2ELi4ELi3EEENS4_18smem_ptr_flag_bitsILi8EEENSU_INS5_IJNSA_ILi8EEESI_EEENS5_IJSI_SC_EEEEEEEvNS4_8identityENS4_23SM90_TMA_LOAD_MULTICASTES1B_vS1C_EENS_8epilogue10collective18CollectiveEpilogueINS1F_22Sm90TmaWarpSpecializedILi4ELi2ELi16ELb0ELb0EEEJSJ_NS5_IJSG_NSA_ILi32EEEEEESK_SL_SK_SL_NS1F_6fusion15FusionCallbacksIS1J_NS1M_13LinCombEltActINS1F_6thread4SiLuESK_fSK_fLNS_15FloatRoundStyleE2EEESJ_S1L_JEEES11_NS12_INS13_ILi1ELi4ELi3EEES16_NSU_INS5_IJS17_S1K_EEENS5_IJS1K_SC_EEEEEEENS4_39AutoVectorizingCopyWithAssumedAlignmentILi128EEENS4_14SM90_TMA_STOREES1Y_S20_NS4_9Copy_AtomIJNS4_17SM90_U32x4_STSM_NENS_6half_tEEEEvEEEvvEEEEvNT_6ParamsE,"ax",@progbits
	.align	128
.text._ZN7cutlass13device_kernelINS_4gemm6kernel13GemmUniversalIN4cute5tupleIJiiiiEEENS1_10collective13CollectiveMmaINS1_37MainloopSm90TmaGmmaWarpSpecializedFP8ILi8ENS5_IJNS4_1CILi2EEENSA_ILi1EEESC_EEENS1_35KernelTmaWarpSpecializedCooperativeEEENS5_IJNSA_ILi128EEENSA_ILi256EEENSA_ILi64EEEEEENS_12float_e4m3_tENS5_IJlSC_lEEESK_SL_NS4_8TiledMMAINS4_8MMA_AtomIJNS4_4SM904GMMA31MMA_64x256x32_F32E4M3E4M3_SS_TNILNSP_7ScaleInE1ELSR_1EEEEEENS4_6LayoutISD_NS5_IJSC_NSA_ILi0EEESV_EEEEENS5_IJNS4_10UnderscoreESY_SY_EEEEENS4_13SM90_TMA_LOADENS4_14ComposedLayoutINS4_7SwizzleILi2ELi4ELi3EEENS4_18smem_ptr_flag_bitsILi8EEENSU_INS5_IJNSA_ILi8EEESI_EEENS5_IJSI_SC_EEEEEEEvNS4_8identityENS4_23SM90_TMA_LOAD_MULTICASTES1B_vS1C_EENS_8epilogue10collective18CollectiveEpilogueINS1F_22Sm90TmaWarpSpecializedILi4ELi2ELi16ELb0ELb0EEEJSJ_NS5_IJSG_NSA_ILi32EEEEEESK_SL_SK_SL_NS1F_6fusion15FusionCallbacksIS1J_NS1M_13LinCombEltActINS1F_6thread4SiLuESK_fSK_fLNS_15FloatRoundStyleE2EEESJ_S1L_JEEES11_NS12_INS13_ILi1ELi4ELi3EEES16_NSU_INS5_IJS17_S1K_EEENS5_IJS1K_SC_EEEEEEENS4_39AutoVectorizingCopyWithAssumedAlignmentILi128EEENS4_14SM90_TMA_STOREES1Y_S20_NS4_9Copy_AtomIJNS4_17SM90_U32x4_STSM_NENS_6half_tEEEEvEEEvvEEEEvNT_6ParamsE:
        .type           _ZN7cutlass13device_kernelINS_4gemm6kernel13GemmUniversalIN4cute5tupleIJiiiiEEENS1_10collective13CollectiveMmaINS1_37MainloopSm90TmaGmmaWarpSpecializedFP8ILi8ENS5_IJNS4_1CILi2EEENSA_ILi1EEESC_EEENS1_35KernelTmaWarpSpecializedCooperativeEEENS5_IJNSA_ILi128EEENSA_ILi256EEENSA_ILi64EEEEEENS_12float_e4m3_tENS5_IJlSC_lEEESK_SL_NS4_8TiledMMAINS4_8MMA_AtomIJNS4_4SM904GMMA31MMA_64x256x32_F32E4M3E4M3_SS_TNILNSP_7ScaleInE1ELSR_1EEEEEENS4_6LayoutISD_NS5_IJSC_NSA_ILi0EEESV_EEEEENS5_IJNS4_10UnderscoreESY_SY_EEEEENS4_13SM90_TMA_LOADENS4_14ComposedLayoutINS4_7SwizzleILi2ELi4ELi3EEENS4_18smem_ptr_flag_bitsILi8EEENSU_INS5_IJNSA_ILi8EEESI_EEENS5_IJSI_SC_EEEEEEEvNS4_8identityENS4_23SM90_TMA_LOAD_MULTICASTES1B_vS1C_EENS_8epilogue10collective18CollectiveEpilogueINS1F_22Sm90TmaWarpSpecializedILi4ELi2ELi16ELb0ELb0EEEJSJ_NS5_IJSG_NSA_ILi32EEEEEESK_SL_SK_SL_NS1F_6fusion15FusionCallbacksIS1J_NS1M_13LinCombEltActINS1F_6thread4SiLuESK_fSK_fLNS_15FloatRoundStyleE2EEESJ_S1L_JEEES11_NS12_INS13_ILi1ELi4ELi3EEES16_NSU_INS5_IJS17_S1K_EEENS5_IJS1K_SC_EEEEEEENS4_39AutoVectorizingCopyWithAssumedAlignmentILi128EEENS4_14SM90_TMA_STOREES1Y_S20_NS4_9Copy_AtomIJNS4_17SM90_U32x4_STSM_NENS_6half_tEEEEvEEEvvEEEEvNT_6ParamsE,@function
        .size           _ZN7cutlass13device_kernelINS_4gemm6kernel13GemmUniversalIN4cute5tupleIJiiiiEEENS1_10collective13CollectiveMmaINS1_37MainloopSm90TmaGmmaWarpSpecializedFP8ILi8ENS5_IJNS4_1CILi2EEENSA_ILi1EEESC_EEENS1_35KernelTmaWarpSpecializedCooperativeEEENS5_IJNSA_ILi128EEENSA_ILi256EEENSA_ILi64EEEEEENS_12float_e4m3_tENS5_IJlSC_lEEESK_SL_NS4_8TiledMMAINS4_8MMA_AtomIJNS4_4SM904GMMA31MMA_64x256x32_F32E4M3E4M3_SS_TNILNSP_7ScaleInE1ELSR_1EEEEEENS4_6LayoutISD_NS5_IJSC_NSA_ILi0EEESV_EEEEENS5_IJNS4_10UnderscoreESY_SY_EEEEENS4_13SM90_TMA_LOADENS4_14ComposedLayoutINS4_7SwizzleILi2ELi4ELi3EEENS4_18smem_ptr_flag_bitsILi8EEENSU_INS5_IJNSA_ILi8EEESI_EEENS5_IJSI_SC_EEEEEEEvNS4_8identityENS4_23SM90_TMA_LOAD_MULTICASTES1B_vS1C_EENS_8epilogue10collective18CollectiveEpilogueINS1F_22Sm90TmaWarpSpecializedILi4ELi2ELi16ELb0ELb0EEEJSJ_NS5_IJSG_NSA_ILi32EEEEEESK_SL_SK_SL_NS1F_6fusion15FusionCallbacksIS1J_NS1M_13LinCombEltActINS1F_6thread4SiLuESK_fSK_fLNS_15FloatRoundStyleE2EEESJ_S1L_JEEES11_NS12_INS13_ILi1ELi4ELi3EEES16_NSU_INS5_IJS17_S1K_EEENS5_IJS1K_SC_EEEEEEENS4_39AutoVectorizingCopyWithAssumedAlignmentILi128EEENS4_14SM90_TMA_STOREES1Y_S20_NS4_9Copy_AtomIJNS4_17SM90_U32x4_STSM_NENS_6half_tEEEEvEEEvvEEEEvNT_6ParamsE,(.L_x_664 - _ZN7cutlass13device_kernelINS_4gemm6kernel13GemmUniversalIN4cute5tupleIJiiiiEEENS1_10collective13CollectiveMmaINS1_37MainloopSm90TmaGmmaWarpSpecializedFP8ILi8ENS5_IJNS4_1CILi2EEENSA_ILi1EEESC_EEENS1_35KernelTmaWarpSpecializedCooperativeEEENS5_IJNSA_ILi128EEENSA_ILi256EEENSA_ILi64EEEEEENS_12float_e4m3_tENS5_IJlSC_lEEESK_SL_NS4_8TiledMMAINS4_8MMA_AtomIJNS4_4SM904GMMA31MMA_64x256x32_F32E4M3E4M3_SS_TNILNSP_7ScaleInE1ELSR_1EEEEEENS4_6LayoutISD_NS5_IJSC_NSA_ILi0EEESV_EEEEENS5_IJNS4_10UnderscoreESY_SY_EEEEENS4_13SM90_TMA_LOADENS4_14ComposedLayoutINS4_7SwizzleILi2ELi4ELi3EEENS4_18smem_ptr_flag_bitsILi8EEENSU_INS5_IJNSA_ILi8EEESI_EEENS5_IJSI_SC_EEEEEEEvNS4_8identityENS4_23SM90_TMA_LOAD_MULTICASTES1B_vS1C_EENS_8epilogue10collective18CollectiveEpilogueINS1F_22Sm90TmaWarpSpecializedILi4ELi2ELi16ELb0ELb0EEEJSJ_NS5_IJSG_NSA_ILi32EEEEEESK_SL_SK_SL_NS1F_6fusion15FusionCallbacksIS1J_NS1M_13LinCombEltActINS1F_6thread4SiLuESK_fSK_fLNS_15FloatRoundStyleE2EEESJ_S1L_JEEES11_NS12_INS13_ILi1ELi4ELi3EEES16_NSU_INS5_IJS17_S1K_EEENS5_IJS1K_SC_EEEEEEENS4_39AutoVectorizingCopyWithAssumedAlignmentILi128EEENS4_14SM90_TMA_STOREES1Y_S20_NS4_9Copy_AtomIJNS4_17SM90_U32x4_STSM_NENS_6half_tEEEEvEEEvvEEEEvNT_6ParamsE)
        .other          _ZN7cutlass13device_kernelINS_4gemm6kernel13GemmUniversalIN4cute5tupleIJiiiiEEENS1_10collective13CollectiveMmaINS1_37MainloopSm90TmaGmmaWarpSpecializedFP8ILi8ENS5_IJNS4_1CILi2EEENSA_ILi1EEESC_EEENS1_35KernelTmaWarpSpecializedCooperativeEEENS5_IJNSA_ILi128EEENSA_ILi256EEENSA_ILi64EEEEEENS_12float_e4m3_tENS5_IJlSC_lEEESK_SL_NS4_8TiledMMAINS4_8MMA_AtomIJNS4_4SM904GMMA31MMA_64x256x32_F32E4M3E4M3_SS_TNILNSP_7ScaleInE1ELSR_1EEEEEENS4_6LayoutISD_NS5_IJSC_NSA_ILi0EEESV_EEEEENS5_IJNS4_10UnderscoreESY_SY_EEEEENS4_13SM90_TMA_LOADENS4_14ComposedLayoutINS4_7SwizzleILi2ELi4ELi3EEENS4_18smem_ptr_flag_bitsILi8EEENSU_INS5_IJNSA_ILi8EEESI_EEENS5_IJSI_SC_EEEEEEEvNS4_8identityENS4_23SM90_TMA_LOAD_MULTICASTES1B_vS1C_EENS_8epilogue10collective18CollectiveEpilogueINS1F_22Sm90TmaWarpSpecializedILi4ELi2ELi16ELb0ELb0EEEJSJ_NS5_IJSG_NSA_ILi32EEEEEESK_SL_SK_SL_NS1F_6fusion15FusionCallbacksIS1J_NS1M_13LinCombEltActINS1F_6thread4SiLuESK_fSK_fLNS_15FloatRoundStyleE2EEESJ_S1L_JEEES11_NS12_INS13_ILi1ELi4ELi3EEES16_NSU_INS5_IJS17_S1K_EEENS5_IJS1K_SC_EEEEEEENS4_39AutoVectorizingCopyWithAssumedAlignmentILi128EEENS4_14SM90_TMA_STOREES1Y_S20_NS4_9Copy_AtomIJNS4_17SM90_U32x4_STSM_NENS_6half_tEEEEvEEEvvEEEEvNT_6ParamsE,@"STO_CUDA_ENTRY STV_DEFAULT"
_ZN7cutlass13device_kernelINS_4gemm6kernel13GemmUniversalIN4cute5tupleIJiiiiEEENS1_10collective13CollectiveMmaINS1_37MainloopSm90TmaGmmaWarpSpecializedFP8ILi8ENS5_IJNS4_1CILi2EEENSA_ILi1EEESC_EEENS1_35KernelTmaWarpSpecializedCooperativeEEENS5_IJNSA_ILi128EEENSA_ILi256EEENSA_ILi64EEEEEENS_12float_e4m3_tENS5_IJlSC_lEEESK_SL_NS4_8TiledMMAINS4_8MMA_AtomIJNS4_4SM904GMMA31MMA_64x256x32_F32E4M3E4M3_SS_TNILNSP_7ScaleInE1ELSR_1EEEEEENS4_6LayoutISD_NS5_IJSC_NSA_ILi0EEESV_EEEEENS5_IJNS4_10UnderscoreESY_SY_EEEEENS4_13SM90_TMA_LOADENS4_14ComposedLayoutINS4_7SwizzleILi2ELi4ELi3EEENS4_18smem_ptr_flag_bitsILi8EEENSU_INS5_IJNSA_ILi8EEESI_EEENS5_IJSI_SC_EEEEEEEvNS4_8identityENS4_23SM90_TMA_LOAD_MULTICASTES1B_vS1C_EENS_8epilogue10collective18CollectiveEpilogueINS1F_22Sm90TmaWarpSpecializedILi4ELi2ELi16ELb0ELb0EEEJSJ_NS5_IJSG_NSA_ILi32EEEEEESK_SL_SK_SL_NS1F_6fusion15FusionCallbacksIS1J_NS1M_13LinCombEltActINS1F_6thread4SiLuESK_fSK_fLNS_15FloatRoundStyleE2EEESJ_S1L_JEEES11_NS12_INS13_ILi1ELi4ELi3EEES16_NSU_INS5_IJS17_S1K_EEENS5_IJS1K_SC_EEEEEEENS4_39AutoVectorizingCopyWithAssumedAlignmentILi128EEENS4_14SM90_TMA_STOREES1Y_S20_NS4_9Copy_AtomIJNS4_17SM90_U32x4_STSM_NENS_6half_tEEEEvEEEvvEEEEvNT_6ParamsE:
[----:B------:R-:W1:Y:S02]  /*0000*/  LDC R1, c[0x0][0x28] ;  /* 0x00000a00ff017b82 */ /* 0x000e640000000800 */
[----:B-1----:R-:W-:Y:S01]  /*0010*/  IADD3 R1, R1, -0xe0, RZ ;  /* 0xffffff2001017810 */ /* 0x002fe20007ffe0ff */
[----:B------:R-:W1:Y:S01]  /*0020*/  S2R R8, SR_TID.X ;  /* 0x0000000000087919 */ /* 0x000e620000002100 */
[----:B------:R-:W-:Y:S01]  /*0030*/  ELECT P0, URZ, PT ;  /* 0x00000000003f782f */ /* 0x000fe20003800000 */
[----:B------:R-:W-:Y:S01]  /*0040*/  BSSY B0, `(.L_x_0) ;  /* 0x000001a000007945 */ /* 0x000fe20003800000 */
[----:B-1----:R-:W-:-:S05]  /*0050*/  SHF.R.U32.HI R4, RZ, 0x5, R8 ;  /* 0x00000005ff047819 */ /* 0x002fca0000011608 */
[----:B------:R-:W1:Y:S02]  /*0060*/  SHFL.IDX PT, R0, R4, RZ, 0x1f ;  /* 0x00001fff04007589 */ /* 0x000e6400000e0000 */
[----:B-1----:R-:W-:Y:S02]  /*0070*/  R2UR UR46, R0 ;  /* 0x00000000002e72ca */ /* 0x002fe400000e0000 */
[----:B------:R-:W-:-:S06]  /*0080*/  SHF.R.U32.HI R0, RZ, 0x7, R8 ;  /* 0x00000007ff007819 */ /* 0x000fcc0000011608 */
[----:B------:R-:W1:Y:S05]  /*0090*/  SHFL.IDX PT, R0, R0, RZ, 0x1f ;  /* 0x00001fff00007589 */ /* 0x000e6a00000e0000 */
[----:B------:R-:W-:Y:S02]  /*00a0*/  USHF.R.S32.HI UR4, URZ, 0x1f, UR46 ;  /* 0x0000001f3f047899 */ /* 0x000fe4000801142e */
[----:B------:R-:W-:Y:S02]  /*00b0*/  ISETP.NE.OR P0, PT, RZ, UR46, !P0 ;  /* 0x0000002eff007c0c */ /* 0x000fe4000c705670 */
[----:B------:R-:W-:-:S04]  /*00c0*/  ULEA.HI UR4, UR4, UR46, URZ, 0x2 ;  /* 0x0000002e04047291 */ /* 0x000fc8000f8f103f */
[----:B------:R-:W-:-:S04]  /*00d0*/  ULOP3.LUT UR4, UR4, 0xfffffffc, URZ, 0xc0, !UPT ;  /* 0xfffffffc04047892 */ /* 0x000fc8000f8ec03f */
[----:B------:R-:W-:-:S03]  /*00e0*/  UIADD3 UR46, UR46, -UR4, URZ ;  /* 0x800000042e2e7290 */ /* 0x000fc6000fffe03f */
[----:B------:R-:W-:Y:S09]  /*00f0*/  @P0 BRA `(.L_x_1) ;  /* 0x0000000000380947 */ /* 0x000ff20003800000 */
[----:B------:R-:W-:Y:S02]  /*0100*/  ULDC.64 UR4, c[0x0][0x198] ;  /* 0x0000660000047ab9 */ /* 0x000fe40000000a00 */
[----:B------:R-:W-:Y:S02]  /*0110*/  UIADD3 UR6, UP0, UR4, 0xf0, URZ ;  /* 0x000000f004067890 */ /* 0x000fe4000ff1e03f */
[----:B------:R-:W-:Y:S02]  /*0120*/  UIADD3 UR8, UP1, UR4, 0x1f0, URZ ;  /* 0x000001f004087890 */ /* 0x000fe4000ff3e03f */
[----:B------:R-:W-:Y:S02]  /*0130*/  UIADD3 UR10, UP2, UR4, 0x3f0, URZ ;  /* 0x000003f0040a7890 */ /* 0x000fe4000ff5e03f */
[----:B------:R-:W-:Y:S02]  /*0140*/  UIADD3 UR4, UP3, UR4, 0x4f0, URZ ;  /* 0x000004f004047890 */ /* 0x000fe4000ff7e03f */
[----:B------:R-:W-:-:S02]  /*0150*/  UIADD3.X UR7, URZ, UR5, URZ, UP0, !UPT ;  /* 0x000000053f077290 */ /* 0x000fc400087fe43f */
[----:B------:R-:W-:Y:S02]  /*0160*/  UIADD3.X UR9, URZ, UR5, URZ, UP1, !UPT ;  /* 0x000000053f097290 */ /* 0x000fe40008ffe43f */
[----:B------:R-:W-:Y:S02]  /*0170*/  UIADD3.X UR11, URZ, UR5, URZ, UP2, !UPT ;  /* 0x000000053f0b7290 */ /* 0x000fe400097fe43f */
[----:B------:R-:W-:-:S03]  /*0180*/  UIADD3.X UR5, URZ, UR5, URZ, UP3, !UPT ;  /* 0x000000053f057290 */ /* 0x000fc60009ffe43f */
[----:B------:R2:W-:Y:S02]  /*0190*/  UTMACCTL.PF [UR6] ;  /* 0x00000000060079b9 */ /* 0x0005e40008040000 */
[----:B------:R2:W-:Y:S02]  /*01a0*/  UTMACCTL.PF [UR8] ;  /* 0x00000000080079b9 */ /* 0x0005e40008040000 */
[----:B------:R2:W-:Y:S02]  /*01b0*/  UTMACCTL.PF [UR10] ;  /* 0x000000000a0079b9 */ /* 0x0005e40008040000 */
[----:B------:R2:W-:Y:S02]  /*01c0*/  UTMACCTL.PF [UR4] ;  /* 0x00000000040079b9 */ /* 0x0005e40008040000 */
[----:B--2---:R-:W-:Y:S01]  /*01d0*/  NOP ;  /* 0x0000000000007918 */ /* 0x004fe20000000000 */
.L_x_1:
[----:B------:R-:W-:Y:S05]  /*01e0*/  BSYNC B0 ;  /* 0x0000000000007941 */ /* 0x000fea0003800000 */
.L_x_0:
[----:B------:R-:W-:Y:S01]  /*01f0*/  ULDC.64 UR8, c[0x0][0x590] ;  /* 0x0001640000087ab9 */ /* 0x000fe20000000a00 */
[----:B------:R-:W-:Y:S01]  /*0200*/  ULDC.64 UR50, c[0x0][0x588] ;  /* 0x0001620000327ab9 */ /* 0x000fe20000000a00 */
[----:B------:R-:W-:Y:S01]  /*0210*/  ISETP.NE.U32.AND P2, PT, RZ, UR8, PT ;  /* 0x00000008ff007c0c */ /* 0x000fe2000bf45070 */
[----:B------:R-:W-:Y:S01]  /*0220*/  ULDC.64 UR54, c[0x0][0x208] ;  /* 0x0000820000367ab9 */ /* 0x000fe20000000a00 */
[----:B-1----:R-:W-:Y:S01]  /*0230*/  R2UR UR6, R0 ;  /* 0x00000000000672ca */ /* 0x002fe200000e0000 */
[----:B------:R-:W-:Y:S01]  /*0240*/  UMOV UR4, UR50 ;  /* 0x0000003200047c82 */ /* 0x000fe20008000000 */
[----:B------:R-:W-:Y:S01]  /*0250*/  ISETP.NE.AND.EX P1, PT, RZ, UR9, PT, P2 ;  /* 0x00000009ff007c0c */ /* 0x000fe2000bf25320 */
[----:B------:R-:W-:Y:S01]  /*0260*/  UMOV UR5, UR51 ;  /* 0x0000003300057c82 */ /* 0x000fe20008000000 */
[----:B------:R-:W-:-:S11]  /*0270*/  PRMT R0, RZ, 0x7610, R0 ;  /* 0x00007610ff007816 */ /* 0x000fd60000000000 */
[----:B------:R-:W-:Y:S05]  /*0280*/  @P1 BRA `(.L_x_2) ;  /* 0x0000000000441947 */ /* 0x000fea0003800000 */
[----:B------:R-:W-:Y:S02]  /*0290*/  ULDC.64 UR10, c[0x0][0x588] ;  /* 0x00016200000a7ab9 */ /* 0x000fe40000000a00 */
[----:B------:R-:W-:-:S04]  /*02a0*/  ISETP.NE.U32.AND P0, PT, RZ, UR10, PT ;  /* 0x0000000aff007c0c */ /* 0x000fc8000bf05070 */
[----:B------:R-:W-:-:S13]  /*02b0*/  ISETP.NE.AND.EX P0, PT, RZ, UR11, PT, P0 ;  /* 0x0000000bff007c0c */ /* 0x000fda000bf05300 */
[----:B------:R-:W-:Y:S05]  /*02c0*/  @!P0 BRA `(.L_x_3) ;  /* 0x00000000001c8947 */ /* 0x000fea0003800000 */
[----:B------:R-:W-:Y:S02]  /*02d0*/  MOV R2, UR4 ;  /* 0x0000000400027c02 */ /* 0x000fe40008000f00 */
[----:B------:R-:W-:-:S05]  /*02e0*/  MOV R3, UR5 ;  /* 0x0000000500037c02 */ /* 0x000fca0008000f00 */
[----:B------:R-:W2:Y:S01]  /*02f0*/  LDG.E R2, desc[UR54][R2.64] ;  /* 0x0000003602027981 */ /* 0x000ea2000c1e1900 */
[----:B------:R-:W-:Y:S02]  /*0300*/  MOV R0, 0x1 ;  /* 0x0000000100007802 */ /* 0x000fe40000000f00 */
[----:B--2---:R-:W-:-:S13]  /*0310*/  FSETP.NEU.AND P0, PT, R2, RZ, PT ;  /* 0x000000ff0200720b */ /* 0x004fda0003f0d000 */
[----:B------:R-:W-:Y:S01]  /*0320*/  VOTEU.ANY UP0, P0 ;  /* 0x00000000003f7886 */ /* 0x000fe20000000100 */
[----:B------:R-:W-:Y:S05]  /*0330*/  BRA `(.L_x_2) ;  /* 0x0000000000187947 */ /* 0x000fea0003800000 */
.L_x_3:
[----:B------:R-:W-:Y:S01]  /*0340*/  ULDC UR4, c[0x0][0x580] ;  /* 0x0001600000047ab9 */ /* 0x000fe20000000800 */
[----:B------:R-:W-:Y:S01]  /*0350*/  MOV R0, 0x1 ;  /* 0x0000000100007802 */ /* 0x000fe20000000f00 */
[----:B------:R-:W-:Y:S01]  /*0360*/  UMOV UR5, URZ ;  /* 0x0000003f00057c82 */ /* 0x000fe20008000000 */
[----:B------:R-:W-:Y:S01]  /*0370*/  FSETP.NEU.AND P0, PT, RZ, UR4, PT ;  /* 0x00000004ff007c0b */ /* 0x000fe2000bf0d000 */
[----:B------:R-:W-:-:S12]  /*0380*/  UMOV UR4, URZ ;  /* 0x0000003f00047c82 */ /* 0x000fd80008000000 */
[----:B------:R-:W-:-:S05]  /*0390*/  VOTEU.ANY UP0, P0 ;  /* 0x00000000003f7886 */ /* 0x000fca0000000100 */
.L_x_2:
[----:B------:R-:W-:Y:S01]  /*03a0*/  ISETP.NE.U32.AND P0, PT, RZ, UR4, PT ;  /* 0x00000004ff007c0c */ /* 0x000fe2000bf05070 */
[----:B------:R-:W-:Y:S01]  /*03b0*/  UPLOP3.LUT UP1, UPT, UPT, UPT, UPT, 0x40, 0x0 ;  /* 0x000000000000789c */ /* 0x000fe20003f2e870 */
[----:B------:R-:W-:Y:S02]  /*03c0*/  ISETP.NE.AND.EX P2, PT, RZ, UR9, PT, P2 ;  /* 0x00000009ff007c0c */ /* 0x000fe4000bf45320 */
[----:B------:R-:W-:Y:S01]  /*03d0*/  ISETP.NE.AND.EX P0, PT, RZ, UR5, PT, P0 ;  /* 0x00000005ff007c0c */ /* 0x000fe2000bf05300 */
[----:B------:R-:W-:-:S12]  /*03e0*/  UP2UR UR48, UPR, URZ, 0x2 ;  /* 0x000000023f307883 */ /* 0x000fd80008000000 */
[----:B------:R-:W-:Y:S05]  /*03f0*/  @P0 BRA P2, `(.L_x_4) ;  /* 0x0000000000400947 */ /* 0x000fea0001000000 */
[----:B------:R-:W-:-:S04]  /*0400*/  ISETP.NE.U32.AND P0, PT, RZ, UR8, PT ;  /* 0x00000008ff007c0c */ /* 0x000fc8000bf05070 */
[----:B------:R-:W-:-:S13]  /*0410*/  ISETP.NE.AND.EX P0, PT, RZ, UR9, PT, P0 ;  /* 0x00000009ff007c0c */ /* 0x000fda000bf05300 */
[----:B------:R-:W-:Y:S05]  /*0420*/  @!P0 BRA `(.L_x_5) ;  /* 0x00000000002c8947 */ /* 0x000fea0003800000 */
[----:B------:R-:W-:Y:S01]  /*0430*/  PRMT R0, R0, 0x9910, RZ ;  /* 0x0000991000007816 */ /* 0x000fe200000000ff */
[----:B------:R-:W-:Y:S02]  /*0440*/  UISETP.NE.U32.AND UP1, UPT, UR4, URZ, UPT ;  /* 0x0000003f0400728c */ /* 0x000fe4000bf25070 */
[----:B------:R-:W-:Y:S01]  /*0450*/  USEL UR4, URZ, 0xffffffff, UP0 ;  /* 0xffffffff3f047887 */ /* 0x000fe20008000000 */
[----:B------:R-:W-:Y:S01]  /*0460*/  R2UR UR7, R0 ;  /* 0x00000000000772ca */ /* 0x000fe200000e0000 */
[----:B------:R-:W-:-:S12]  /*0470*/  UISETP.NE.AND.EX UP0, UPT, UR5, URZ, UPT, UP1 ;  /* 0x0000003f0500728c */ /* 0x000fd8000bf05310 */
[----:B------:R-:W-:-:S11]  /*0480*/  UISETP.NE.AND UP2, UPT, UR7, URZ, UPT ;  /* 0x0000003f0700728c */ /* 0x000fd6000bf45270 */
[----:B------:R-:W-:-:S04]  /*0490*/  @!UP2 USEL UR4, URZ, 0xffffffff, UP0 ;  /* 0xffffffff3f04a887 */ /* 0x000fc80008000000 */
[----:B------:R-:W-:-:S04]  /*04a0*/  ULOP3.LUT UR4, UR4, 0x1, URZ, 0xc0, !UPT ;  /* 0x0000000104047892 */ /* 0x000fc8000f8ec03f */
[----:B------:R-:W-:-:S04]  /*04b0*/  UISETP.EQ.U32.AND UP0, UPT, UR4, 0x1, UPT ;  /* 0x000000010400788c */ /* 0x000fc8000bf02070 */
[----:B------:R-:W-:Y:S01]  /*04c0*/  UP2UR UR48, UPR, URZ, 0x1 ;  /* 0x000000013f307883 */ /* 0x000fe20008000000 */
[----:B------:R-:W-:Y:S11]  /*04d0*/  BRA `(.L_x_4) ;  /* 0x0000000000087947 */ /* 0x000ff60003800000 */
.L_x_5:
[----:B------:R-:W-:-:S04]  /*04e0*/  UPLOP3.LUT UP0, UPT, UPT, UPT, UP0, 0x40, 0x0 ;  /* 0x000000000000789c */ /* 0x000fc80003f0e800 */
[----:B------:R-:W-:-:S12]  /*04f0*/  UP2UR UR48, UPR, URZ, 0x1 ;  /* 0x000000013f307883 */ /* 0x000fd80008000000 */
.L_x_4:
[----:B------:R-:W1:Y:S01]  /*0500*/  SHFL.IDX PT, R3, R4, RZ, 0x1f ;  /* 0x00001fff04037589 */ /* 0x000e6200000e0000 */
[----:B------:R-:W-:Y:S02]  /*0510*/  UISETP.NE.AND UP0, UPT, UR46, URZ, UPT ;  /* 0x0000003f2e00728c */ /* 0x000fe4000bf05270 */
[----:B------:R-:W-:Y:S02]  /*0520*/  UIADD3 UR9, UR6, -0x1, URZ ;  /* 0xffffffff06097890 */ /* 0x000fe4000fffe03f */
[----:B------:R-:W-:Y:S02]  /*0530*/  UP2UR UR47, UPR, URZ, 0x1 ;  /* 0x000000013f2f7883 */ /* 0x000fe40008000000 */
[----:B------:R-:W-:Y:S02]  /*0540*/  UISETP.EQ.OR UP0, UPT, UR46, 0x3, !UP0 ;  /* 0x000000032e00788c */ /* 0x000fe4000c702670 */
[----:B------:R-:W-:Y:S02]  /*0550*/  UISETP.GE.U32.AND UP1, UPT, UR9, 0x2, UPT ;  /* 0x000000020900788c */ /* 0x000fe4000bf26070 */
[----:B------:R-:W-:-:S04]  /*0560*/  UISETP.EQ.AND UP0, UPT, UR6, URZ, UP0 ;  /* 0x0000003f0600728c */ /* 0x000fc80008702270 */
[----:B------:R-:W-:Y:S02]  /*0570*/  USEL UR45, URZ, 0x1, !UP0 ;  /* 0x000000013f2d7887 */ /* 0x000fe4000c000000 */
[----:B------:R-:W-:Y:S02]  /*0580*/  UISETP.NE.AND UP0, UPT, UR6, URZ, UPT ;  /* 0x0000003f0600728c */ /* 0x000fe4000bf05270 */
[----:B------:R-:W-:Y:S01]  /*0590*/  USEL UR45, UR45, 0x2, UP1 ;  /* 0x000000022d2d7887 */ /* 0x000fe20008800000 */
[----:B-1----:R-:W-:-:S13]  /*05a0*/  ISETP.NE.AND P0, PT, R3, RZ, PT ;  /* 0x000000ff0300720c */ /* 0x002fda0003f05270 */
[----:B------:R-:W-:Y:S05]  /*05b0*/  @P0 BRA `(.L_x_6) ;  /* 0x0000000000840947 */ /* 0x000fea0003800000 */
[----:B------:R-:W-:Y:S01]  /*05c0*/  ELECT P0, URZ, PT ;  /* 0x00000000003f782f */ /* 0x000fe20003800000 */
[----:B------:R-:W-:-:S12]  /*05d0*/  BSSY B0, `(.L_x_6) ;  /* 0x000001f000007945 */ /* 0x000fd80003800000 */
[----:B------:R-:W-:Y:S05]  /*05e0*/  @!P0 BRA `(.L_x_7) ;  /* 0x0000000000748947 */ /* 0x000fea0003800000 */
[----:B------:R-:W1:Y:S01]  /*05f0*/  S2UR UR8, SR_CgaCtaId ;  /* 0x00000000000879c3 */ /* 0x000e620000008800 */
[----:B------:R-:W-:Y:S01]  /*0600*/  UMOV UR4, 0x400 ;  /* 0x0000040000047882 */ /* 0x000fe20000000000 */
[----:B------:R-:W-:Y:S01]  /*0610*/  UMOV UR5, 0x1 ;  /* 0x0000000100057882 */ /* 0x000fe20000000000 */
[----:B------:R-:W-:Y:S02]  /*0620*/  UMOV UR6, 0x4 ;  /* 0x0000000400067882 */ /* 0x000fe40000000000 */
[----:B------:R-:W-:-:S04]  /*0630*/  UIADD3 UR6, -UR6, 0x100000, URZ ;  /* 0x0010000006067890 */ /* 0x000fc8000fffe13f */
[----:B------:R-:W-:Y:S02]  /*0640*/  USHF.L.U32 UR7, UR6, 0xb, URZ ;  /* 0x0000000b06077899 */ /* 0x000fe4000800063f */
[----:B------:R-:W-:Y:S02]  /*0650*/  USHF.L.U32 UR6, UR6, 0x1, URZ ;  /* 0x0000000106067899 */ /* 0x000fe4000800063f */
[----:B-1----:R-:W-:Y:S02]  /*0660*/  ULEA UR8, UR8, UR4, 0x18 ;  /* 0x0000000408087291 */ /* 0x002fe4000f8ec03f */
[----:B------:R-:W-:-:S04]  /*0670*/  UIADD3 UR4, -UR5, 0x100000, URZ ;  /* 0x0010000005047890 */ /* 0x000fc8000fffe13f */
[----:B------:R-:W-:Y:S02]  /*0680*/  USHF.L.U32 UR5, UR4, 0xb, URZ ;  /* 0x0000000b04057899 */ /* 0x000fe4000800063f */
[----:B------:R-:W-:Y:S01]  /*0690*/  USHF.L.U32 UR4, UR4, 0x1, URZ ;  /* 0x0000000104047899 */ /* 0x000fe2000800063f */
[----:B------:R-:W1:Y:S11]  /*06a0*/  FENCE.VIEW.ASYNC.S ;  /* 0x00000000000073c6 */ /* 0x000e760000000000 */
[----:B-1----:R1:W2:Y:S01]  /*06b0*/  SYNCS.EXCH.64 URZ, [UR8], UR4 ;  /* 0x00000004083f75b2 */ /* 0x0022a20008000100 */
[----:B------:R1:W3:Y:S01]  /*06c0*/  SYNCS.EXCH.64 URZ, [UR8+0x40], UR6 ;  /* 0x00004006083f75b2 */ /* 0x0002e20008000100 */
[----:B------:R1:W4:Y:S01]  /*06d0*/  SYNCS.EXCH.64 URZ, [UR8+0x8], UR4 ;  /* 0x00000804083f75b2 */ /* 0x0003220008000100 */
[----:B------:R1:W1:Y:S01]  /*06e0*/  SYNCS.EXCH.64 URZ, [UR8+0x48], UR6 ;  /* 0x00004806083f75b2 */ /* 0x0002620008000100 */
        /* <DEDUP_REMOVED lines=12> */
[----:B------:R-:W-:Y:S01]  /*07b0*/  NOP ;  /* 0x0000000000007918 */ /* 0x000fe20000000000 */
.L_x_7:
[----:B-1----:R-:W-:Y:S05]  /*07c0*/  BSYNC B0 ;  /* 0x0000000000007941 */ /* 0x002fea0003800000 */
.L_x_6:
[----:B------:R-:W1:Y:S01]  /*07d0*/  S2UR UR10, SR_CTAID.X ;  /* 0x00000000000a79c3 */ /* 0x000e620000002500 */
[----:B------:R-:W5:Y:S01]  /*07e0*/  S2R R2, SR_CTAID.Y ;  /* 0x0000000000027919 */ /* 0x000f620000002600 */
[----:B------:R-:W-:Y:S01]  /*07f0*/  ULDC UR4, c[0x0][0x150] ;  /* 0x0000540000047ab9 */ /* 0x000fe20000000800 */
[----:B------:R-:W-:Y:S01]  /*0800*/  UISETP.EQ.AND UP2, UPT, UR46, 0x2, !UP0 ;  /* 0x000000022e00788c */ /* 0x000fe2000c742270 */
[----:B------:R-:W-:Y:S01]  /*0810*/  NOP ;  /* 0x0000000000007918 */ /* 0x000fe20000000000 */
[----:B------:R-:W2:Y:S02]  /*0820*/  SHFL.IDX PT, R7, R4, RZ, 0x1f ;  /* 0x00001fff04077589 */ /* 0x000ea400000e0000 */
[----:B------:R-:W-:Y:S01]  /*0830*/  USEL UR39, URZ, 0x1, !UP2 ;  /* 0x000000013f277887 */ /* 0x000fe2000d000000 */
[----:B------:R-:W3:Y:S03]  /*0840*/  LDC R6, c[0x0][0x144] ;  /* 0x00005100ff067b82 */ /* 0x000ee60000000800 */
[----:B------:R-:W-:Y:S01]  /*0850*/  USEL UR39, UR39, 0x2, UP1 ;  /* 0x0000000227277887 */ /* 0x000fe20008800000 */
[----:B-1----:R-:W-:-:S05]  /*0860*/  I2FP.F32.U32 R0, UR10 ;  /* 0x0000000a00007c45 */ /* 0x002fca0008201000 */
[----:B------:R-:W-:Y:S01]  /*0870*/  FMUL R5, R0, UR4 ;  /* 0x0000000400057c20 */ /* 0x000fe20008400000 */
[----:B--2---:R-:W-:Y:S01]  /*0880*/  ISETP.NE.AND P0, PT, R7, RZ, PT ;  /* 0x000000ff0700720c */ /* 0x004fe20003f05270 */
[----:B------:R-:W-:Y:S01]  /*0890*/  ULDC UR4, c[0x0][0x154] ;  /* 0x0000550000047ab9 */ /* 0x000fe20000000800 */
[----:B-----5:R-:W-:-:S03]  /*08a0*/  I2FP.F32.U32 R7, R2 ;  /* 0x0000000200077245 */ /* 0x020fc60000201000 */
[----:B------:R-:W1:Y:S02]  /*08b0*/  F2I.U32.TRUNC.NTZ R5, R5 ;  /* 0x0000000500057305 */ /* 0x000e64000020f000 */
[----:B------:R-:W-:Y:S01]  /*08c0*/  FMUL R10, R7, UR4 ;  /* 0x00000004070a7c20 */ /* 0x000fe20008400000 */
[----:B-1----:R-:W-:-:S05]  /*08d0*/  IADD3 R9, -R5, RZ, RZ ;  /* 0x000000ff05097210 */ /* 0x002fca0007ffe1ff */
[----:B---3--:R-:W-:Y:S01]  /*08e0*/  IMAD R0, R6, R9, UR10 ;  /* 0x0000000a06007e24 */ /* 0x008fe2000f8e0209 */
[----:B------:R-:W-:Y:S06]  /*08f0*/  @P0 BRA `(.L_x_8) ;  /* 0x0000000000580947 */ /* 0x000fec0003800000 */
[----:B------:R-:W1:Y:S01]  /*0900*/  S2UR UR5, SR_CgaCtaId ;  /* 0x00000000000579c3 */ /* 0x000e620000008800 */
[----:B------:R-:W-:Y:S01]  /*0910*/  UMOV UR4, 0x400 ;  /* 0x0000040000047882 */ /* 0x000fe20000000000 */
[----:B------:R-:W-:Y:S01]  /*0920*/  UMOV UR6, 0x20 ;  /* 0x0000002000067882 */ /* 0x000fe20000000000 */
[----:B------:R-:W-:Y:S01]  /*0930*/  UMOV UR7, 0x100 ;  /* 0x0000010000077882 */ /* 0x000fe20000000000 */
[----:B------:R-:W-:Y:S01]  /*0940*/  ELECT P0, URZ, PT ;  /* 0x00000000003f782f */ /* 0x000fe20003800000 */
[----:B-1----:R-:W-:Y:S02]  /*0950*/  ULEA UR8, UR5, UR4, 0x18 ;  /* 0x0000000405087291 */ /* 0x002fe4000f8ec03f */
[----:B------:R-:W-:-:S04]  /*0960*/  UIADD3 UR4, -UR6, 0x100000, URZ ;  /* 0x0010000006047890 */ /* 0x000fc8000fffe13f */
[----:B------:R-:W-:Y:S02]  /*0970*/  USHF.L.U32 UR5, UR4, 0xb, URZ ;  /* 0x0000000b04057899 */ /* 0x000fe4000800063f */
[----:B------:R-:W-:Y:S02]  /*0980*/  USHF.L.U32 UR4, UR4, 0x1, URZ ;  /* 0x0000000104047899 */ /* 0x000fe4000800063f */
[----:B------:R-:W-:-:S04]  /*0990*/  UIADD3 UR6, -UR7, 0x100000, URZ ;  /* 0x0010000007067890 */ /* 0x000fc8000fffe13f */
[----:B------:R-:W-:Y:S02]  /*09a0*/  USHF.L.U32 UR7, UR6, 0xb, URZ ;  /* 0x0000000b06077899 */ /* 0x000fe4000800063f */
[----:B------:R-:W-:Y:S01]  /*09b0*/  USHF.L.U32 UR6, UR6, 0x1, URZ ;  /* 0x0000000106067899 */ /* 0x000fe2000800063f */
[----:B------:R-:W1:Y:S03]  /*09c0*/  FENCE.VIEW.ASYNC.S ;  /* 0x00000000000073c6 */ /* 0x000e660000000000 */
[----:B-1----:R1:W2:Y:S08]  /*09d0*/  SYNCS.EXCH.64 URZ, [UR8+0x80], UR4 ;  /* 0x00008004083f75b2 */ /* 0x0022b00008000100 */
[----:B------:R1:W3:Y:S01]  /*09e0*/  SYNCS.EXCH.64 URZ, [UR8+0xa0], UR6 ;  /* 0x0000a006083f75b2 */ /* 0x0002e20008000100 */
[----:B------:R1:W1:Y:S01]  /*09f0*/  SYNCS.EXCH.64 URZ, [UR8+0x88], UR4 ;  /* 0x00008804083f75b2 */ /* 0x0002620008000100 */
[----:B------:R1:W1:Y:S01]  /*0a00*/  SYNCS.EXCH.64 URZ, [UR8+0xa8], UR6 ;  /* 0x0000a806083f75b2 */ /* 0x0002620008000100 */
[----:B------:R1:W1:Y:S01]  /*0a10*/  SYNCS.EXCH.64 URZ, [UR8+0x90], UR4 ;  /* 0x00009004083f75b2 */ /* 0x0002620008000100 */
[----:B------:R1:W1:Y:S01]  /*0a20*/  SYNCS.EXCH.64 URZ, [UR8+0xb0], UR6 ;  /* 0x0000b006083f75b2 */ /* 0x0002620008000100 */
[----:B------:R1:W1:Y:S01]  /*0a30*/  SYNCS.EXCH.64 URZ, [UR8+0x98], UR4 ;  /* 0x00009804083f75b2 */ /* 0x0002620008000100 */
[----:B------:R1:W1:Y:S01]  /*0a40*/  SYNCS.EXCH.64 URZ, [UR8+0xb8], UR6 ;  /* 0x0000b806083f75b2 */ /* 0x0002620008000100 */
[----:B------:R-:W-:Y:S01]  /*0a50*/  NOP ;  /* 0x0000000000007918 */ /* 0x000fe20000000000 */
.L_x_8:
[----:B------:R-:W-:Y:S01]  /*0a60*/  SHF.R.S32.HI R5, RZ, 0x1f, R8 ;  /* 0x0000001fff057819 */ /* 0x000fe20000011408 */
[----:B------:R-:W5:Y:S01]  /*0a70*/  SHFL.IDX PT, R4, R4, RZ, 0x1f ;  /* 0x00001fff04047589 */ /* 0x000f6200000e0000 */
[----:B------:R-:W-:Y:S01]  /*0a80*/  ELECT P0, URZ, PT ;  /* 0x00000000003f782f */ /* 0x000fe20003800000 */
[----:B------:R-:W4:Y:S01]  /*0a90*/  LDC R11, c[0x0][0x148] ;  /* 0x00005200ff0b7b82 */ /* 0x000f220000000800 */
[----:B------:R-:W-:Y:S01]  /*0aa0*/  LEA.HI R5, R5, R8, RZ, 0x7 ;  /* 0x0000000805057211 */ /* 0x000fe200078f38ff */
[----:B------:R-:W2:Y:S01]  /*0ab0*/  F2I.U32.TRUNC.NTZ R10, R10 ;  /* 0x0000000a000a7305 */ /* 0x000ea2000020f000 */
[----:B-1----:R-:W-:Y:S01]  /*0ac0*/  UMOV UR4, 0x20 ;  /* 0x0000002000047882 */ /* 0x002fe20000000000 */
[----:B------:R-:W-:Y:S01]  /*0ad0*/  NOP ;  /* 0x0000000000007918 */ /* 0x000fe20000000000 */
[----:B------:R-:W-:-:S04]  /*0ae0*/  LOP3.LUT R5, R5, 0xffffff80, RZ, 0xc0, !PT ;  /* 0xffffff8005057812 */ /* 0x000fc800078ec0ff */
[----:B------:R-:W-:Y:S02]  /*0af0*/  IADD3 R5, -R5, R8, RZ ;  /* 0x0000000805057210 */ /* 0x000fe40007ffe1ff */
[----:B------:R-:W-:Y:S02]  /*0b00*/  SHF.R.S32.HI R8, RZ, 0x1f, R3 ;  /* 0x0000001fff087819 */ /* 0x000fe40000011403 */
[----:B------:R-:W-:Y:S02]  /*0b10*/  SHF.R.S32.HI R6, RZ, 0x1f, R5 ;  /* 0x0000001fff067819 */ /* 0x000fe40000011405 */
[----:B------:R-:W-:Y:S02]  /*0b20*/  LEA.HI R8, R8, R3, RZ, 0x2 ;  /* 0x0000000308087211 */ /* 0x000fe400078f10ff */
[----:B------:R-:W-:Y:S02]  /*0b30*/  LEA.HI R6, R6, R5, RZ, 0x3 ;  /* 0x0000000506067211 */ /* 0x000fe400078f18ff */
[----:B------:R-:W-:-:S02]  /*0b40*/  LOP3.LUT R8, R8, 0x3ffffffc, RZ, 0xc0, !PT ;  /* 0x3ffffffc08087812 */ /* 0x000fc400078ec0ff */
[--C-:B------:R-:W-:Y:S02]  /*0b50*/  SHF.R.S32.HI R7, RZ, 0x3, R6.reuse ;  /* 0x00000003ff077819 */ /* 0x100fe40000011406 */
[----:B------:R-:W-:Y:S02]  /*0b60*/  SHF.R.S32.HI R6, RZ, 0x1f, R6 ;  /* 0x0000001fff067819 */ /* 0x000fe40000011406 */
[----:B-----5:R-:W-:Y:S02]  /*0b70*/  ISETP.NE.OR P0, PT, R4, RZ, !P0 ;  /* 0x000000ff0400720c */ /* 0x020fe40004705670 */
[----:B------:R-:W-:Y:S02]  /*0b80*/  LEA.HI R6, R6, R7, RZ, 0x2 ;  /* 0x0000000706067211 */ /* 0x000fe400078f10ff */
[----:B------:R-:W-:Y:S02]  /*0b90*/  IADD3 R9, R3, -R8, RZ ;  /* 0x8000000803097210 */ /* 0x000fe40007ffe0ff */
[----:B------:R-:W-:Y:S01]  /*0ba0*/  LOP3.LUT R6, R6, 0xfffffffc, RZ, 0xc0, !PT ;  /* 0xfffffffc06067812 */ /* 0x000fe200078ec0ff */
[----:B------:R-:W1:Y:S01]  /*0bb0*/  LDC R8, c[0x0][0x140] ;  /* 0x00005000ff087b82 */ /* 0x000e620000000800 */
[----:B--2---:R-:W-:-:S02]  /*0bc0*/  IADD3 R12, -R10, RZ, RZ ;  /* 0x000000ff0a0c7210 */ /* 0x004fc40007ffe1ff */
[----:B------:R-:W-:-:S03]  /*0bd0*/  IADD3 R6, R7, -R6, RZ ;  /* 0x8000000607067210 */ /* 0x000fc60007ffe0ff */
[----:B------:R-:W-:Y:S01]  /*0be0*/  VOTEU.ALL UP1, P0 ;  /* 0x00000000003f7886 */ /* 0x000fe20000020000 */
[----:B------:R-:W-:Y:S01]  /*0bf0*/  LEA R6, R9, R6, 0x2 ;  /* 0x0000000609067211 */ /* 0x000fe200078e10ff */
[----:B------:R-:W-:-:S03]  /*0c00*/  VOTEU.ALL UP2, P0 ;  /* 0x00000000003f7886 */ /* 0x000fc60000040000 */
[----:B------:R-:W-:Y:S01]  /*0c10*/  LEA.HI R4, R6, R6, RZ, 0x1 ;  /* 0x0000000606047211 */ /* 0x000fe200078f08ff */
[----:B------:R-:W2:Y:S01]  /*0c20*/  @!UP1 S2UR UR7, SR_CgaCtaId ;  /* 0x00000000000799c3 */ /* 0x000ea20000008800 */
[----:B------:R-:W-:Y:S01]  /*0c30*/  @!UP1 UMOV UR6, 0x400 ;  /* 0x0000040000069882 */ /* 0x000fe20000000000 */
[----:B------:R-:W-:-:S04]  /*0c40*/  @!UP1 UIADD3 UR4, -UR4, 0x100000, URZ ;  /* 0x0010000004049890 */ /* 0x000fc8000fffe13f */
[----:B------:R-:W-:Y:S02]  /*0c50*/  @!UP1 USHF.L.U32 UR5, UR4, 0xb, URZ ;  /* 0x0000000b04059899 */ /* 0x000fe4000800063f */
[----:B------:R-:W-:Y:S01]  /*0c60*/  @!UP1 USHF.L.U32 UR4, UR4, 0x1, URZ ;  /* 0x0000000104049899 */ /* 0x000fe2000800063f */
[----:B------:R-:W-:-:S04]  /*0c70*/  LOP3.LUT R7, R4, 0xfffffffe, RZ, 0xc0, !PT ;  /* 0xfffffffe04077812 */ /* 0x000fc800078ec0ff */
[----:B------:R-:W-:-:S04]  /*0c80*/  IADD3 R7, R6, -R7, RZ ;  /* 0x8000000706077210 */ /* 0x000fc80007ffe0ff */
[----:B------:R-:W-:Y:S02]  /*0c90*/  ISETP.NE.AND P2, PT, R7, R0, PT ;  /* 0x000000000700720c */ /* 0x000fe40003f45270 */
[----:B------:R-:W-:Y:S02]  /*0ca0*/  SHF.L.U32 R7, R6, 0x2, RZ ;  /* 0x0000000206077819 */ /* 0x000fe400000006ff */
[----:B-1----:R-:W-:Y:S02]  /*0cb0*/  ISETP.EQ.U32.AND P4, PT, R8, 0x1, PT ;  /* 0x000000010800780c */ /* 0x002fe40003f82070 */
[----:B------:R-:W-:Y:S01]  /*0cc0*/  LOP3.LUT R13, R6, 0xc, R7, 0x78, !PT ;  /* 0x0000000c060d7812 */ /* 0x000fe200078e7807 */
[----:B----4-:R-:W-:-:S04]  /*0cd0*/  IMAD R7, R11, R12, R2 ;  /* 0x0000000c0b077224 */ /* 0x010fc800078e0202 */
[----:B------:R1:W-:Y:S02]  /*0ce0*/  STL [R1+0xc0], R13 ;  /* 0x0000c00d01007387 */ /* 0x0003e40000100800 */
[----:B------:R-:W-:Y:S01]  /*0cf0*/  @P2 LEA.HI R4, R13, R13, RZ, 0x1 ;  /* 0x0000000d0d042211 */ /* 0x000fe200078f08ff */
[----:B--2---:R-:W-:Y:S01]  /*0d00*/  @!UP1 ULEA UR6, UR7, UR6, 0x18 ;  /* 0x0000000607069291 */ /* 0x004fe2000f8ec03f */
[----:B------:R-:W-:Y:S02]  /*0d10*/  VOTEU.ALL UP1, P0 ;  /* 0x00000000003f7886 */ /* 0x000fe40000020000 */
[----:B------:R-:W-:Y:S02]  /*0d20*/  @P2 SHF.R.S32.HI R4, RZ, 0x1, R4 ;  /* 0x00000001ff042819 */ /* 0x000fe40000011404 */
[----:B------:R-:W-:Y:S02]  /*0d30*/  LOP3.LUT P0, RZ, R5, 0x7, RZ, 0xc0, !PT ;  /* 0x0000000705ff7812 */ /* 0x000fe4000780c0ff */
[----:B------:R-:W-:-:S02]  /*0d40*/  @P2 ISETP.NE.AND P3, PT, R4, R7, PT ;  /* 0x000000070400220c */ /* 0x000fc40003f65270 */
[----:B------:R-:W-:Y:S02]  /*0d50*/  ISETP.LT.U32.AND P0, PT, R13, 0x2, !P0 ;  /* 0x000000020d00780c */ /* 0x000fe40004701070 */
[----:B------:R-:W-:Y:S01]  /*0d60*/  MOV R4, 0x1 ;  /* 0x0000000100047802 */ /* 0x000fe20000000f00 */
[----:B------:R-:W2:Y:S02]  /*0d70*/  FENCE.VIEW.ASYNC.S ;  /* 0x00000000000073c6 */ /* 0x000ea40000000000 */
[----:B--2---:R1:W2:Y:S01]  /*0d80*/  @!UP1 SYNCS.EXCH.64 URZ, [UR6+0xc0], UR4 ;  /* 0x0000c004063f95b2 */ /* 0x0042a20008000100 */
[----:B------:R-:W-:Y:S02]  /*0d90*/  SEL R5, RZ, 0x1, !P0 ;  /* 0x00000001ff057807 */ /* 0x000fe40004000000 */
[----:B------:R-:W-:-:S04]  /*0da0*/  @P2 SEL R4, RZ, 0x1, P3 ;  /* 0x00000001ff042807 */ /* 0x000fc80001800000 */
[----:B------:R-:W-:-:S05]  /*0db0*/  LOP3.LUT R4, R4, R5, RZ, 0xc0, !PT ;  /* 0x0000000504047212 */ /* 0x000fca00078ec0ff */
[----:B------:R1:W-:Y:S01]  /*0dc0*/  STL [R1+0xbc], R4 ;  /* 0x0000bc0401007387 */ /* 0x0003e20000100800 */
[----:B------:R1:W4:Y:S01]  /*0dd0*/  @!UP2 SYNCS.EXCH.64 URZ, [UR6+0xc8], UR4 ;  /* 0x0000c804063fa5b2 */ /* 0x0003220008000100 */
[----:B------:R-:W-:Y:S01]  /*0de0*/  NOP ;  /* 0x0000000000007918 */ /* 0x000fe20000000000 */
[----:B------:R-:W-:Y:S05]  /*0df0*/  @!P4 BRA `(.L_x_9) ;  /* 0x000000000008c947 */ /* 0x000fea0003800000 */
[----:B--234-:R-:W-:Y:S01]  /*0e00*/  UCGABAR_ARV ;  /* 0x00000000000079c7 */ /* 0x01cfe20008000000 */
[----:B------:R-:W-:Y:S05]  /*0e10*/  BRA `(.L_x_10) ;  /* 0x0000000000047947 */ /* 0x000fea0003800000 */
.L_x_9:
[----:B--234-:R-:W-:Y:S01]  /*0e20*/  NOP ;  /* 0x0000000000007918 */ /* 0x01cfe20000000000 */
.L_x_10:
[----:B-1----:R-:W1:Y:S01]  /*0e30*/  LDC R4, c[0x0][0x904] ;  /* 0x00024100ff047b82 */ /* 0x002e620000000800 */
[----:B------:R-:W-:Y:S02]  /*0e40*/  MOV R5, RZ ;  /* 0x000000ff00057202 */ /* 0x000fe40000000f00 */
[----:B-1----:R-:W-:Y:S02]  /*0e50*/  ISETP.NE.AND P2, PT, R4, 0x1, PT ;  /* 0x000000010400780c */ /* 0x002fe40003f45270 */
[----:B------:R-:W-:-:S11]  /*0e60*/  MOV R4, UR10 ;  /* 0x0000000a00047c02 */ /* 0x000fd60008000f00 */
[----:B------:R-:W1:Y:S01]  /*0e70*/  @P2 LDC R7, c[0x0][0x10] ;  /* 0x00000400ff072b82 */ /* 0x000e620000000800 */
[----:B------:R-:W-:Y:S02]  /*0e80*/  @P2 MOV R3, RZ ;  /* 0x000000ff00032202 */ /* 0x000fe40000000f00 */
[----:B------:R-:W-:-:S05]  /*0e90*/  @P2 MOV R13, RZ ;  /* 0x000000ff000d2202 */ /* 0x000fca0000000f00 */
[----:B------:R-:W2:Y:S01]  /*0ea0*/  @!P2 LDC R9, c[0x0][0xc] ;  /* 0x00000300ff09ab82 */ /* 0x000ea20000000800 */
[----:B------:R-:W-:Y:S01]  /*0eb0*/  ULDC UR4, c[0x0][0xc] ;  /* 0x0000030000047ab9 */ /* 0x000fe20000000800 */
[----:B------:R-:W-:Y:S01]  /*0ec0*/  ULDC UR5, c[0x0][0x10] ;  /* 0x0000040000057ab9 */ /* 0x000fe20000000800 */
[----:B------:R-:W-:Y:S01]  /*0ed0*/  ULDC UR6, c[0x0][0x14] ;  /* 0x0000050000067ab9 */ /* 0x000fe20000000800 */
[----:B------:R-:W-:-:S04]  /*0ee0*/  UIMAD.WIDE.U32 UR4, UR4, UR5, URZ ;  /* 0x00000005040472a5 */ /* 0x000fc8000f8e003f */
[----:B------:R-:W-:Y:S02]  /*0ef0*/  UIMAD.WIDE.U32 UR52, UR4, UR6, URZ ;  /* 0x00000006043472a5 */ /* 0x000fe4000f8e003f */
[----:B------:R-:W-:-:S04]  /*0f00*/  UIMAD UR38, UR5, UR6, URZ ;  /* 0x00000006052672a4 */ /* 0x000fc8000f8e023f */
[----:B------:R-:W-:Y:S01]  /*0f10*/  UIADD3 UR38, UR53, UR38, URZ ;  /* 0x0000002635267290 */ /* 0x000fe2000fffe03f */
[----:B-1----:R-:W-:-:S03]  /*0f20*/  @P2 IMAD.WIDE.U32 R6, R7, UR10, R2 ;  /* 0x0000000a07062c25 */ /* 0x002fc6000f8e0002 */
[----:B------:R-:W-:Y:S02]  /*0f30*/  @P2 MOV R19, R6 ;  /* 0x0000000600132202 */ /* 0x000fe40000000f00 */
[----:B------:R-:W-:Y:S01]  /*0f40*/  @P2 IADD3 R23, R7, R13, RZ ;  /* 0x0000000d07172210 */ /* 0x000fe20007ffe0ff */
[----:B--2---:R-:W-:-:S03]  /*0f50*/  @!P2 IMAD.WIDE.U32 R4, R2, R9, R4 ;  /* 0x000000090204a225 */ /* 0x004fc600078e0004 */
[----:B------:R-:W-:Y:S02]  /*0f60*/  @!P2 MOV R19, R4 ;  /* 0x000000040013a202 */ /* 0x000fe40000000f00 */
[----:B------:R-:W-:-:S03]  /*0f70*/  @!P2 MOV R23, R5 ;  /* 0x000000050017a202 */ /* 0x000fc60000000f00 */
[----:B------:R1:W-:Y:S04]  /*0f80*/  STL [R1+0xc4], R19 ;  /* 0x0000c41301007387 */ /* 0x0003e80000100800 */
[----:B------:R1:W-:Y:S01]  /*0f90*/  STL [R1+0xc8], R23 ;  /* 0x0000c81701007387 */ /* 0x0003e20000100800 */
[----:B------:R-:W-:Y:S05]  /*0fa0*/  @!P4 BRA `(.L_x_11) ;  /* 0x00000000000cc947 */ /* 0x000fea0003800000 */
[----:B------:R-:W-:Y:S01]  /*0fb0*/  UCGABAR_WAIT ;  /* 0x0000000000007dc7 */ /* 0x000fe20008000000 */
[----:B------:R-:W-:Y:S01]  /*0fc0*/  CCTL.IVALL ;  /* 0x00000000ff00798f */ /* 0x000fe20002000000 */
[----:B------:R-:W-:Y:S05]  /*0fd0*/  BRA `(.L_x_12) ;  /* 0x0000000000047947 */ /* 0x000fea0003800000 */
.L_x_11:
[----:B------:R-:W-:Y:S06]  /*0fe0*/  BAR.SYNC.DEFER_BLOCKING 0x0 ;  /* 0x0000000000007b1d */ /* 0x000fec0000010000 */
.L_x_12:
[----:B------:R-:W-:Y:S01]  /*0ff0*/  PLOP3.LUT P0, PT, PT, PT, UP0, 0x80, 0x0 ;  /* 0x000000000000781c */ /* 0x000fe20003f0f008 */
[----:B------:R-:W2:-:S12]  /*1000*/  S2UR UR37, SR_CgaCtaId ;  /* 0x00000000002579c3 */ /* 0x000e980000008800 */
[----:B------:R-:W-:Y:S05]  /*1010*/  @!P0 BRA `(.L_x_13) ;  /* 0x00000168003c8947 */ /* 0x000fea0003800000 */
[----:B------:R-:W-:-:S06]  /*1020*/  UISETP.GT.U32.AND UP0, UPT, UR9, 0x1, UPT ;  /* 0x000000010900788c */ /* 0x000fcc000bf04070 */
[----:B------:R-:W-:-:S13]  /*1030*/  PLOP3.LUT P0, PT, PT, PT, UP0, 0x80, 0x0 ;  /* 0x000000000000781c */ /* 0x000fda0003f0f008 */
[----:B--2---:R-:W-:Y:S05]  /*1040*/  @P0 EXIT ;  /* 0x000000000000094d */ /* 0x004fea0003800000 */
[----:B------:R-:W-:Y:S01]  /*1050*/  PRMT R6, RZ, 0x7610, R6 ;  /* 0x00007610ff067816 */ /* 0x000fe20000000006 */
[----:B------:R-:W-:Y:S01]  /*1060*/  ULDC.64 UR4, c[0x0][0x8f8] ;  /* 0x00023e0000047ab9 */ /* 0x000fe20000000a00 */
[----:B------:R-:W-:Y:S01]  /*1070*/  UMOV UR41, 0xffffffff ;  /* 0xffffffff00297882 */ /* 0x000fe20000000000 */
[----:B------:R-:W-:Y:S01]  /*1080*/  ISETP.GE.U32.AND P0, PT, R19, UR4, PT ;  /* 0x0000000413007c0c */ /* 0x000fe2000bf06070 */
[----:B------:R-:W-:Y:S01]  /*1090*/  UMOV UR43, 0xffffffff ;  /* 0xffffffff002b7882 */ /* 0x000fe20000000000 */
[----:B------:R2:W-:Y:S01]  /*10a0*/  STL.S16 [R1+0xcc], R6 ;  /* 0x0000cc0601007387 */ /* 0x0005e20000100600 */
[----:B------:R-:W-:Y:S02]  /*10b0*/  MOV R5, 0xffffffff ;  /* 0xffffffff00057802 */ /* 0x000fe40000000f00 */
[----:B------:R-:W-:Y:S02]  /*10c0*/  ISETP.GE.U32.AND.EX P0, PT, R23, UR5, PT, P0 ;  /* 0x0000000517007c0c */ /* 0x000fe4000bf06100 */
[----:B------:R-:W-:-:S11]  /*10d0*/  PRMT R4, RZ, 0x7610, R4 ;  /* 0x00007610ff047816 */ /* 0x000fd60000000004 */
[----:B--2---:R-:W-:Y:S05]  /*10e0*/  @P0 BRA `(.L_x_14) ;  /* 0x0000000400340947 */ /* 0x004fea0003800000 */
[----:B------:R-:W2:Y:S01]  /*10f0*/  LDC.64 R14, c[0x0][0x8d0] ;  /* 0x00023400ff0e7b82 */ /* 0x000ea20000000a00 */
[----:B------:R-:W-:Y:S02]  /*1100*/  MOV R4, R19 ;  /* 0x0000001300047202 */ /* 0x000fe40000000f00 */
[----:B------:R-:W-:-:S05]  /*1110*/  MOV R5, R23 ;  /* 0x0000001700057202 */ /* 0x000fca0000000f00 */
[----:B------:R-:W3:Y:S08]  /*1120*/  LDC R10, c[0x0][0x8d8] ;  /* 0x00023600ff0a7b82 */ /* 0x000ef00000000800 */
[----:B------:R-:W4:Y:S01]  /*1130*/  LDC.64 R16, c[0x0][0x8c8] ;  /* 0x00023200ff107b82 */ /* 0x000f220000000a00 */
[----:B--2---:R-:W-:-:S04]  /*1140*/  ISETP.NE.U32.AND P0, PT, R14, RZ, PT ;  /* 0x000000ff0e00720c */ /* 0x004fc80003f05070 */
[----:B------:R-:W-:-:S13]  /*1150*/  ISETP.NE.AND.EX P0, PT, R15, RZ, PT, P0 ;  /* 0x000000ff0f00720c */ /* 0x000fda0003f05300 */
[----:B---34-:R-:W-:Y:S05]  /*1160*/  @!P0 BRA `(.L_x_15) ;  /* 0x0000000000288947 */ /* 0x018fea0003800000 */
[----:B------:R-:W2:Y:S02]  /*1170*/  LDC R9, c[0x0][0x8dc] ;  /* 0x00023700ff097b82 */ /* 0x000ea40000000800 */
[----:B--2---:R-:W-:-:S04]  /*1180*/  IADD3 R9, P0, R19, R9, RZ ;  /* 0x0000000913097210 */ /* 0x004fc80007f1e0ff */
[----:B------:R-:W-:-:S05]  /*1190*/  IADD3.X R13, RZ, R23, RZ, P0, !PT ;  /* 0x00000017ff0d7210 */ /* 0x000fca00007fe4ff */
[----:B------:R-:W-:-:S04]  /*11a0*/  IMAD.WIDE.U32 R4, R13, R14, RZ ;  /* 0x0000000e0d047225 */ /* 0x000fc800078e00ff */
[----:B------:R-:W-:-:S04]  /*11b0*/  IMAD.WIDE.U32 R6, P0, R9, R15, R4 ;  /* 0x0000000f09067225 */ /* 0x000fc80007800004 */
[----:B------:R-:W-:Y:S01]  /*11c0*/  IMAD.WIDE.U32 R4, R9, R14, RZ ;  /* 0x0000000e09047225 */ /* 0x000fe200078e00ff */
[----:B------:R-:W-:Y:S02]  /*11d0*/  IADD3.X R9, RZ, RZ, RZ, P0, !PT ;  /* 0x000000ffff097210 */ /* 0x000fe400007fe4ff */
[----:B------:R-:W-:Y:S02]  /*11e0*/  MOV R8, R7 ;  /* 0x0000000700087202 */ /* 0x000fe40000000f00 */
[----:B------:R-:W-:-:S05]  /*11f0*/  IADD3 RZ, P0, R5, R6, RZ ;  /* 0x0000000605ff7210 */ /* 0x000fca0007f1e0ff */
[----:B------:R-:W-:-:S08]  /*1200*/  IMAD.WIDE.U32.X R4, R13, R15, R8, P0 ;  /* 0x0000000f0d047225 */ /* 0x000fd000000e0408 */
.L_x_15:
[----:B------:R-:W2:Y:S01]  /*1210*/  LDC.64 R20, c[0x0][0x8e8] ;  /* 0x00023a00ff147b82 */ /* 0x000ea20000000a00 */
[--C-:B------:R-:W-:Y:S01]  /*1220*/  SHF.R.U64 R22, R4, R10, R5.reuse ;  /* 0x0000000a04167219 */ /* 0x100fe20000001205 */
[----:B------:R-:W-:Y:S01]  /*1230*/  IMAD R11, R11, R12, R2 ;  /* 0x0000000c0b0b7224 */ /* 0x000fe200078e0202 */
[----:B------:R-:W-:Y:S02]  /*1240*/  SHF.R.U32.HI R3, RZ, R10, R5 ;  /* 0x0000000aff037219 */ /* 0x000fe40000011605 */
[----:B------:R-:W-:Y:S02]  /*1250*/  IADD3 R7, P0, RZ, -R22, RZ ;  /* 0x80000016ff077210 */ /* 0x000fe40007f1e0ff */
[----:B------:R-:W-:Y:S01]  /*1260*/  MOV R4, R19 ;  /* 0x0000001300047202 */ /* 0x000fe20000000f00 */
[----:B------:R-:W3:Y:S01]  /*1270*/  LDC R8, c[0x0][0x8c0] ;  /* 0x00023000ff087b82 */ /* 0x000ee20000000800 */
[----:B------:R-:W-:Y:S02]  /*1280*/  IADD3.X R3, RZ, ~R3, RZ, P0, !PT ;  /* 0x80000003ff037210 */ /* 0x000fe400007fe4ff */
[----:B------:R-:W-:-:S02]  /*1290*/  MOV R5, R23 ;  /* 0x0000001700057202 */ /* 0x000fc40000000f00 */
[----:B-1----:R-:W-:Y:S01]  /*12a0*/  MOV R23, 0x1 ;  /* 0x0000000100177802 */ /* 0x002fe20000000f00 */
[-C--:B------:R-:W-:Y:S02]  /*12b0*/  IMAD R6, R3, R16.reuse, RZ ;  /* 0x0000001003067224 */ /* 0x080fe400078e02ff */
[----:B------:R-:W1:Y:S01]  /*12c0*/  LDC R14, c[0x0][0x8b0] ;  /* 0x00022c00ff0e7b82 */ /* 0x000e620000000800 */
[----:B------:R-:W-:-:S04]  /*12d0*/  IMAD.WIDE.U32 R4, R7, R16, R4 ;  /* 0x0000001007047225 */ /* 0x000fc800078e0004 */
[----:B------:R-:W-:-:S03]  /*12e0*/  IMAD R3, R7, R17, R6 ;  /* 0x0000001107037224 */ /* 0x000fc600078e0206 */
[----:B------:R-:W4:Y:S01]  /*12f0*/  LDC R18, c[0x0][0x900] ;  /* 0x00024000ff127b82 */ /* 0x000f220000000800 */
[----:B--2---:R-:W-:Y:S02]  /*1300*/  ISETP.NE.U32.AND P0, PT, R20, RZ, PT ;  /* 0x000000ff1400720c */ /* 0x004fe40003f05070 */
[----:B------:R-:W-:Y:S02]  /*1310*/  IADD3 R3, R5, R3, RZ ;  /* 0x0000000305037210 */ /* 0x000fe40007ffe0ff */
[----:B------:R-:W-:Y:S02]  /*1320*/  ISETP.NE.AND.EX P0, PT, R21, RZ, PT, P0 ;  /* 0x000000ff1500720c */ /* 0x000fe40003f05300 */
[----:B------:R-:W-:Y:S01]  /*1330*/  MOV R5, 0xffffffff ;  /* 0xffffffff00057802 */ /* 0x000fe20000000f00 */
[----:B------:R-:W2:Y:S01]  /*1340*/  LDC R13, c[0x0][0x8a8] ;  /* 0x00022a00ff0d7b82 */ /* 0x000ea20000000800 */
[-CC-:B---3--:R-:W-:Y:S02]  /*1350*/  SHF.R.U64 R10, R4, R8.reuse, R3.reuse ;  /* 0x00000008040a7219 */ /* 0x188fe40000001203 */
[----:B------:R-:W-:-:S05]  /*1360*/  SHF.R.U32.HI R3, RZ, R8, R3 ;  /* 0x00000008ff037219 */ /* 0x000fca0000011603 */
[----:B------:R-:W3:Y:S01]  /*1370*/  LDC R15, c[0x0][0x8f0] ;  /* 0x00023c00ff0f7b82 */ /* 0x000ee20000000800 */
[-CC-:B-1----:R-:W-:Y:S02]  /*1380*/  SHF.R.U64 R19, R10, R14.reuse, R3.reuse ;  /* 0x0000000e0a137219 */ /* 0x182fe40000001203 */
[----:B------:R-:W-:-:S05]  /*1390*/  SHF.R.U32.HI R3, RZ, R14, R3 ;  /* 0x0000000eff037219 */ /* 0x000fca0000011603 */
[----:B------:R-:W1:Y:S01]  /*13a0*/  LDC R17, c[0x0][0x8e0] ;  /* 0x00023800ff117b82 */ /* 0x000e620000000800 */
[-C--:B----4-:R-:W-:Y:S02]  /*13b0*/  SHF.L.U32 R2, R5, R18.reuse, RZ ;  /* 0x0000001205027219 */ /* 0x090fe400000006ff */
[--C-:B------:R-:W-:Y:S02]  /*13c0*/  SHF.R.U64 R12, R19, R18, R3.reuse ;  /* 0x00000012130c7219 */ /* 0x100fe40000001203 */
[----:B------:R-:W-:Y:S02]  /*13d0*/  LOP3.LUT R8, RZ, R2, RZ, 0x33, !PT ;  /* 0x00000002ff087212 */ /* 0x000fe400078e33ff */
[----:B------:R-:W-:Y:S01]  /*13e0*/  SHF.R.U32.HI R3, RZ, R18, R3 ;  /* 0x00000012ff037219 */ /* 0x000fe20000011603 */
[----:B------:R-:W4:Y:S01]  /*13f0*/  LDC R16, c[0x0][0x8b8] ;  /* 0x00022e00ff107b82 */ /* 0x000f220000000800 */
[----:B------:R-:W-:Y:S01]  /*1400*/  MOV R2, R12 ;  /* 0x0000000c00027202 */ /* 0x000fe20000000f00 */
[----:B------:R-:W-:Y:S06]  /*1410*/  @!P0 BRA `(.L_x_16) ;  /* 0x0000000000288947 */ /* 0x000fec0003800000 */
[----:B------:R-:W5:Y:S02]  /*1420*/  LDC R7, c[0x0][0x8f4] ;  /* 0x00023d00ff077b82 */ /* 0x000f640000000800 */
[----:B-----5:R-:W-:-:S04]  /*1430*/  IADD3 R7, P0, R12, R7, RZ ;  /* 0x000000070c077210 */ /* 0x020fc80007f1e0ff */
        /* <DEDUP_REMOVED lines=8> */
.L_x_16:
[----:B---3--:R-:W-:Y:S02]  /*14c0*/  SHF.R.U64 R4, R2, R15, R3 ;  /* 0x0000000f02047219 */ /* 0x008fe40000001203 */
[----:B------:R-:W-:Y:S02]  /*14d0*/  SHF.L.U32 R2, R23, R18, RZ ;  /* 0x0000001217027219 */ /* 0x000fe400000006ff */
[----:B------:R-:W-:Y:S02]  /*14e0*/  LOP3.LUT R3, R19, R8, RZ, 0xc0, !PT ;  /* 0x0000000813037212 */ /* 0x000fe400078ec0ff */
[----:B--2---:R-:W-:Y:S02]  /*14f0*/  IADD3 R5, R13, -0x1, RZ ;  /* 0xffffffff0d057810 */ /* 0x004fe40007ffe0ff */
[----:B------:R-:W-:Y:S01]  /*1500*/  IADD3 R6, -R4, RZ, RZ ;  /* 0x000000ff04067210 */ /* 0x000fe20007ffe1ff */
[----:B------:R-:W-:Y:S01]  /*1510*/  IMAD R3, R2, R4, R3 ;  /* 0x0000000402037224 */ /* 0x000fe200078e0203 */
[----:B------:R-:W-:-:S02]  /*1520*/  SEL R0, R0, R11, !P2 ;  /* 0x0000000b00007207 */ /* 0x000fc40005000000 */
[----:B------:R-:W-:Y:S01]  /*1530*/  LOP3.LUT R5, R10, R5, RZ, 0xc0, !PT ;  /* 0x000000050a057212 */ /* 0x000fe200078ec0ff */
[----:B-1----:R-:W-:Y:S01]  /*1540*/  IMAD R2, R6, R17, R12 ;  /* 0x0000001106027224 */ /* 0x002fe200078e020c */
[----:B------:R-:W-:Y:S01]  /*1550*/  R2UR UR43, R22 ;  /* 0x00000000162b72ca */ /* 0x000fe200000e0000 */
[----:B----4-:R-:W-:Y:S01]  /*1560*/  IMAD R0, R3, R16, R0 ;  /* 0x0000001003007224 */ /* 0x010fe200078e0200 */
[----:B------:R-:W-:Y:S01]  /*1570*/  MOV R4, 0x1 ;  /* 0x0000000100047802 */ /* 0x000fe20000000f00 */
[----:B------:R-:W-:-:S05]  /*1580*/  IMAD R5, R2, R13, R5 ;  /* 0x0000000d02057224 */ /* 0x000fca00078e0205 */
[----:B------:R-:W-:Y:S02]  /*1590*/  SEL R2, R5, R0, !P2 ;  /* 0x0000000005027207 */ /* 0x000fe40005000000 */
[----:B------:R-:W-:Y:S02]  /*15a0*/  SEL R5, R0, R5, !P2 ;  /* 0x0000000500057207 */ /* 0x000fe40005000000 */
[----:B------:R-:W-:-:S15]  /*15b0*/  R2UR UR41, R2 ;  /* 0x00000000022972ca */ /* 0x000fde00000e0000 */
.L_x_14:
[----:B------:R-:W-:-:S08]  /*15c0*/  NOP ;  /* 0x0000000000007918 */ /* 0x000fd00000000000 */
[----:B------:R-:W2:Y:S02]  /*15d0*/  USETMAXREG.TRY_ALLOC.CTAPOOL UP0, 0xe8 ;  /* 0x000000e8000079c8 */ /* 0x000ea40008000600 */
[----:B--2---:R-:W-:-:S13]  /*15e0*/  PLOP3.LUT P0, PT, PT, PT, UP0, 0x80, 0x0 ;  /* 0x000000000000781c */ /* 0x004fda0003f0f008 */
[----:B------:R-:W-:Y:S05]  /*15f0*/  @!P0 BRA `(.L_x_14) ;  /* 0xfffffffc00f08947 */ /* 0x000fea000383ffff */
[----:B------:R-:W-:Y:S02]  /*1600*/  ULDC.64 UR4, c[0x0][0x590] ;  /* 0x0001640000047ab9 */ /* 0x000fe40000000a00 */
[----:B------:R-:W-:-:S04]  /*1610*/  ISETP.NE.U32.AND P0, PT, RZ, UR4, PT ;  /* 0x00000004ff007c0c */ /* 0x000fc8000bf05070 */
[----:B------:R-:W-:-:S13]  /*1620*/  ISETP.NE.AND.EX P0, PT, RZ, UR5, PT, P0 ;  /* 0x00000005ff007c0c */ /* 0x000fda000bf05300 */
[----:B------:R-:W-:Y:S05]  /*1630*/  @P0 BRA `(.L_x_17) ;  /* 0x0000000000340947 */ /* 0x000fea0003800000 */
[----:B------:R-:W-:Y:S02]  /*1640*/  ULDC.64 UR4, c[0x0][0x588] ;  /* 0x0001620000047ab9 */ /* 0x000fe40000000a00 */
[----:B------:R-:W-:-:S04]  /*1650*/  ISETP.NE.U32.AND P0, PT, RZ, UR4, PT ;  /* 0x00000004ff007c0c */ /* 0x000fc8000bf05070 */
[----:B------:R-:W-:-:S13]  /*1660*/  ISETP.NE.AND.EX P0, PT, RZ, UR5, PT, P0 ;  /* 0x00000005ff007c0c */ /* 0x000fda000bf05300 */
[----:B------:R-:W-:Y:S05]  /*1670*/  @!P0 BRA `(.L_x_18) ;  /* 0x0000000000148947 */ /* 0x000fea0003800000 */
[----:B------:R-:W2:Y:S02]  /*1680*/  LDC.64 R16, c[0x0][0x588] ;  /* 0x00016200ff107b82 */ /* 0x000ea40000000a00 */
[----:B--2---:R2:W5:Y:S01]  /*1690*/  LDG.E R16, desc[UR54][R16.64] ;  /* 0x0000003610107981 */ /* 0x004562000c1e1900 */
[----:B------:R-:W-:-:S05]  /*16a0*/  MOV R0, 0x1 ;  /* 0x0000000100007802 */ /* 0x000fca0000000f00 */
[----:B------:R2:W-:Y:S01]  /*16b0*/  STL.S16 [R1+0xcc], R0 ;  /* 0x0000cc0001007387 */ /* 0x0005e20000100600 */
[----:B------:R-:W-:Y:S05]  /*16c0*/  BRA `(.L_x_17) ;  /* 0x0000000000107947 */ /* 0x000fea0003800000 */
.L_x_18:
[----:B------:R-:W-:Y:S01]  /*16d0*/  MOV R0, 0x1 ;  /* 0x0000000100007802 */ /* 0x000fe20000000f00 */
[----:B------:R-:W-:Y:S02]  /*16e0*/  ULDC UR4, c[0x0][0x580] ;  /* 0x0001600000047ab9 */ /* 0x000fe40000000800 */
[----:B------:R-:W-:Y:S02]  /*16f0*/  MOV R16, UR4 ;  /* 0x0000000400107c02 */ /* 0x000fe40008000f00 */
[----:B------:R3:W-:Y:S05]  /*1700*/  STL.S16 [R1+0xcc], R0 ;  /* 0x0000cc0001007387 */ /* 0x0007ea0000100600 */
.L_x_17:
        /* <DEDUP_REMOVED lines=8> */
[----:B------:R-:W4:Y:S02]  /*1790*/  LDC.64 R2, c[0x0][0x5a8] ;  /* 0x00016a00ff027b82 */ /* 0x000f240000000a00 */
[----:B----4-:R4:W5:Y:S01]  /*17a0*/  LDG.E R2, desc[UR54][R2.64] ;  /* 0x0000003602027981 */ /* 0x010962000c1e1900 */
[----:B------:R-:W-:Y:S05]  /*17b0*/  BRA `(.L_x_19) ;  /* 0x0000000000087947 */ /* 0x000fea0003800000 */
.L_x_20:
[----:B------:R-:W-:Y:S02]  /*17c0*/  ULDC UR4, c[0x0][0x5a0] ;  /* 0x0001680000047ab9 */ /* 0x000fe40000000800 */
[----:B------:R-:W-:-:S07]  /*17d0*/  MOV R2, UR4 ;  /* 0x0000000400027c02 */ /* 0x000fce0008000f00 */
.L_x_19:
[----:B------:R-:W-:-:S13]  /*17e0*/  LOP3.LUT P0, RZ, R4, 0xff, RZ, 0xc0, !PT ;  /* 0x000000ff04ff7812 */ /* 0x000fda000780c0ff */
[----:B------:R-:W-:Y:S05]  /*17f0*/  @!P0 EXIT ;  /* 0x000000000000894d */ /* 0x000fea0003800000 */
[----:B------:R1:W-:Y:S01]  /*1800*/  STL [R1+0xb8], RZ ;  /* 0x0000b8ff01007387 */ /* 0x0003e20000100800 */
[----:B------:R-:W-:Y:S01]  /*1810*/  ULDC UR4, c[0x0][0x28c] ;  /* 0x0000a30000047ab9 */ /* 0x000fe20000000800 */
[----:B------:R-:W-:Y:S02]  /*1820*/  ULOP3.LUT UR57, UR45, 0x1, URZ, 0xfc, !UPT ;  /* 0x000000012d397892 */ /* 0x000fe4000f8efc3f */
[----:B------:R1:W-:Y:S01]  /*1830*/  STL [R1+0xb4], RZ ;  /* 0x0000b4ff01007387 */ /* 0x0003e20000100800 */
[----:B------:R-:W-:Y:S02]  /*1840*/  UIADD3 UR4, UR4, 0x3f, URZ ;  /* 0x0000003f04047890 */ /* 0x000fe4000fffe03f */
[----:B------:R-:W-:Y:S02]  /*1850*/  ULOP3.LUT UR56, UR39, 0x1, URZ, 0xfc, !UPT ;  /* 0x0000000127387892 */ /* 0x000fe4000f8efc3f */
[----:B------:R-:W-:Y:S01]  /*1860*/  USHF.R.S32.HI UR5, URZ, 0x1f, UR4 ;  /* 0x0000001f3f057899 */ /* 0x000fe20008011404 */
[----:B------:R-:W-:Y:S01]  /*1870*/  ULDC.64 UR60, c[0x0][0x198] ;  /* 0x00006600003c7ab9 */ /* 0x000fe20000000a00 */
[----:B------:R-:W-:-:S02]  /*1880*/  UMOV UR49, URZ ;  /* 0x0000003f00317c82 */ /* 0x000fc40008000000 */
[----:B------:R-:W-:Y:S01]  /*1890*/  ULEA.HI UR5, UR5, UR4, URZ, 0x6 ;  /* 0x0000000405057291 */ /* 0x000fe2000f8f303f */
[----:B------:R-:W-:-:S03]  /*18a0*/  UMOV UR36, URZ ;  /* 0x0000003f00247c82 */ /* 0x000fc60008000000 */
[----:B-1----:R-:W-:-:S12]  /*18b0*/  USHF.R.S32.HI UR58, URZ, 0x6, UR5 ;  /* 0x000000063f3a7899 */ /* 0x002fd80008011405 */
.L_x_526:
[----:B-123--:R-:W1:Y:S01]  /*18c0*/  S2R R0, SR_TID.X ;  /* 0x0000000000007919 */ /* 0x00ee620000002100 */
[----:B------:R-:W2:Y:S01]  /*18d0*/  S2UR UR9, SR_CgaCtaId ;  /* 0x00000000000979c3 */ /* 0x000ea20000008800 */
[----:B------:R-:W-:Y:S01]  /*18e0*/  UMOV UR44, 0x400 ;  /* 0x00000400002c7882 */ /* 0x000fe20000000000 */
[----:B------:R-:W-:Y:S01]  /*18f0*/  UMOV UR4, URZ ;  /* 0x0000003f00047c82 */ /* 0x000fe20008000000 */
[----:B------:R-:W-:Y:S01]  /*1900*/  STL [R1+0xb0], RZ ;  /* 0x0000b0ff01007387 */ /* 0x000fe20000100800 */
[----:B------:R-:W-:Y:S01]  /*1910*/  UMOV UR8, URZ ;  /* 0x0000003f00087c82 */ /* 0x000fe20008000000 */
[----:B------:R-:W-:Y:S01]  /*1920*/  UMOV UR5, URZ ;  /* 0x0000003f00057c82 */ /* 0x000fe20008000000 */
[----:B------:R-:W-:Y:S01]  /*1930*/  UMOV UR10, UR36 ;  /* 0x00000024000a7c82 */ /* 0x000fe20008000000 */
[----:B------:R-:W-:Y:S01]  /*1940*/  STL [R1+0xac], RZ ;  /* 0x0000acff01007387 */ /* 0x000fe20000100800 */
[----:B----4-:R-:W3:Y:S01]  /*1950*/  LDC R3, c[0x0][0x28c] ;  /* 0x0000a300ff037b82 */ /* 0x010ee20000000800 */
[----:B------:R-:W-:-:S02]  /*1960*/  CS2R R228, SRZ ;  /* 0x0000000000e47805 */ /* 0x000fc4000001ff00 */
[----:B------:R-:W-:Y:S01]  /*1970*/  MOV R17, RZ ;  /* 0x000000ff00117202 */ /* 0x000fe20000000f00 */
[----:B------:R-:W-:Y:S01]  /*1980*/  STL [R1+0xa8], RZ ;  /* 0x0000a8ff01007387 */ /* 0x000fe20000100800 */
[----:B------:R-:W-:Y:S02]  /*1990*/  CS2R R18, SRZ ;  /* 0x0000000000127805 */ /* 0x000fe4000001ff00 */
[----:B------:R-:W-:Y:S02]  /*19a0*/  CS2R R22, SRZ ;  /* 0x0000000000167805 */ /* 0x000fe4000001ff00 */
[----:B------:R-:W-:Y:S01]  /*19b0*/  CS2R R152, SRZ ;  /* 0x0000000000987805 */ /* 0x000fe2000001ff00 */
[----:B------:R-:W-:Y:S01]  /*19c0*/  STL [R1+0xa4], RZ ;  /* 0x0000a4ff01007387 */ /* 0x000fe20000100800 */
[----:B------:R-:W-:Y:S02]  /*19d0*/  CS2R R154, SRZ ;  /* 0x00000000009a7805 */ /* 0x000fe4000001ff00 */
[----:B------:R-:W-:-:S02]  /*19e0*/  CS2R R156, SRZ ;  /* 0x00000000009c7805 */ /* 0x000fc4000001ff00 */
[----:B------:R-:W-:Y:S01]  /*19f0*/  CS2R R158, SRZ ;  /* 0x00000000009e7805 */ /* 0x000fe2000001ff00 */
[----:B------:R-:W-:Y:S01]  /*1a00*/  STL [R1+0xa0], RZ ;  /* 0x0000a0ff01007387 */ /* 0x000fe20000100800 */
[----:B------:R-:W-:Y:S02]  /*1a10*/  CS2R R160, SRZ ;  /* 0x0000000000a07805 */ /* 0x000fe4000001ff00 */
[----:B------:R-:W-:Y:S02]  /*1a20*/  CS2R R162, SRZ ;  /* 0x0000000000a27805 */ /* 0x000fe4000001ff00 */
[----:B------:R-:W-:Y:S01]  /*1a30*/  CS2R R164, SRZ ;  /* 0x0000000000a47805 */ /* 0x000fe2000001ff00 */
[----:B------:R-:W-:Y:S01]  /*1a40*/  STL [R1+0x9c], RZ ;  /* 0x00009cff01007387 */ /* 0x000fe20000100800 */
[----:B--2---:R-:W-:Y:S01]  /*1a50*/  ULEA UR44, UR9, UR44, 0x18 ;  /* 0x0000002c092c7291 */ /* 0x004fe2000f8ec03f */
[----:B------:R-:W-:Y:S02]  /*1a60*/  CS2R R166, SRZ ;  /* 0x0000000000a67805 */ /* 0x000fe4000001ff00 */
[----:B------:R-:W-:Y:S01]  /*1a70*/  CS2R R168, SRZ ;  /* 0x0000000000a87805 */ /* 0x000fe2000001ff00 */
[----:B------:R-:W-:Y:S01]  /*1a80*/  STL [R1+0x98], RZ ;  /* 0x000098ff01007387 */ /* 0x000fe20000100800 */
[----:B------:R-:W-:-:S02]  /*1a90*/  CS2R R170, SRZ ;  /* 0x0000000000aa7805 */ /* 0x000fc4000001ff00 */
[----:B------:R-:W-:Y:S02]  /*1aa0*/  CS2R R172, SRZ ;  /* 0x0000000000ac7805 */ /* 0x000fe4000001ff00 */
[----:B------:R-:W-:Y:S02]  /*1ab0*/  CS2R R174, SRZ ;  /* 0x0000000000ae7805 */ /* 0x000fe4000001ff00 */
[----:B-1----:R-:W-:Y:S01]  /*1ac0*/  LOP3.LUT R0, R0, 0x80, RZ, 0xc0, !PT ;  /* 0x0000008000007812 */ /* 0x002fe200078ec0ff */
[----:B------:R-:W-:Y:S01]  /*1ad0*/  STL [R1+0x94], RZ ;  /* 0x000094ff01007387 */ /* 0x000fe20000100800 */
[----:B---3--:R-:W-:Y:S02]  /*1ae0*/  ISETP.GE.AND P0, PT, R3, 0x1, PT ;  /* 0x000000010300780c */ /* 0x008fe40003f06270 */
[----:B------:R-:W-:Y:S02]  /*1af0*/  CS2R R176, SRZ ;  /* 0x0000000000b07805 */ /* 0x000fe4000001ff00 */
[----:B------:R-:W-:Y:S01]  /*1b00*/  SHF.R.U32.HI R0, RZ, 0x7, R0 ;  /* 0x00000007ff007819 */ /* 0x000fe20000011600 */
[----:B------:R-:W-:Y:S01]  /*1b10*/  STL [R1+0x90], RZ ;  /* 0x000090ff01007387 */ /* 0x000fe20000100800 */
[----:B------:R-:W-:-:S02]  /*1b20*/  CS2R R178, SRZ ;  /* 0x0000000000b27805 */ /* 0x000fc4000001ff00 */
[----:B------:R-:W-:Y:S02]  /*1b30*/  CS2R R180, SRZ ;  /* 0x0000000000b47805 */ /* 0x000fe4000001ff00 */
[----:B------:R-:W-:Y:S01]  /*1b40*/  CS2R R182, SRZ ;  /* 0x0000000000b67805 */ /* 0x000fe2000001ff00 */
[----:B------:R-:W-:Y:S01]  /*1b50*/  STL [R1+0x8c], RZ ;  /* 0x00008cff01007387 */ /* 0x000fe20000100800 */
[----:B------:R-:W-:Y:S02]  /*1b60*/  CS2R R184, SRZ ;  /* 0x0000000000b87805 */ /* 0x000fe4000001ff00 */
[----:B------:R-:W-:Y:S02]  /*1b70*/  CS2R R186, SRZ ;  /* 0x0000000000ba7805 */ /* 0x000fe4000001ff00 */
[----:B------:R-:W-:Y:S01]  /*1b80*/  CS2R R188, SRZ ;  /* 0x0000000000bc7805 */ /* 0x000fe2000001ff00 */
[----:B------:R-:W1:Y:S01]  /*1b90*/  SHFL.IDX PT, R0, R0, RZ, 0x1f ;  /* 0x00001fff00007589 */ /* 0x000e6200000e0000 */
[----:B------:R-:W-:-:S02]  /*1ba0*/  CS2R R190, SRZ ;  /* 0x0000000000be7805 */ /* 0x000fc4000001ff00 */
[----:B------:R-:W-:Y:S02]  /*1bb0*/  CS2R R192, SRZ ;  /* 0x0000000000c07805 */ /* 0x000fe4000001ff00 */
[----:B------:R-:W-:Y:S01]  /*1bc0*/  CS2R R194, SRZ ;  /* 0x0000000000c27805 */ /* 0x000fe2000001ff00 */
[----:B------:R2:W-:Y:S01]  /*1bd0*/  STL [R1+0x88], RZ ;  /* 0x000088ff01007387 */ /* 0x0005e20000100800 */
[----:B------:R-:W-:Y:S02]  /*1be0*/  CS2R R196, SRZ ;  /* 0x0000000000c47805 */ /* 0x000fe4000001ff00 */
[----:B------:R-:W-:Y:S02]  /*1bf0*/  CS2R R198, SRZ ;  /* 0x0000000000c67805 */ /* 0x000fe4000001ff00 */
[----:B------:R-:W-:Y:S01]  /*1c00*/  CS2R R200, SRZ ;  /* 0x0000000000c87805 */ /* 0x000fe2000001ff00 */
[----:B------:R2:W-:Y:S01]  /*1c10*/  STL [R1+0x84], RZ ;  /* 0x000084ff01007387 */ /* 0x0005e20000100800 */
        /* <DEDUP_REMOVED lines=16> */
[----:B-1----:R-:W-:-:S02]  /*1d20*/  R2UR UR6, R0 ;  /* 0x00000000000672ca */ /* 0x002fc400000e0000 */
[----:B------:R-:W-:Y:S02]  /*1d30*/  CS2R R226, SRZ ;  /* 0x0000000000e27805 */ /* 0x000fe4000001ff00 */
[----:B------:R-:W-:Y:S01]  /*1d40*/  MOV R0, UR49 ;  /* 0x0000003100007c02 */ /* 0x000fe20008000f00 */
        /* <DEDUP_REMOVED lines=9> */
[----:B------:R-:W-:Y:S01]  /*1de0*/  CS2R R36, SRZ ;  /* 0x0000000000247805 */ /* 0x000fe2000001ff00 */
[----:B------:R-:W-:Y:S01]  /*1df0*/  ULEA.HI UR7, UR6, UR6, URZ, 0x1 ;  /* 0x0000000606077291 */ /* 0x000fe2000f8f083f */
[----:B------:R-:W-:Y:S01]  /*1e00*/  CS2R R38, SRZ ;  /* 0x0000000000267805 */ /* 0x000fe2000001ff00 */
[----:B------:R2:W-:Y:S01]  /*1e10*/  STL [R1+0x64], RZ ;  /* 0x000064ff01007387 */ /* 0x0005e20000100800 */
[----:B------:R-:W-:Y:S01]  /*1e20*/  CS2R R40, SRZ ;  /* 0x0000000000287805 */ /* 0x000fe2000001ff00 */
[----:B------:R-:W-:Y:S01]  /*1e30*/  ULOP3.LUT UR7, UR7, 0xffffe, URZ, 0xc0, !UPT ;  /* 0x000ffffe07077892 */ /* 0x000fe2000f8ec03f */
[----:B------:R-:W-:Y:S01]  /*1e40*/  CS2R R42, SRZ ;  /* 0x00000000002a7805 */ /* 0x000fe2000001ff00 */
[----:B------:R2:W-:Y:S01]  /*1e50*/  STL [R1+0x60], RZ ;  /* 0x000060ff01007387 */ /* 0x0005e20000100800 */
[----:B------:R-:W-:Y:S01]  /*1e60*/  CS2R R44, SRZ ;  /* 0x00000000002c7805 */ /* 0x000fe2000001ff00 */
[----:B------:R-:W-:Y:S01]  /*1e70*/  UIADD3 UR7, UR6, -UR7, URZ ;  /* 0x8000000706077290 */ /* 0x000fe2000fffe03f */
[----:B------:R-:W-:Y:S01]  /*1e80*/  CS2R R46, SRZ ;  /* 0x00000000002e7805 */ /* 0x000fe2000001ff00 */
[----:B------:R2:W-:Y:S01]  /*1e90*/  STL [R1+0x5c], RZ ;  /* 0x00005cff01007387 */ /* 0x0005e20000100800 */
[----:B------:R-:W-:Y:S01]  /*1ea0*/  CS2R R48, SRZ ;  /* 0x0000000000307805 */ /* 0x000fe2000001ff00 */
[----:B------:R-:W-:Y:S01]  /*1eb0*/  ULEA UR7, UR7, UR44, 0xc ;  /* 0x0000002c07077291 */ /* 0x000fe2000f8e603f */
[----:B------:R-:W-:Y:S01]  /*1ec0*/  CS2R R50, SRZ ;  /* 0x0000000000327805 */ /* 0x000fe2000001ff00 */
[----:B------:R2:W-:Y:S01]  /*1ed0*/  STL [R1+0x58], RZ ;  /* 0x000058ff01007387 */ /* 0x0005e20000100800 */
[----:B------:R-:W-:Y:S01]  /*1ee0*/  CS2R R52, SRZ ;  /* 0x0000000000347805 */ /* 0x000fe2000001ff00 */
[----:B------:R-:W-:Y:S01]  /*1ef0*/  UIADD3 UR7, UR7, 0x6200, URZ ;  /* 0x0000620007077890 */ /* 0x000fe2000fffe03f */
[----:B------:R-:W-:Y:S01]  /*1f00*/  CS2R R54, SRZ ;  /* 0x0000000000367805 */ /* 0x000fe2000001ff00 */
[----:B------:R2:W-:Y:S01]  /*1f10*/  STL [R1+0x54], RZ ;  /* 0x000054ff01007387 */ /* 0x0005e20000100800 */
[----:B------:R-:W-:Y:S01]  /*1f20*/  CS2R R56, SRZ ;  /* 0x0000000000387805 */ /* 0x000fe2000001ff00 */
[----:B------:R-:W-:Y:S01]  /*1f30*/  USHF.R.U32.HI UR7, URZ, 0x4, UR7 ;  /* 0x000000043f077899 */ /* 0x000fe20008011607 */
[----:B------:R-:W-:Y:S01]  /*1f40*/  CS2R R58, SRZ ;  /* 0x00000000003a7805 */ /* 0x000fe2000001ff00 */
[----:B------:R2:W-:Y:S01]  /*1f50*/  STL [R1+0x50], RZ ;  /* 0x000050ff01007387 */ /* 0x0005e20000100800 */
[----:B------:R-:W-:Y:S01]  /*1f60*/  CS2R R60, SRZ ;  /* 0x00000000003c7805 */ /* 0x000fe2000001ff00 */
[----:B------:R-:W-:Y:S01]  /*1f70*/  ULOP3.LUT UR9, UR7, 0x3fff, URZ, 0xc0, !UPT ;  /* 0x00003fff07097892 */ /* 0x000fe2000f8ec03f */
        /* <DEDUP_REMOVED lines=59> */
[----:B------:R-:W-:Y:S01]  /*2330*/  CS2R R150, SRZ ;  /* 0x0000000000967805 */ /* 0x000fe2000001ff00 */
[----:B------:R2:W-:Y:S04]  /*2340*/  STL [R1+0x10], RZ ;  /* 0x000010ff01007387 */ /* 0x0005e80000100800 */
[----:B------:R2:W-:Y:S04]  /*2350*/  STL [R1+0xc], RZ ;  /* 0x00000cff01007387 */ /* 0x0005e80000100800 */
[----:B------:R2:W-:Y:S04]  /*2360*/  STL [R1+0x8], RZ ;  /* 0x000008ff01007387 */ /* 0x0005e80000100800 */
[----:B------:R2:W-:Y:S04]  /*2370*/  STL [R1+0x4], RZ ;  /* 0x000004ff01007387 */ /* 0x0005e80000100800 */
[----:B------:R2:W-:Y:S01]  /*2380*/  STL [R1], RZ ;  /* 0x000000ff01007387 */ /* 0x0005e20000100800 */
[----:B------:R-:W-:Y:S05]  /*2390*/  @!P0 BRA `(.L_x_21) ;  /* 0x0000001000c88947 */ /* 0x000fea0003800000 */
[----:B------:R-:W-:-:S06]  /*23a0*/  UISETP.NE.AND UP0, UPT, UR57, 0x3, UPT ;  /* 0x000000033900788c */ /* 0x000fcc000bf05270 */
[----:B------:R-:W-:-:S13]  /*23b0*/  PLOP3.LUT P1, PT, PT, PT, UP0, 0x80, 0x0 ;  /* 0x000000000000781c */ /* 0x000fda0003f2f008 */
[----:B------:R-:W-:Y:S05]  /*23c0*/  @!P1 BRA `(.L_x_22) ;  /* 0x0000000000049947 */ /* 0x000fea0003800000 */
[----:B------:R-:W-:Y:S01]  /*23d0*/  BPT.TRAP 0x1 ;  /* 0x000000040000795c */ /* 0x000fe20000300000 */
.L_x_22:
[----:B------:R-:W-:Y:S01]  /*23e0*/  ULEA UR4, UR36, UR44, 0x3 ;  /* 0x0000002c24047291 */ /* 0x000fe2000f8e183f */
[----:B------:R-:W-:-:S04]  /*23f0*/  MOV R0, UR49 ;  /* 0x0000003100007c02 */ /* 0x000fc80008000f00 */
[----:B------:R-:W-:-:S04]  /*2400*/  SHF.L.U32 R0, R0, 0x1f, RZ ;  /* 0x0000001f00007819 */ /* 0x000fc800000006ff */
[----:B------:R1:W3:Y:S01]  /*2410*/  SYNCS.PHASECHK.TRANS64.TRYWAIT P0, [UR4], R0 ;  /* 0x00000000ff0075a7 */ /* 0x0002e20008000144 */
[----:B------:R-:W-:Y:S05]  /*2420*/  @!P1 BRA `(.L_x_23) ;  /* 0x0000000000049947 */ /* 0x000fea0003800000 */
[----:B------:R-:W-:Y:S01]  /*2430*/  BPT.TRAP 0x1 ;  /* 0x000000040000795c */ /* 0x000fe20000300000 */
.L_x_23:
[----:B---3--:R-:W-:Y:S05]  /*2440*/  @P0 BRA `(.L_x_24) ;  /* 0x0000000000080947 */ /* 0x008fea0003800000 */
[----:B------:R-:W3:Y:S02]  /*2450*/  SYNCS.PHASECHK.TRANS64.TRYWAIT P0, [UR4], R0 ;  /* 0x00000000ff0075a7 */ /* 0x000ee40008000144 */
[----:B---3--:R-:W-:Y:S05]  /*2460*/  @!P0 BRA `(.L_x_25) ;  /* 0x0000018400a48947 */ /* 0x008fea0003800000 */
.L_x_24:
[----:B------:R-:W-:Y:S01]  /*2470*/  UIADD3 UR4, UR44, 0x16200, URZ ;  /* 0x000162002c047890 */ /* 0x000fe2000fffe03f */
[----:B------:R-:W-:Y:S01]  /*2480*/  WARPGROUP.ARRIVE ;  /* 0x00000000000079c5 */ /* 0x000fe20000000000 */
[----:B------:R-:W-:Y:S01]  /*2490*/  ULOP3.LUT UR5, UR9, 0x10000, URZ, 0xfc, !UPT ;  /* 0x0001000009057892 */ /* 0x000fe2000f8efc3f */
[----:B------:R4:W-:Y:S01]  /*24a0*/  STL [R1+0xb0], RZ ;  /* 0x0000b0ff01007387 */ /* 0x0009e20000100800 */
[----:B------:R-:W-:Y:S01]  /*24b0*/  USHF.R.U32.HI UR4, URZ, 0x4, UR4 ;  /* 0x000000043f047899 */ /* 0x000fe20008011604 */
[----:B------:R-:W-:Y:S01]  /*24c0*/  CS2R R228, SRZ ;  /* 0x0000000000e47805 */ /* 0x000fe2000001ff00 */
[----:B------:R-:W-:Y:S01]  /*24d0*/  UMOV UR7, 0x80000020 ;  /* 0x8000002000077882 */ /* 0x000fe20000000000 */
[----:B------:R4:W-:Y:S01]  /*24e0*/  STL [R1+0xac], RZ ;  /* 0x0000acff01007387 */ /* 0x0009e20000100800 */
[----:B------:R-:W-:Y:S01]  /*24f0*/  ULOP3.LUT UR4, UR4, 0x3fff, URZ, 0xc0, !UPT ;  /* 0x00003fff04047892 */ /* 0x000fe2000f8ec03f */
[----:B------:R-:W-:Y:S01]  /*2500*/  MOV R17, RZ ;  /* 0x000000ff00117202 */ /* 0x000fe20000000f00 */
[----:B------:R-:W-:Y:S01]  /*2510*/  UMOV UR8, 0x2 ;  /* 0x0000000200087882 */ /* 0x000fe20000000000 */
[----:B------:R4:W-:Y:S01]  /*2520*/  STL [R1+0xa8], RZ ;  /* 0x0000a8ff01007387 */ /* 0x0009e20000100800 */
[----:B------:R-:W-:Y:S01]  /*2530*/  ULOP3.LUT UR6, UR4, 0x10000, URZ, 0xfc, !UPT ;  /* 0x0001000004067892 */ /* 0x000fe2000f8efc3f */
[----:B------:R-:W-:Y:S01]  /*2540*/  CS2R R18, SRZ ;  /* 0x0000000000127805 */ /* 0x000fe2000001ff00 */
[----:B------:R-:W-:Y:S01]  /*2550*/  ULEA UR4, UR36, UR5, 0x9 ;  /* 0x0000000524047291 */ /* 0x000fe2000f8e483f */
[----:B------:R4:W-:Y:S01]  /*2560*/  STL [R1+0xa4], RZ ;  /* 0x0000a4ff01007387 */ /* 0x0009e20000100800 */
[----:B------:R-:W-:Y:S01]  /*2570*/  ULEA UR6, UR36, UR6, 0xa ;  /* 0x0000000624067291 */ /* 0x000fe2000f8e503f */
[----:B------:R-:W-:Y:S01]  /*2580*/  CS2R R22, SRZ ;  /* 0x0000000000167805 */ /* 0x000fe2000001ff00 */
[----:B------:R-:W-:Y:S01]  /*2590*/  UMOV UR5, 0x80000020 ;  /* 0x8000002000057882 */ /* 0x000fe20000000000 */
[----:B------:R4:W-:Y:S01]  /*25a0*/  STL [R1+0xa0], RZ ;  /* 0x0000a0ff01007387 */ /* 0x0009e20000100800 */
[----:B------:R-:W-:-:S02]  /*25b0*/  CS2R R152, SRZ ;  /* 0x0000000000987805 */ /* 0x000fc4000001ff00 */
[----:B------:R-:W-:Y:S02]  /*25c0*/  CS2R R154, SRZ ;  /* 0x00000000009a7805 */ /* 0x000fe4000001ff00 */
[----:B------:R-:W-:Y:S01]  /*25d0*/  CS2R R156, SRZ ;  /* 0x00000000009c7805 */ /* 0x000fe2000001ff00 */
[----:B------:R4:W-:Y:S01]  /*25e0*/  STL [R1+0x9c], RZ ;  /* 0x00009cff01007387 */ /* 0x0009e20000100800 */
[----:B------:R-:W-:Y:S01]  /*25f0*/  CS2R R158, SRZ ;  /* 0x00000000009e7805 */ /* 0x000fe2000001ff00 */
[----:B------:R-:W-:Y:S01]  /*2600*/  QGMMA.64x256x32.F32.E4M3.E4M3 R24, gdesc[UR4], RZ, !UPT, gsb0 ;  /* 0x03e00000041879f3 */ /* 0x000fe2000c0008ff */
[----:B------:R-:W-:Y:S01]  /*2610*/  UIADD3 UR4, UR4, 0x2, URZ ;  /* 0x0000000204047890 */ /* 0x000fe2000fffe03f */
[----:B------:R4:W-:Y:S01]  /*2620*/  STL [R1+0x98], RZ ;  /* 0x000098ff01007387 */ /* 0x0009e20000100800 */
[----:B------:R-:W-:Y:S01]  /*2630*/  UIADD3 UR6, UR6, 0x2, URZ ;  /* 0x0000000206067890 */ /* 0x000fe2000fffe03f */
[----:B------:R-:W-:Y:S01]  /*2640*/  CS2R R160, SRZ ;  /* 0x0000000000a07805 */ /* 0x000fe2000001ff00 */
[----:B------:R-:W-:Y:S01]  /*2650*/  UMOV UR5, 0x80000020 ;  /* 0x8000002000057882 */ /* 0x000fe20000000000 */
[----:B------:R-:W-:Y:S01]  /*2660*/  UMOV UR7, 0x80000020 ;  /* 0x8000002000077882 */ /* 0x000fe20000000000 */
        /* <DEDUP_REMOVED lines=44> */
[----:B------:R4:W-:Y:S04]  /*2930*/  STL [R1+0x68], RZ ;  /* 0x000068ff01007387 */ /* 0x0009e80000100800 */
        /* <DEDUP_REMOVED lines=25> */
[----:B------:R4:W-:Y:S01]  /*2ad0*/  STL [R1], RZ ;  /* 0x000000ff01007387 */ /* 0x0009e20000100800 */
[----:B------:R-:W-:-:S02]  /*2ae0*/  WARPGROUP.DEPBAR.LE gsb0, 0x0 ;  /* 0x00008000000079c5 */ /* 0x000fc40000010000 */
[----:B------:R-:W-:-:S06]  /*2af0*/  WARPGROUP.ARRIVE ;  /* 0x00000000000079c5 */ /* 0x000fcc0000000000 */
[----:B------:R-:W-:Y:S01]  /*2b00*/  QGMMA.64x256x32.F32.E4M3.E4M3 R24, gdesc[UR4], R24, gsb0 ;  /* 0x03e00000041879f3 */ /* 0x000fe20008000818 */
[----:B------:R-:W-:Y:S02]  /*2b10*/  ULDC UR4, c[0x0][0x50c] ;  /* 0x0001430000047ab9 */ /* 0x000fe40000000800 */
[----:B------:R-:W-:-:S04]  /*2b20*/  UISETP.NE.AND UP0, UPT, UR4, 0x2, UPT ;  /* 0x000000020400788c */ /* 0x000fc8000bf05270 */
[----:B------:R-:W-:-:S06]  /*2b30*/  USEL UR4, URZ, 0x1, UP0 ;  /* 0x000000013f047887 */ /* 0x000fcc0008000000 */
[----:B------:R-:W-:Y:S01]  /*2b40*/  ISETP.NE.AND P0, PT, RZ, UR4, PT ;  /* 0x00000004ff007c0c */ /* 0x000fe2000bf05270 */
[----:B------:R-:W-:-:S12]  /*2b50*/  WARPGROUP.DEPBAR.LE gsb0, 0x0 ;  /* 0x00008000000079c5 */ /* 0x000fd80000010000 */
[----:B----4-:R-:W-:Y:S05]  /*2b60*/  @!P0 BRA `(.L_x_26) ;  /* 0x0000000800b88947 */ /* 0x010fea0003800000 */
[----:B------:R-:W-:Y:S01]  /*2b70*/  FADD R4, RZ, R107 ;  /* 0x0000006bff047221 */ /* 0x000fe20000000000 */
[----:B---3--:R-:W-:-:S01]  /*2b80*/  FADD R3, RZ, R108 ;  /* 0x0000006cff037221 */ /* 0x008fc20000000000 */
[----:B-1----:R-:W-:Y:S01]  /*2b90*/  FADD R0, RZ, R109 ;  /* 0x0000006dff007221 */ /* 0x002fe20000000000 */
[----:B------:R-:W-:-:S01]  /*2ba0*/  FADD R227, RZ, R24 ;  /* 0x00000018ffe37221 */ /* 0x000fc20000000000 */
[----:B------:R-:W-:Y:S01]  /*2bb0*/  FADD R226, RZ, R25 ;  /* 0x00000019ffe27221 */ /* 0x000fe20000000000 */
[----:B------:R1:W-:Y:S01]  /*2bc0*/  STL [R1], R4 ;  /* 0x0000000401007387 */ /* 0x0003e20000100800 */
[----:B------:R-:W-:-:S01]  /*2bd0*/  FADD R225, RZ, R26 ;  /* 0x0000001affe17221 */ /* 0x000fc20000000000 */
[----:B------:R-:W-:Y:S01]  /*2be0*/  FADD R224, RZ, R27 ;  /* 0x0000001bffe07221 */ /* 0x000fe20000000000 */
[----:B------:R-:W-:-:S01]  /*2bf0*/  FADD R223, RZ, R28 ;  /* 0x0000001cffdf7221 */ /* 0x000fc20000000000 */
[----:B------:R3:W-:Y:S01]  /*2c00*/  STL [R1+0x4], R3 ;  /* 0x0000040301007387 */ /* 0x0007e20000100800 */
[----:B------:R-:W-:-:S01]  /*2c10*/  FADD R222, RZ, R29 ;  /* 0x0000001dffde7221 */ /* 0x000fc20000000000 */
[----:B------:R-:W-:Y:S01]  /*2c20*/  FADD R221, RZ, R30 ;  /* 0x0000001effdd7221 */ /* 0x000fe20000000000 */
[----:B------:R-:W-:-:S01]  /*2c30*/  FADD R220, RZ, R31 ;  /* 0x0000001fffdc7221 */ /* 0x000fc20000000000 */
[----:B------:R4:W-:Y:S01]  /*2c40*/  STL [R1+0x8], R0 ;  /* 0x0000080001007387 */ /* 0x0009e20000100800 */
[----:B------:R-:W-:-:S01]  /*2c50*/  FADD R219, RZ, R32 ;  /* 0x00000020ffdb7221 */ /* 0x000fc20000000000 */
[----:B-1----:R-:W-:Y:S01]  /*2c60*/  FADD R4, RZ, R110 ;  /* 0x0000006eff047221 */ /* 0x002fe20000000000 */
[----:B------:R-:W-:-:S01]  /*2c70*/  FADD R218, RZ, R33 ;  /* 0x00000021ffda7221 */ /* 0x000fc20000000000 */
[----:B------:R-:W-:Y:S01]  /*2c80*/  FADD R217, RZ, R34 ;  /* 0x00000022ffd97221 */ /* 0x000fe20000000000 */
[----:B------:R-:W-:-:S01]  /*2c90*/  FADD R216, RZ, R35 ;  /* 0x00000023ffd87221 */ /* 0x000fc20000000000 */
[----:B---3--:R-:W-:Y:S01]  /*2ca0*/  FADD R3, RZ, R111 ;  /* 0x0000006fff037221 */ /* 0x008fe20000000000 */
[----:B------:R1:W-:Y:S01]  /*2cb0*/  STL [R1+0xc], R4 ;  /* 0x00000c0401007387 */ /* 0x0003e20000100800 */
[----:B------:R-:W-:-:S01]  /*2cc0*/  FADD R215, RZ, R36 ;  /* 0x00000024ffd77221 */ /* 0x000fc20000000000 */
[----:B------:R-:W-:Y:S01]  /*2cd0*/  FADD R214, RZ, R37 ;  /* 0x00000025ffd67221 */ /* 0x000fe20000000000 */
[----:B----4-:R-:W-:-:S01]  /*2ce0*/  FADD R0, RZ, R112 ;  /* 0x00000070ff007221 */ /* 0x010fc20000000000 */
        /* <DEDUP_REMOVED lines=90> */
[----:B------:R-:W-:Y:S01]  /*3290*/  FADD R159, RZ, R92 ;  /* 0x0000005cff9f7221 */ /* 0x000fe20000000000 */
[----:B------:R-:W-:-:S01]  /*32a0*/  FADD R158, RZ, R93 ;  /* 0x0000005dff9e7221 */ /* 0x000fc20000000000 */
[----:B------:R-:W-:Y:S01]  /*32b0*/  FADD R157, RZ, R94 ;  /* 0x0000005eff9d7221 */ /* 0x000fe20000000000 */
[----:B------:R-:W-:-:S01]  /*32c0*/  FADD R156, RZ, R95 ;  /* 0x0000005fff9c7221 */ /* 0x000fc20000000000 */
[----:B------:R3:W-:Y:S01]  /*32d0*/  STL [R1+0x5c], R0 ;  /* 0x00005c0001007387 */ /* 0x0007e20000100800 */
[----:B------:R-:W-:-:S01]  /*32e0*/  FADD R155, RZ, R96 ;  /* 0x00000060ff9b7221 */ /* 0x000fc20000000000 */
[----:B-1----:R-:W-:Y:S01]  /*32f0*/  FADD R4, RZ, R131 ;  /* 0x00000083ff047221 */ /* 0x002fe20000000000 */
[----:B------:R-:W-:-:S01]  /*3300*/  FADD R154, RZ, R97 ;  /* 0x00000061ff9a7221 */ /* 0x000fc20000000000 */
[----:B------:R1:W-:Y:S01]  /*3310*/  STL [R1+0x58], R3 ;  /* 0x0000580301007387 */ /* 0x0003e20000100800 */
[----:B------:R-:W-:-:S01]  /*3320*/  FADD R153, RZ, R98 ;  /* 0x00000062ff997221 */ /* 0x000fc20000000000 */
[----:B------:R-:W-:Y:S01]  /*3330*/  FADD R152, RZ, R99 ;  /* 0x00000063ff987221 */ /* 0x000fe20000000000 */
[----:B------:R-:W-:-:S01]  /*3340*/  FADD R23, RZ, R100 ;  /* 0x00000064ff177221 */ /* 0x000fc20000000000 */
[----:B------:R4:W-:Y:S01]  /*3350*/  STL [R1+0x60], R4 ;  /* 0x0000600401007387 */ /* 0x0009e20000100800 */
[----:B------:R-:W-:-:S01]  /*3360*/  FADD R22, RZ, R101 ;  /* 0x00000065ff167221 */ /* 0x000fc20000000000 */
[----:B---3--:R-:W-:Y:S01]  /*3370*/  FADD R0, RZ, R133 ;  /* 0x00000085ff007221 */ /* 0x008fe20000000000 */
[----:B------:R-:W-:-:S01]  /*3380*/  FADD R19, RZ, R102 ;  /* 0x00000066ff137221 */ /* 0x000fc20000000000 */
[----:B------:R-:W-:Y:S01]  /*3390*/  FADD R18, RZ, R103 ;  /* 0x00000067ff127221 */ /* 0x000fe20000000000 */
[----:B------:R-:W-:-:S01]  /*33a0*/  FADD R17, RZ, R104 ;  /* 0x00000068ff117221 */ /* 0x000fc20000000000 */
[----:B-1----:R-:W-:Y:S01]  /*33b0*/  FADD R3, RZ, R132 ;  /* 0x00000084ff037221 */ /* 0x002fe20000000000 */
[----:B------:R-:W-:-:S01]  /*33c0*/  FADD R228, RZ, R105 ;  /* 0x00000069ffe47221 */ /* 0x000fc20000000000 */
[----:B------:R-:W-:Y:S01]  /*33d0*/  FADD R229, RZ, R106 ;  /* 0x0000006affe57221 */ /* 0x000fe20000000000 */
[----:B------:R-:W-:Y:S01]  /*33e0*/  UMOV UR8, URZ ;  /* 0x0000003f00087c82 */ /* 0x000fe20008000000 */
[----:B----4-:R-:W-:Y:S01]  /*33f0*/  FADD R4, RZ, R134 ;  /* 0x00000086ff047221 */ /* 0x010fe20000000000 */
[----:B------:R1:W-:Y:S04]  /*3400*/  STL [R1+0x64], R3 ;  /* 0x0000640301007387 */ /* 0x0003e80000100800 */
[----:B------:R3:W-:Y:S04]  /*3410*/  STL [R1+0x68], R0 ;  /* 0x0000680001007387 */ /* 0x0007e80000100800 */
[----:B------:R4:W-:Y:S01]  /*3420*/  STL [R1+0x6c], R4 ;  /* 0x00006c0401007387 */ /* 0x0009e20000100800 */
[----:B-1----:R-:W-:-:S01]  /*3430*/  FADD R3, RZ, R135 ;  /* 0x00000087ff037221 */ /* 0x002fc20000000000 */
[----:B---3--:R-:W-:-:S04]  /*3440*/  FADD R0, RZ, R136 ;  /* 0x00000088ff007221 */ /* 0x008fc80000000000 */
[----:B------:R1:W-:Y:S01]  /*3450*/  STL [R1+0x70], R3 ;  /* 0x0000700301007387 */ /* 0x0003e20000100800 */
[----:B----4-:R-:W-:-:S03]  /*3460*/  FADD R4, RZ, R137 ;  /* 0x00000089ff047221 */ /* 0x010fc60000000000 */
        /* <DEDUP_REMOVED lines=28> */
[----:B------:R4:W-:Y:S04]  /*3630*/  STL [R1+0xac], R3 ;  /* 0x0000ac0301007387 */ /* 0x0009e80000100800 */
[----:B------:R4:W-:Y:S02]  /*3640*/  STL [R1+0xb0], R0 ;  /* 0x0000b00001007387 */ /* 0x0009e40000100800 */
.L_x_26:
[----:B------:R-:W-:-:S04]  /*3650*/  UIADD3 UR10, UR36, 0x1, URZ ;  /* 0x00000001240a7890 */ /* 0x000fc8000fffe03f */
[----:B------:R-:W-:-:S04]  /*3660*/  UISETP.NE.AND UP0, UPT, UR10, 0x8, UPT ;  /* 0x000000080a00788c */ /* 0x000fc8000bf05270 */
[----:B------:R-:W-:Y:S02]  /*3670*/  USEL UR5, URZ, 0x1, UP0 ;  /* 0x000000013f057887 */ /* 0x000fe40008000000 */
[----:B------:R-:W-:Y:S02]  /*3680*/  USEL UR10, UR10, URZ, UP0 ;  /* 0x0000003f0a0a7287 */ /* 0x000fe40008000000 */
[----:B------:R-:W-:-:S06]  /*3690*/  ULOP3.LUT UR5, UR49, UR5, URZ, 0x3c, !UPT ;  /* 0x0000000531057292 */ /* 0x000fcc000f8e3c3f */
[----:B-1-34-:R-:W-:Y:S01]  /*36a0*/  MOV R0, UR5 ;  /* 0x0000000500007c02 */ /* 0x01afe20008000f00 */
[----:B------:R-:W-:-:S06]  /*36b0*/  UMOV UR5, 0x1 ;  /* 0x0000000100057882 */ /* 0x000fcc0000000000 */
.L_x_21:
[----:B------:R-:W-:-:S04]  /*36c0*/  UISETP.LT.AND UP0, UPT, UR58, 0x1, UPT ;  /* 0x000000013a00788c */ /* 0x000fc8000bf01270 */
[----:B------:R-:W-:-:S04]  /*36d0*/  USEL UR6, UR58, 0x1, UP0 ;  /* 0x000000013a067887 */ /* 0x000fc80008000000 */
[----:B------:R-:W-:-:S04]  /*36e0*/  UIADD3 UR6, UR58, -UR6, URZ ;  /* 0x800000063a067290 */ /* 0x000fc8000fffe03f */
[----:B------:R-:W-:-:S06]  /*36f0*/  UISETP.GE.AND UP0, UPT, UR6, 0x1, UPT ;  /* 0x000000010600788c */ /* 0x000fcc000bf06270 */
[----:B------:R-:W-:-:S13]  /*3700*/  PLOP3.LUT P0, PT, PT, PT, UP0, 0x80, 0x0 ;  /* 0x000000000000781c */ /* 0x000fda0003f0f008 */
[----:B------:R-:W-:Y:S05]  /*3710*/  @!P0 BRA `(.L_x_27) ;  /* 0x0000001000a48947 */ /* 0x000fea0003800000 */
[----:B------:R-:W-:Y:S01]  /*3720*/  MOV R3, UR6 ;  /* 0x0000000600037c02 */ /* 0x000fe20008000f00 */
[----:B------:R-:W-:Y:S01]  /*3730*/  UMOV UR11, UR36 ;  /* 0x00000024000b7c82 */ /* 0x000fe20008000000 */
[----:B------:R-:W-:-:S05]  /*3740*/  ULDC UR12, c[0x0][0x50c] ;  /* 0x00014300000c7ab9 */ /* 0x000fca0000000800 */
.L_x_35:
[----:B------:R-:W-:-:S06]  /*3750*/  UISETP.NE.AND UP0, UPT, UR57, 0x3, UPT ;  /* 0x000000033900788c */ /* 0x000fcc000bf05270 */
[----:B------:R-:W-:-:S13]  /*3760*/  PLOP3.LUT P1, PT, PT, PT, UP0, 0x80, 0x0 ;  /* 0x000000000000781c */ /* 0x000fda0003f2f008 */
[----:B------:R-:W-:Y:S05]  /*3770*/  @!P1 BRA `(.L_x_28) ;  /* 0x0000000000049947 */ /* 0x000fea0003800000 */
[----:B------:R-:W-:Y:S01]  /*3780*/  BPT.TRAP 0x1 ;  /* 0x000000040000795c */ /* 0x000fe20000300000 */
.L_x_28:
[----:B------:R-:W-:Y:S01]  /*3790*/  ULEA UR6, UR10, UR44, 0x3 ;  /* 0x0000002c0a067291 */ /* 0x000fe2000f8e183f */
[----:B------:R-:W-:-:S08]  /*37a0*/  SHF.L.U32 R4, R0, 0x1f, RZ ;  /* 0x0000001f00047819 */ /* 0x000fd000000006ff */
[----:B------:R1:W3:Y:S01]  /*37b0*/  SYNCS.PHASECHK.TRANS64.TRYWAIT P0, [UR6], R4 ;  /* 0x00000004ff0075a7 */ /* 0x0002e20008000146 */
[----:B------:R-:W-:Y:S05]  /*37c0*/  @!P1 BRA `(.L_x_29) ;  /* 0x0000000000049947 */ /* 0x000fea0003800000 */
[----:B------:R-:W-:Y:S01]  /*37d0*/  BPT.TRAP 0x1 ;  /* 0x000000040000795c */ /* 0x000fe20000300000 */
.L_x_29:
[----:B---3--:R-:W-:Y:S05]  /*37e0*/  @P0 BRA `(.L_x_30) ;  /* 0x0000000000080947 */ /* 0x008fea0003800000 */
[----:B------:R-:W3:Y:S02]  /*37f0*/  SYNCS.PHASECHK.TRANS64.TRYWAIT P0, [UR6], R4 ;  /* 0x00000004ff0075a7 */ /* 0x000ee40008000146 */
[----:B---3--:R-:W-:Y:S05]  /*3800*/  @!P0 BRA `(.L_x_31) ;  /* 0x0000017000d48947 */ /* 0x008fea0003800000 */
.L_x_30:
[----:B------:R-:W-:Y:S01]  /*3810*/  UIADD3 UR6, UR44, 0x16200, URZ ;  /* 0x000162002c067890 */ /* 0x000fe2000fffe03f */
[----:B------:R-:W-:Y:S01]  /*3820*/  WARPGROUP.ARRIVE ;  /* 0x00000000000079c5 */ /* 0x000fe20000000000 */
[----:B------:R-:W-:Y:S02]  /*3830*/  UISETP.NE.AND UP0, UPT, UR4, URZ, UPT ;  /* 0x0000003f0400728c */ /* 0x000fe4000bf05270 */
[----:B------:R-:W-:Y:S02]  /*3840*/  USHF.R.U32.HI UR6, URZ, 0x4, UR6 ;  /* 0x000000043f067899 */ /* 0x000fe40008011606 */
[----:B------:R-:W-:Y:S02]  /*3850*/  USEL UR5, UR5, URZ, !UP0 ;  /* 0x0000003f05057287 */ /* 0x000fe4000c000000 */
[----:B------:R-:W-:Y:S02]  /*3860*/  ULOP3.LUT UR6, UR6, 0x3fff, URZ, 0xc0, !UPT ;  /* 0x00003fff06067892 */ /* 0x000fe4000f8ec03f */
[----:B------:R-:W-:-:S02]  /*3870*/  ULOP3.LUT UR4, UR9, 0x10000, URZ, 0xfc, !UPT ;  /* 0x0001000009047892 */ /* 0x000fc4000f8efc3f */
[----:B------:R-:W-:Y:S02]  /*3880*/  ULOP3.LUT UR6, UR6, 0x10000, URZ, 0xfc, !UPT ;  /* 0x0001000006067892 */ /* 0x000fe4000f8efc3f */
[----:B------:R-:W-:Y:S02]  /*3890*/  UISETP.NE.U32.AND UP0, UPT, UR5, URZ, UPT ;  /* 0x0000003f0500728c */ /* 0x000fe4000bf05070 */
[----:B------:R-:W-:Y:S02]  /*38a0*/  ULEA UR4, UR10, UR4, 0x9 ;  /* 0x000000040a047291 */ /* 0x000fe4000f8e483f */
[----:B------:R-:W-:Y:S01]  /*38b0*/  ULEA UR6, UR10, UR6, 0xa ;  /* 0x000000060a067291 */ /* 0x000fe2000f8e503f */
[----:B------:R-:W-:Y:S01]  /*38c0*/  UMOV UR5, 0x80000020 ;  /* 0x8000002000057882 */ /* 0x000fe20000000000 */
[----:B------:R-:W-:Y:S01]  /*38d0*/  UMOV UR7, 0x80000020 ;  /* 0x8000002000077882 */ /* 0x000fe20000000000 */
[----:B------:R-:W-:-:S06]  /*38e0*/  UIADD3 UR8, UR8, 0x2, URZ ;  /* 0x0000000208087890 */ /* 0x000fcc000fffe03f */
[----:B------:R-:W-:Y:S01]  /*38f0*/  QGMMA.64x256x32.F32.E4M3.E4M3 R24, gdesc[UR4], R24, UP0, gsb0 ;  /* 0x03e00000041879f3 */ /* 0x000fe2000b800818 */
[----:B------:R-:W-:Y:S02]  /*3900*/  UIADD3 UR4, UR4, 0x2, URZ ;  /* 0x0000000204047890 */ /* 0x000fe4000fffe03f */
[----:B------:R-:W-:Y:S01]  /*3910*/  UIADD3 UR6, UR6, 0x2, URZ ;  /* 0x0000000206067890 */ /* 0x000fe2000fffe03f */
[----:B------:R-:W-:Y:S01]  /*3920*/  UMOV UR5, 0x80000020 ;  /* 0x8000002000057882 */ /* 0x000fe20000000000 */
[----:B------:R-:W-:Y:S01]  /*3930*/  UMOV UR7, 0x80000020 ;  /* 0x8000002000077882 */ /* 0x000fe20000000000 */
[----:B------:R-:W-:Y:S01]  /*3940*/  UISETP.NE.AND UP0, UPT, UR8, UR12, UPT ;  /* 0x0000000c0800728c */ /* 0x000fe2000bf05270 */
[----:B------:R-:W-:Y:S02]  /*3950*/  WARPGROUP.DEPBAR.LE gsb0, 0x0 ;  /* 0x00008000000079c5 */ /* 0x000fe40000010000 */
[----:B------:R-:W-:-:S15]  /*3960*/  WARPGROUP.ARRIVE ;  /* 0x00000000000079c5 */ /* 0x000fde0000000000 */
[----:B------:R-:W-:-:S04]  /*3970*/  NOP ;  /* 0x0000000000007918 */ /* 0x000fc80000000000 */
[----:B------:R-:W-:Y:S01]  /*3980*/  QGMMA.64x256x32.F32.E4M3.E4M3 R24, gdesc[UR4], R24, gsb0 ;  /* 0x03e00000041879f3 */ /* 0x000fe20008000818 */
[----:B------:R-:W-:-:S06]  /*3990*/  USEL UR4, URZ, 0x1, UP0 ;  /* 0x000000013f047887 */ /* 0x000fcc0008000000 */
[----:B------:R-:W-:Y:S01]  /*39a0*/  ISETP.NE.AND P0, PT, RZ, UR4, PT ;  /* 0x00000004ff007c0c */ /* 0x000fe2000bf05270 */
[----:B------:R-:W-:-:S12]  /*39b0*/  WARPGROUP.DEPBAR.LE gsb0, 0x0 ;  /* 0x00008000000079c5 */ /* 0x000fd80000010000 */
[----:B------:R-:W-:Y:S05]  /*39c0*/  @!P0 BRA `(.L_x_32) ;  /* 0x0000000c008c8947 */ /* 0x000fea0003800000 */
[----:B------:R-:W4:Y:S04]  /*39d0*/  LDL.LU R20, [R1] ;  /* 0x0000000001147983 */ /* 0x000f280000300800 */
[----:B------:R-:W2:Y:S04]  /*39e0*/  LDL.LU R15, [R1+0x4] ;  /* 0x00000400010f7983 */ /* 0x000ea80000300800 */
        /* <DEDUP_REMOVED lines=8> */
[----:B---3--:R-:W3:Y:S01]  /*3a70*/  LDL.LU R6, [R1+0x28] ;  /* 0x0000280001067983 */ /* 0x008ee20000300800 */
[----:B------:R-:W-:-:S01]  /*3a80*/  FADD R227, R24, R227 ;  /* 0x000000e318e37221 */ /* 0x000fc20000000000 */
[----:B------:R-:W-:Y:S01]  /*3a90*/  FADD R226, R25, R226 ;  /* 0x000000e219e27221 */ /* 0x000fe20000000000 */
[----:B------:R-:W-:-:S01]  /*3aa0*/  FADD R225, R26, R225 ;  /* 0x000000e11ae17221 */ /* 0x000fc20000000000 */
[----:B------:R-:W-:Y:S01]  /*3ab0*/  STL [R1+0xdc], R5 ;  /* 0x0000dc0501007387 */ /* 0x000fe20000100800 */
[----:B------:R-:W-:-:S01]  /*3ac0*/  FADD R224, R27, R224 ;  /* 0x000000e01be07221 */ /* 0x000fc20000000000 */
[----:B------:R-:W-:Y:S01]  /*3ad0*/  FADD R223, R28, R223 ;  /* 0x000000df1cdf7221 */ /* 0x000fe20000000000 */
[----:B------:R-:W-:-:S01]  /*3ae0*/  FADD R222, R29, R222 ;  /* 0x000000de1dde7221 */ /* 0x000fc20000000000 */
[----:B------:R-:W-:Y:S01]  /*3af0*/  STL [R1+0xd8], R3 ;  /* 0x0000d80301007387 */ /* 0x000fe20000100800 */
[----:B------:R-:W-:-:S01]  /*3b00*/  FADD R221, R30, R221 ;  /* 0x000000dd1edd7221 */ /* 0x000fc20000000000 */
[----:B------:R-:W-:Y:S01]  /*3b10*/  FADD R220, R31, R220 ;  /* 0x000000dc1fdc7221 */ /* 0x000fe20000000000 */
[----:B------:R-:W-:-:S01]  /*3b20*/  FADD R219, R32, R219 ;  /* 0x000000db20db7221 */ /* 0x000fc20000000000 */
[----:B-----5:R-:W-:Y:S01]  /*3b30*/  STL [R1+0xd4], R2 ;  /* 0x0000d40201007387 */ /* 0x020fe20000100800 */
[----:B------:R-:W-:-:S01]  /*3b40*/  FADD R218, R33, R218 ;  /* 0x000000da21da7221 */ /* 0x000fc20000000000 */
[----:B------:R-:W-:Y:S01]  /*3b50*/  FADD R217, R34, R217 ;  /* 0x000000d922d97221 */ /* 0x000fe20000000000 */
[----:B------:R-:W-:-:S01]  /*3b60*/  FADD R216, R35, R216 ;  /* 0x000000d823d87221 */ /* 0x000fc20000000000 */
[----:B------:R-:W-:Y:S01]  /*3b70*/  STL [R1+0xd0], R0 ;  /* 0x0000d00001007387 */ /* 0x000fe20000100800 */
[----:B------:R-:W-:-:S01]  /*3b80*/  FADD R215, R36, R215 ;  /* 0x000000d724d77221 */ /* 0x000fc20000000000 */
[----:B------:R-:W-:Y:S01]  /*3b90*/  FADD R214, R37, R214 ;  /* 0x000000d625d67221 */ /* 0x000fe20000000000 */
        /* <DEDUP_REMOVED lines=69> */
[----:B----4-:R-:W-:Y:S01]  /*3ff0*/  FADD R20, R107, R20 ;  /* 0x000000146b147221 */ /* 0x010fe20000000000 */
[----:B--2---:R-:W-:-:S04]  /*4000*/  FADD R15, R108, R15 ;  /* 0x0000000f6c0f7221 */ /* 0x004fc80000000000 */
[----:B------:R2:W-:Y:S01]  /*4010*/  STL [R1], R20 ;  /* 0x0000001401007387 */ /* 0x0005e20000100800 */
[----:B------:R-:W-:-:S03]  /*4020*/  FADD R14, R109, R14 ;  /* 0x0000000e6d0e7221 */ /* 0x000fc60000000000 */
[----:B------:R4:W-:Y:S01]  /*4030*/  STL [R1+0x4], R15 ;  /* 0x0000040f01007387 */ /* 0x0009e20000100800 */
        /* <DEDUP_REMOVED lines=13> */
[----:B------:R-:W4:Y:S01]  /*4110*/  LDL.LU R21, [R1+0x2c] ;  /* 0x00002c0001157983 */ /* 0x000f220000300800 */
[----:B---3--:R-:W-:-:S03]  /*4120*/  FADD R6, R117, R6 ;  /* 0x0000000675067221 */ /* 0x008fc60000000000 */
[----:B------:R3:W-:Y:S04]  /*4130*/  STL [R1+0x20], R8 ;  /* 0x0000200801007387 */ /* 0x0007e80000100800 */
[----:B--2---:R-:W2:Y:S04]  /*4140*/  LDL.LU R20, [R1+0x30] ;  /* 0x0000300001147983 */ /* 0x004ea80000300800 */
[----:B------:R3:W-:Y:S04]  /*4150*/  STL [R1+0x24], R7 ;  /* 0x0000240701007387 */ /* 0x0007e80000100800 */
[----:B----4-:R-:W4:Y:S04]  /*4160*/  LDL.LU R15, [R1+0x34] ;  /* 0x00003400010f7983 */ /* 0x010f280000300800 */
[----:B------:R3:W-:Y:S04]  /*4170*/  STL [R1+0x28], R6 ;  /* 0x0000280601007387 */ /* 0x0007e80000100800 */
[----:B-1----:R-:W4:Y:S04]  /*4180*/  LDL.LU R14, [R1+0x38] ;  /* 0x00003800010e7983 */ /* 0x002f280000300800 */
[----:B------:R-:W4:Y:S04]  /*4190*/  LDL.LU R13, [R1+0x3c] ;  /* 0x00003c00010d7983 */ /* 0x000f280000300800 */
[----:B------:R-:W4:Y:S04]  /*41a0*/  LDL.LU R12, [R1+0x40] ;  /* 0x00004000010c7983 */ /* 0x000f280000300800 */
[----:B------:R-:W4:Y:S04]  /*41b0*/  LDL.LU R11, [R1+0x44] ;  /* 0x00004400010b7983 */ /* 0x000f280000300800 */
[----:B------:R-:W4:Y:S04]  /*41c0*/  LDL.LU R10, [R1+0x48] ;  /* 0x00004800010a7983 */ /* 0x000f280000300800 */
[----:B------:R-:W4:Y:S04]  /*41d0*/  LDL.LU R9, [R1+0x4c] ;  /* 0x00004c0001097983 */ /* 0x000f280000300800 */
[----:B---3--:R-:W3:Y:S04]  /*41e0*/  LDL.LU R8, [R1+0x50] ;  /* 0x0000500001087983 */ /* 0x008ee80000300800 */
[----:B------:R-:W3:Y:S04]  /*41f0*/  LDL.LU R7, [R1+0x54] ;  /* 0x0000540001077983 */ /* 0x000ee80000300800 */
[----:B------:R-:W3:Y:S04]  /*4200*/  LDL.LU R6, [R1+0x58] ;  /* 0x0000580001067983 */ /* 0x000ee80000300800 */
[----:B------:R-:W3:Y:S04]  /*4210*/  LDL.LU R5, [R1+0x5c] ;  /* 0x00005c0001057983 */ /* 0x000ee80000300800 */
[----:B------:R-:W3:Y:S04]  /*4220*/  LDL.LU R4, [R1+0x60] ;  /* 0x0000600001047983 */ /* 0x000ee80000300800 */
[----:B------:R-:W3:Y:S04]  /*4230*/  LDL.LU R3, [R1+0x64] ;  /* 0x0000640001037983 */ /* 0x000ee80000300800 */
[----:B------:R-:W3:Y:S04]  /*4240*/  LDL.LU R2, [R1+0x68] ;  /* 0x0000680001027983 */ /* 0x000ee80000300800 */
[----:B------:R-:W3:Y:S01]  /*4250*/  LDL.LU R0, [R1+0x6c] ;  /* 0x00006c0001007983 */ /* 0x000ee20000300800 */
[----:B------:R-:W-:-:S01]  /*4260*/  FADD R21, R118, R21 ;  /* 0x0000001576157221 */ /* 0x000fc20000000000 */
[----:B--2---:R-:W-:-:S04]  /*4270*/  FADD R20, R119, R20 ;  /* 0x0000001477147221 */ /* 0x004fc80000000000 */
[----:B------:R-:W-:Y:S01]  /*4280*/  STL [R1+0x2c], R21 ;  /* 0x00002c1501007387 */ /* 0x000fe20000100800 */
[----:B----4-:R-:W-:-:S03]  /*4290*/  FADD R15, R120, R15 ;  /* 0x0000000f780f7221 */ /* 0x010fc60000000000 */
[----:B------:R-:W-:Y:S01]  /*42a0*/  STL [R1+0x30], R20 ;  /* 0x0000301401007387 */ /* 0x000fe20000100800 */
[----:B------:R-:W-:-:S03]  /*42b0*/  FADD R14, R121, R14 ;  /* 0x0000000e790e7221 */ /* 0x000fc60000000000 */
        /* <DEDUP_REMOVED lines=11> */
[----:B---3--:R-:W-:-:S03]  /*4370*/  FADD R8, R127, R8 ;  /* 0x000000087f087221 */ /* 0x008fc60000000000 */
        /* <DEDUP_REMOVED lines=8> */
[----:B------:R1:W-:Y:S01]  /*4400*/  STL [R1+0x5c], R5 ;  /* 0x00005c0501007387 */ /* 0x0003e20000100800 */
[----:B------:R-:W-:-:S03]  /*4410*/  FADD R3, R132, R3 ;  /* 0x0000000384037221 */ /* 0x000fc60000000000 */
[----:B------:R-:W-:Y:S01]  /*4420*/  STL [R1+0x60], R4 ;  /* 0x0000600401007387 */ /* 0x000fe20000100800 */
[----:B------:R-:W-:-:S03]  /*4430*/  FADD R2, R133, R2 ;  /* 0x0000000285027221 */ /* 0x000fc60000000000 */
[----:B-1----:R-:W2:Y:S01]  /*4440*/  LDL.LU R5, [R1+0x70] ;  /* 0x0000700001057983 */ /* 0x002ea20000300800 */
[----:B------:R-:W-:-:S03]  /*4450*/  FADD R0, R134, R0 ;  /* 0x0000000086007221 */ /* 0x000fc60000000000 */
[----:B------:R1:W-:Y:S04]  /*4460*/  STL [R1+0x64], R3 ;  /* 0x0000640301007387 */ /* 0x0003e80000100800 */
[----:B-1----:R-:W3:Y:S04]  /*4470*/  LDL.LU R3, [R1+0x74] ;  /* 0x0000740001037983 */ /* 0x002ee80000300800 */
[----:B------:R1:W-:Y:S04]  /*4480*/  STL [R1+0x68], R2 ;  /* 0x0000680201007387 */ /* 0x0003e80000100800 */
[----:B-1----:R-:W4:Y:S04]  /*4490*/  LDL.LU R2, [R1+0x78] ;  /* 0x0000780001027983 */ /* 0x002f280000300800 */
[----:B------:R1:W-:Y:S04]  /*44a0*/  STL [R1+0x6c], R0 ;  /* 0x00006c0001007387 */ /* 0x0003e80000100800 */
[----:B-1----:R-:W4:Y:S04]  /*44b0*/  LDL.LU R0, [R1+0x7c] ;  /* 0x00007c0001007983 */ /* 0x002f280000300800 */
[----:B------:R-:W4:Y:S04]  /*44c0*/  LDL.LU R21, [R1+0x80] ;  /* 0x0000800001157983 */ /* 0x000f280000300800 */
        /* <DEDUP_REMOVED lines=11> */
[----:B------:R-:W4:Y:S01]  /*4580*/  LDL.LU R4, [R1+0xb0] ;  /* 0x0000b00001047983 */ /* 0x000f220000300800 */
[----:B------:R-:W-:Y:S01]  /*4590*/  UMOV UR8, URZ ;  /* 0x0000003f00087c82 */ /* 0x000fe20008000000 */
[----:B--2---:R-:W-:-:S05]  /*45a0*/  FADD R5, R135, R5 ;  /* 0x0000000587057221 */ /* 0x004fca0000000000 */
[----:B------:R1:W-:Y:S01]  /*45b0*/  STL [R1+0x70], R5 ;  /* 0x0000700501007387 */ /* 0x0003e20000100800 */
[----:B---3--:R-:W-:-:S03]  /*45c0*/  FADD R3, R136, R3 ;  /* 0x0000000388037221 */ /* 0x008fc60000000000 */
[----:B-1----:R1:W5:Y:S04]  /*45d0*/  LDL.LU R5, [R1+0xdc] ;  /* 0x0000dc0001057983 */ /* 0x0023680000300800 */
[----:B------:R2:W-:Y:S01]  /*45e0*/  STL [R1+0x74], R3 ;  /* 0x0000740301007387 */ /* 0x0005e20000100800 */
[----:B----4-:R-:W-:-:S03]  /*45f0*/  FADD R2, R137, R2 ;  /* 0x0000000289027221 */ /* 0x010fc60000000000 */
[----:B--2---:R1:W5:Y:S04]  /*4600*/  LDL.LU R3, [R1+0xd8] ;  /* 0x0000d80001037983 */ /* 0x0043680000300800 */
[----:B------:R2:W-:Y:S01]  /*4610*/  STL [R1+0x78], R2 ;  /* 0x0000780201007387 */ /* 0x0005e20000100800 */
[----:B------:R-:W-:-:S03]  /*4620*/  FADD R0, R138, R0 ;  /* 0x000000008a007221 */ /* 0x000fc60000000000 */
[----:B--2---:R1:W5:Y:S01]  /*4630*/  LDL.LU R2, [R1+0xd4] ;  /* 0x0000d40001027983 */ /* 0x0043620000300800 */
[----:B------:R-:W-:-:S03]  /*4640*/  FADD R21, R139, R21 ;  /* 0x000000158b157221 */ /* 0x000fc60000000000 */
[----:B------:R2:W-:Y:S01]  /*4650*/  STL [R1+0x7c], R0 ;  /* 0x00007c0001007387 */ /* 0x0005e20000100800 */
[----:B------:R-:W-:-:S01]  /*4660*/  FADD R20, R140, R20 ;  /* 0x000000148c147221 */ /* 0x000fc20000000000 */
[----:B------:R-:W-:Y:S02]  /*4670*/  FADD R15, R141, R15 ;  /* 0x0000000f8d0f7221 */ /* 0x000fe40000000000 */
[----:B--2---:R1:W5:Y:S01]  /*4680*/  LDL.LU R0, [R1+0xd0] ;  /* 0x0000d00001007983 */ /* 0x0043620000300800 */
        /* <DEDUP_REMOVED lines=16> */
[----:B------:R-:W-:-:S01]  /*4790*/  FADD R6, R150, R6 ;  /* 0x0000000696067221 */ /* 0x000fc20000000000 */
[----:B------:R-:W-:Y:S02]  /*47a0*/  FADD R4, R4, R151 ;  /* 0x0000009704047221 */ /* 0x000fe40000000000 */
[----:B------:R1:W-:Y:S04]  /*47b0*/  STL [R1+0xa0], R9 ;  /* 0x0000a00901007387 */ /* 0x0003e80000100800 */
[----:B------:R1:W-:Y:S04]  /*47c0*/  STL [R1+0xa4], R8 ;  /* 0x0000a40801007387 */ /* 0x0003e80000100800 */
[----:B------:R1:W-:Y:S04]  /*47d0*/  STL [R1+0xa8], R7 ;  /* 0x0000a80701007387 */ /* 0x0003e80000100800 */
[----:B------:R1:W-:Y:S04]  /*47e0*/  STL [R1+0xb0], R4 ;  /* 0x0000b00401007387 */ /* 0x0003e80000100800 */
[----:B------:R1:W-:Y:S02]  /*47f0*/  STL [R1+0xac], R6 ;  /* 0x0000ac0601007387 */ /* 0x0003e40000100800 */
.L_x_32:
[----:B------:R-:W-:Y:S05]  /*4800*/  @!P1 BRA `(.L_x_33) ;  /* 0x0000000000049947 */ /* 0x000fea0003800000 */
[----:B------:R-:W-:Y:S01]  /*4810*/  BPT.TRAP 0x1 ;  /* 0x000000040000795c */ /* 0x000fe20000300000 */
.L_x_33:
[----:B-1-3--:R-:W3:Y:S04]  /*4820*/  LDL R4, [R1+0xbc] ;  /* 0x0000bc0001047983 */ /* 0x00aee80000100800 */
[----:B------:R-:W4:Y:S01]  /*4830*/  LDL R6, [R1+0xc0] ;  /* 0x0000c00001067983 */ /* 0x000f220000100800 */
[----:B---3--:R-:W-:-:S13]  /*4840*/  ISETP.NE.AND P0, PT, R4, RZ, PT ;  /* 0x000000ff0400720c */ /* 0x008fda0003f05270 */
[----:B------:R-:W-:-:S05]  /*4850*/  VOTEU.ANY UP0, P0 ;  /* 0x00000000003f7886 */ /* 0x000fca0000000100 */
[----:B------:R-:W-:-:S04]  /*4860*/  @UP0 ULEA UR5, UR11, UR44, 0x3 ;  /* 0x0000002c0b050291 */ /* 0x000fc8000f8e183f */
[----:B------:R-:W-:Y:S02]  /*4870*/  @UP0 UIADD3 UR5, UR5, 0x40, URZ ;  /* 0x0000004005050890 */ /* 0x000fe4000fffe03f */
[----:B------:R-:W-:-:S04]  /*4880*/  UISETP.GT.U32.AND UP0, UPT, UR45, 0x1, UPT ;  /* 0x000000012d00788c */ /* 0x000fc8000bf04070 */
[----:B------:R-:W-:-:S04]  /*4890*/  MOV R4, UR5 ;  /* 0x0000000500047c02 */ /* 0x000fc80008000f00 */
[----:B----4-:R-:W-:-:S04]  /*48a0*/  @P0 PRMT R4, R6, 0x654, R4 ;  /* 0x0000065406040816 */ /* 0x010fc80000000004 */
[----:B------:R1:W-:Y:S01]  /*48b0*/  @P0 SYNCS.ARRIVE.TRANS64.RED.A1T0 RZ, [R4+URZ], RZ ;  /* 0x000000ff04ff09a7 */ /* 0x0003e2000810043f */
[----:B------:R-:W-:-:S13]  /*48c0*/  PLOP3.LUT P0, PT, PT, PT, UP0, 0x80, 0x0 ;  /* 0x000000000000781c */ /* 0x000fda0003f0f008 */
[----:B-1----:R-:W-:Y:S05]  /*48d0*/  @P0 BRA `(.L_x_34) ;  /* 0x0000000000040947 */ /* 0x002fea0003800000 */
[----:B------:R-:W-:Y:S01]  /*48e0*/  BPT.TRAP 0x1 ;  /* 0x000000040000795c */ /* 0x000fe20000300000 */
.L_x_34:
[----:B------:R-:W-:Y:S01]  /*48f0*/  UIADD3 UR10, UR10, 0x1, URZ ;  /* 0x000000010a0a7890 */ /* 0x000fe2000fffe03f */
[C---:B-----5:R-:W-:Y:S01]  /*4900*/  ISETP.GT.AND P0, PT, R3.reuse, 0x1, PT ;  /* 0x000000010300780c */ /* 0x060fe20003f04270 */
[----:B------:R-:W-:Y:S01]  /*4910*/  UIADD3 UR11, UR11, 0x1, URZ ;  /* 0x000000010b0b7890 */ /* 0x000fe2000fffe03f */
[----:B------:R-:W-:Y:S01]  /*4920*/  IADD3 R3, R3, -0x1, RZ ;  /* 0xffffffff03037810 */ /* 0x000fe20007ffe0ff */
[----:B------:R-:W-:Y:S02]  /*4930*/  UISETP.NE.AND UP0, UPT, UR10, 0x8, UPT ;  /* 0x000000080a00788c */ /* 0x000fe4000bf05270 */
[----:B------:R-:W-:Y:S02]  /*4940*/  UISETP.NE.AND UP1, UPT, UR11, 0x8, UPT ;  /* 0x000000080b00788c */ /* 0x000fe4000bf25270 */
[----:B------:R-:W-:Y:S02]  /*4950*/  USEL UR5, URZ, 0x1, UP0 ;  /* 0x000000013f057887 */ /* 0x000fe40008000000 */
[----:B------:R-:W-:-:S02]  /*4960*/  USEL UR10, UR10, URZ, UP0 ;  /* 0x0000003f0a0a7287 */ /* 0x000fc40008000000 */
[----:B------:R-:W-:Y:S02]  /*4970*/  USEL UR11, UR11, URZ, UP1 ;  /* 0x0000003f0b0b7287 */ /* 0x000fe40008800000 */
[----:B------:R-:W-:Y:S01]  /*4980*/  LOP3.LUT R0, R0, UR5, RZ, 0x3c, !PT ;  /* 0x0000000500007c12 */ /* 0x000fe2000f8e3cff */
[----:B------:R-:W-:Y:S01]  /*4990*/  UMOV UR5, 0x1 ;  /* 0x0000000100057882 */ /* 0x000fe20000000000 */
[----:B------:R-:W-:Y:S08]  /*49a0*/  @P0 BRA `(.L_x_35) ;  /* 0xffffffec00680947 */ /* 0x000ff0000383ffff */
.L_x_27:
[----:B------:R-:W-:-:S04]  /*49b0*/  UISETP.NE.AND UP0, UPT, UR8, URZ, UPT ;  /* 0x0000003f0800728c */ /* 0x000fc8000bf05270 */
[----:B------:R-:W-:-:S06]  /*49c0*/  USEL UR4, URZ, 0x1, !UP0 ;  /* 0x000000013f047887 */ /* 0x000fcc000c000000 */
[----:B------:R-:W-:-:S13]  /*49d0*/  ISETP.NE.AND P0, PT, RZ, UR4, PT ;  /* 0x00000004ff007c0c */ /* 0x000fda000bf05270 */
[----:B------:R-:W-:Y:S05]  /*49e0*/  @!P0 BRA `(.L_x_36) ;  /* 0x0000000c00688947 */ /* 0x000fea0003800000 */
[----:B------:R-:W3:Y:S04]  /*49f0*/  LDL.LU R4, [R1+0xb0] ;  /* 0x0000b00001047983 */ /* 0x000ee80000300800 */
[----:B------:R-:W4:Y:S04]  /*4a00*/  LDL.LU R6, [R1+0xac] ;  /* 0x0000ac0001067983 */ /* 0x000f280000300800 */
[----:B------:R-:W2:Y:S04]  /*4a10*/  LDL.LU R7, [R1+0xa8] ;  /* 0x0000a80001077983 */ /* 0x000ea80000300800 */
[----:B------:R-:W3:Y:S04]  /*4a20*/  LDL.LU R8, [R1+0xa4] ;  /* 0x0000a40001087983 */ /* 0x000ee80000300800 */
[----:B------:R-:W4:Y:S04]  /*4a30*/  LDL.LU R9, [R1+0xa0] ;  /* 0x0000a00001097983 */ /* 0x000f280000300800 */
[----:B------:R-:W2:Y:S04]  /*4a40*/  LDL.LU R10, [R1+0x9c] ;  /* 0x00009c00010a7983 */ /* 0x000ea80000300800 */
[----:B------:R-:W3:Y:S04]  /*4a50*/  LDL.LU R11, [R1+0x98] ;  /* 0x00009800010b7983 */ /* 0x000ee80000300800 */
[----:B------:R-:W4:Y:S04]  /*4a60*/  LDL.LU R12, [R1+0x94] ;  /* 0x00009400010c7983 */ /* 0x000f280000300800 */
[----:B------:R-:W2:Y:S04]  /*4a70*/  LDL.LU R13, [R1+0x90] ;  /* 0x00009000010d7983 */ /* 0x000ea80000300800 */
[----:B------:R-:W3:Y:S04]  /*4a80*/  LDL.LU R14, [R1+0x8c] ;  /* 0x00008c00010e7983 */ /* 0x000ee80000300800 */
[----:B------:R-:W4:Y:S01]  /*4a90*/  LDL.LU R0, [R1+0x24] ;  /* 0x0000240001007983 */ /* 0x000f220000300800 */
[----:B------:R-:W-:-:S03]  /*4aa0*/  FADD R227, R24, R227 ;  /* 0x000000e318e37221 */ /* 0x000fc60000000000 */
[----:B------:R-:W2:Y:S01]  /*4ab0*/  LDL.LU R3, [R1+0x28] ;  /* 0x0000280001037983 */ /* 0x000ea20000300800 */
[----:B------:R-:W-:-:S03]  /*4ac0*/  FADD R226, R25, R226 ;  /* 0x000000e219e27221 */ /* 0x000fc60000000000 */
[----:B------:R-:W3:Y:S01]  /*4ad0*/  LDL.LU R21, [R1+0x2c] ;  /* 0x00002c0001157983 */ /* 0x000ee20000300800 */
        /* <DEDUP_REMOVED lines=13> */
[----:B------:R-:W3:Y:S04]  /*4bb0*/  LDL.LU R28, [R1+0x10] ;  /* 0x00001000011c7983 */ /* 0x000ee80000300800 */
[----:B------:R-:W3:Y:S04]  /*4bc0*/  LDL.LU R29, [R1+0xc] ;  /* 0x00000c00011d7983 */ /* 0x000ee80000300800 */
[----:B------:R-:W3:Y:S04]  /*4bd0*/  LDL.LU R30, [R1+0x8] ;  /* 0x00000800011e7983 */ /* 0x000ee80000300800 */
[----:B------:R-:W3:Y:S04]  /*4be0*/  LDL.LU R31, [R1+0x4] ;  /* 0x00000400011f7983 */ /* 0x000ee80000300800 */
[----:B------:R-:W3:Y:S01]  /*4bf0*/  LDL.LU R32, [R1] ;  /* 0x0000000001207983 */ /* 0x000ee20000300800 */
[----:B------:R-:W-:Y:S01]  /*4c00*/  FADD R212, R39, R212 ;  /* 0x000000d427d47221 */ /* 0x000fe20000000000 */
        /* <DEDUP_REMOVED lines=73> */
[----:B----4-:R-:W-:Y:S01]  /*50a0*/  FADD R0, R116, R0 ;  /* 0x0000000074007221 */ /* 0x010fe20000000000 */
[----:B--2---:R-:W-:Y:S01]  /*50b0*/  FADD R3, R117, R3 ;  /* 0x0000000375037221 */ /* 0x004fe20000000000 */
[----:B---3--:R-:W-:Y:S01]  /*50c0*/  FADD R21, R118, R21 ;  /* 0x0000001576157221 */ /* 0x008fe20000000000 */
        /* <DEDUP_REMOVED lines=10> */
[----:B------:R-:W-:-:S05]  /*5170*/  FADD R32, R107, R32 ;  /* 0x000000206b207221 */ /* 0x000fca0000000000 */
[----:B------:R1:W-:Y:S04]  /*5180*/  STL [R1], R32 ;  /* 0x0000002001007387 */ /* 0x0003e80000100800 */
[----:B------:R2:W-:Y:S04]  /*5190*/  STL [R1+0x4], R31 ;  /* 0x0000041f01007387 */ /* 0x0005e80000100800 */
        /* <DEDUP_REMOVED lines=12> */
[----:B------:R-:W4:Y:S04]  /*5260*/  LDL.LU R39, [R1+0x38] ;  /* 0x0000380001277983 */ /* 0x000f280000300800 */
[----:B------:R-:W4:Y:S04]  /*5270*/  LDL.LU R38, [R1+0x3c] ;  /* 0x00003c0001267983 */ /* 0x000f280000300800 */
[----:B------:R-:W4:Y:S04]  /*5280*/  LDL.LU R37, [R1+0x40] ;  /* 0x0000400001257983 */ /* 0x000f280000300800 */
[----:B------:R-:W4:Y:S04]  /*5290*/  LDL.LU R36, [R1+0x44] ;  /* 0x0000440001247983 */ /* 0x000f280000300800 */
[----:B------:R-:W4:Y:S04]  /*52a0*/  LDL.LU R35, [R1+0x48] ;  /* 0x0000480001237983 */ /* 0x000f280000300800 */
[----:B------:R-:W4:Y:S04]  /*52b0*/  LDL.LU R34, [R1+0x4c] ;  /* 0x00004c0001227983 */ /* 0x000f280000300800 */
[----:B------:R-:W4:Y:S04]  /*52c0*/  LDL.LU R33, [R1+0x50] ;  /* 0x0000500001217983 */ /* 0x000f280000300800 */
[----:B-1----:R-:W4:Y:S04]  /*52d0*/  LDL.LU R32, [R1+0x54] ;  /* 0x0000540001207983 */ /* 0x002f280000300800 */
[----:B--2---:R-:W2:Y:S04]  /*52e0*/  LDL.LU R31, [R1+0x58] ;  /* 0x00005800011f7983 */ /* 0x004ea80000300800 */
[----:B---3--:R-:W3:Y:S04]  /*52f0*/  LDL.LU R30, [R1+0x5c] ;  /* 0x00005c00011e7983 */ /* 0x008ee80000300800 */
[----:B----4-:R-:W4:Y:S04]  /*5300*/  LDL.LU R29, [R1+0x60] ;  /* 0x00006000011d7983 */ /* 0x010f280000300800 */
        /* <DEDUP_REMOVED lines=21> */
[----:B------:R-:W-:-:S04]  /*5460*/  FADD R38, R122, R38 ;  /* 0x000000267a267221 */ /* 0x000fc80000000000 */
        /* <DEDUP_REMOVED lines=13> */
[----:B--2---:R-:W-:-:S03]  /*5540*/  FADD R31, R129, R31 ;  /* 0x0000001f811f7221 */ /* 0x004fc60000000000 */
[----:B------:R1:W-:Y:S01]  /*5550*/  STL [R1+0x54], R32 ;  /* 0x0000542001007387 */ /* 0x0003e20000100800 */
[----:B---3--:R-:W-:-:S03]  /*5560*/  FADD R30, R130, R30 ;  /* 0x0000001e821e7221 */ /* 0x008fc60000000000 */
[----:B------:R1:W-:Y:S01]  /*5570*/  STL [R1+0x58], R31 ;  /* 0x0000581f01007387 */ /* 0x0003e20000100800 */
[----:B----4-:R-:W-:-:S03]  /*5580*/  FADD R29, R131, R29 ;  /* 0x0000001d831d7221 */ /* 0x010fc60000000000 */
        /* <DEDUP_REMOVED lines=31> */
[----:B------:R1:W-:Y:S02]  /*5780*/  STL [R1+0xac], R6 ;  /* 0x0000ac0601007387 */ /* 0x0003e40000100800 */
.L_x_36:
[----:B-1----:R-:W1:Y:S02]  /*5790*/  LDC R0, c[0x0][0x28c] ;  /* 0x0000a300ff007b82 */ /* 0x002e640000000800 */
[----:B-1----:R-:W-:-:S13]  /*57a0*/  ISETP.GE.AND P0, PT, R0, 0x1, PT ;  /* 0x000000010000780c */ /* 0x002fda0003f06270 */
[----:B------:R-:W-:Y:S05]  /*57b0*/  @!P0 BRA `(.L_x_37) ;  /* 0x00000000005c8947 */ /* 0x000fea0003800000 */
[----:B------:R-:W-:-:S06]  /*57c0*/  UISETP.NE.AND UP0, UPT, UR57, 0x3, UPT ;  /* 0x000000033900788c */ /* 0x000fcc000bf05270 */
[----:B------:R-:W-:-:S13]  /*57d0*/  PLOP3.LUT P0, PT, PT, PT, UP0, 0x80, 0x0 ;  /* 0x000000000000781c */ /* 0x000fda0003f0f008 */
[----:B------:R-:W-:Y:S05]  /*57e0*/  @!P0 BRA `(.L_x_38) ;  /* 0x0000000000048947 */ /* 0x000fea0003800000 */
[----:B------:R-:W-:Y:S01]  /*57f0*/  BPT.TRAP 0x1 ;  /* 0x000000040000795c */ /* 0x000fe20000300000 */
.L_x_38:
[----:B------:R-:W3:Y:S04]  /*5800*/  LDL R0, [R1+0xbc] ;  /* 0x0000bc0001007983 */ /* 0x000ee80000100800 */
[----:B------:R-:W4:Y:S01]  /*5810*/  LDL R3, [R1+0xc0] ;  /* 0x0000c00001037983 */ /* 0x000f220000100800 */
[----:B------:R-:W-:Y:S01]  /*5820*/  UISETP.LT.AND UP1, UPT, UR58, 0x1, UPT ;  /* 0x000000013a00788c */ /* 0x000fe2000bf21270 */
[----:B---3--:R-:W-:-:S13]  /*5830*/  ISETP.NE.AND P0, PT, R0, RZ, PT ;  /* 0x000000ff0000720c */ /* 0x008fda0003f05270 */
[----:B------:R-:W-:-:S05]  /*5840*/  VOTEU.ANY UP0, P0 ;  /* 0x00000000003f7886 */ /* 0x000fca0000000100 */
[----:B------:R-:W-:-:S04]  /*5850*/  @UP0 USEL UR4, UR58, 0x1, UP1 ;  /* 0x000000013a040887 */ /* 0x000fc80008800000 */
[----:B------:R-:W-:-:S06]  /*5860*/  @UP0 UIADD3 UR4, UR36, UR58, -UR4 ;  /* 0x0000003a24040290 */ /* 0x000fcc000fffe804 */
[----:B------:R-:W-:-:S04]  /*5870*/  MOV R0, UR4 ;  /* 0x0000000400007c02 */ /* 0x000fc80008000f00 */
[----:B------:R-:W-:Y:S02]  /*5880*/  @P0 SHF.L.U32 R0, R0, 0x3, RZ ;  /* 0x0000000300000819 */ /* 0x000fe400000006ff */
[----:B----4-:R-:W-:Y:S02]  /*5890*/  MOV R4, R3 ;  /* 0x0000000300047202 */ /* 0x010fe40000000f00 */
[----:B------:R-:W-:Y:S02]  /*58a0*/  MOV R3, UR44 ;  /* 0x0000002c00037c02 */ /* 0x000fe40008000f00 */
[----:B------:R-:W-:Y:S01]  /*58b0*/  @P0 LOP3.LUT R0, R0, 0x38, RZ, 0xc0, !PT ;  /* 0x0000003800000812 */ /* 0x000fe200078ec0ff */
[----:B------:R-:W-:-:S03]  /*58c0*/  UISETP.GT.U32.AND UP0, UPT, UR45, 0x1, UPT ;  /* 0x000000012d00788c */ /* 0x000fc6000bf04070 */
[----:B------:R-:W-:-:S04]  /*58d0*/  @P0 IADD3 R0, R3, 0x40, R0 ;  /* 0x0000004003000810 */ /* 0x000fc80007ffe000 */
[----:B------:R-:W-:-:S04]  /*58e0*/  @P0 PRMT R0, R4, 0x654, R0 ;  /* 0x0000065404000816 */ /* 0x000fc80000000000 */
[----:B------:R1:W-:Y:S01]  /*58f0*/  @P0 SYNCS.ARRIVE.TRANS64.RED.A1T0 RZ, [R0+URZ], RZ ;  /* 0x000000ff00ff09a7 */ /* 0x0003e2000810043f */
[----:B------:R-:W-:-:S13]  /*5900*/  PLOP3.LUT P0, PT, PT, PT, UP0, 0x80, 0x0 ;  /* 0x000000000000781c */ /* 0x000fda0003f0f008 */
[----:B-1----:R-:W-:Y:S05]  /*5910*/  @P0 BRA `(.L_x_37) ;  /* 0x0000000000040947 */ /* 0x002fea0003800000 */
[----:B------:R-:W-:Y:S01]  /*5920*/  BPT.TRAP 0x1 ;  /* 0x000000040000795c */ /* 0x000fe20000300000 */
.L_x_37:
[----:B------:R-:W-:Y:S01]  /*5930*/  UIADD3 UR4, UR44, 0x100, URZ ;  /* 0x000001002c047890 */ /* 0x000fe2000fffe03f */
[----:B------:R-:W-:Y:S01]  /*5940*/  R2UR UR42, R5 ;  /* 0x00000000052a72ca */ /* 0x000fe200000e0000 */
[----:B------:R-:W-:Y:S02]  /*5950*/  USHF.L.U32 UR41, UR41, 0x8, URZ ;  /* 0x0000000829297899 */ /* 0x000fe4000800063f */
[----:B------:R-:W-:-:S06]  /*5960*/  ULOP3.LUT UP0, URZ, UR4, 0x9f, URZ, 0xc0, !UPT ;  /* 0x0000009f043f7892 */ /* 0x000fcc000f80c03f */
[----:B------:R-:W-:-:S04]  /*5970*/  PLOP3.LUT P0, PT, PT, PT, UP0, 0x80, 0x0 ;  /* 0x000000000000781c */ /* 0x000fc80003f0f008 */
[----:B------:R-:W-:-:S09]  /*5980*/  USHF.L.U32 UR42, UR42, 0x7, URZ ;  /* 0x000000072a2a7899 */ /* 0x000fd2000800063f */
[----:B------:R-:W-:Y:S05]  /*5990*/  @!P0 BRA `(.L_x_39) ;  /* 0x0000000000408947 */ /* 0x000fea0003800000 */
[----:B------:R-:W-:Y:S01]  /*59a0*/  MOV R14, 0x0 ;  /* 0x00000000000e7802 */ /* 0x000fe20000000f00 */
[----:B------:R-:W-:Y:S01]  /*59b0*/  ULDC.64 UR4, c[0x4][0x70] ;  /* 0x01001c0000047ab9 */ /* 0x000fe20000000a00 */
[----:B------:R-:W-:Y:S01]  /*59c0*/  ULDC.64 UR6, c[0x4][0x8] ;  /* 0x0100020000067ab9 */ /* 0x000fe20000000a00 */
[----:B------:R-:W-:Y:S02]  /*59d0*/  MOV R4, UR4 ;  /* 0x0000000400047c02 */ /* 0x000fe40008000f00 */
[----:B------:R-:W-:Y:S01]  /*59e0*/  MOV R5, UR5 ;  /* 0x0000000500057c02 */ /* 0x000fe20008000f00 */
[----:B------:R-:W1:Y:S01]  /*59f0*/  LDC.64 R14, c[0x4][R14] ;  /* 0x010000000e0e7b82 */ /* 0x000e620000000a00 */
[----:B------:R-:W-:Y:S01]  /*5a00*/  ULDC.64 UR4, c[0x4][0x78] ;  /* 0x01001e0000047ab9 */ /* 0x000fe20000000a00 */
[----:B------:R-:W-:Y:S02]  /*5a10*/  MOV R10, UR6 ;  /* 0x00000006000a7c02 */ /* 0x000fe40008000f00 */
[----:B------:R-:W-:-:S02]  /*5a20*/  MOV R6, UR4 ;  /* 0x0000000400067c02 */ /* 0x000fc40008000f00 */
[----:B------:R-:W-:Y:S02]  /*5a30*/  MOV R7, UR5 ;  /* 0x0000000500077c02 */ /* 0x000fe40008000f00 */
[----:B------:R-:W-:Y:S02]  /*5a40*/  MOV R11, UR7 ;  /* 0x00000007000b7c02 */ /* 0x000fe40008000f00 */
[----:B------:R-:W-:Y:S02]  /*5a50*/  MOV R8, 0x70 ;  /* 0x0000007000087802 */ /* 0x000fe40000000f00 */
[----:B------:R-:W-:Y:S02]  /*5a60*/  MOV R12, 0x1 ;  /* 0x00000001000c7802 */ /* 0x000fe40000000f00 */
[----:B------:R-:W-:-:S07]  /*5a70*/  MOV R13, RZ ;  /* 0x000000ff000d7202 */ /* 0x000fce0000000f00 */
[----:B------:R-:W-:-:S07]  /*5a80*/  LEPC R20, `(.L_x_39) ;  /* 0x000000001014794e */ /* 0x000fce0000000000 */
[----:B-12--5:R-:W-:Y:S05]  /*5a90*/  CALL.ABS.NOINC R14 ;  /* 0x000000000e007343 */ /* 0x026fea0003c00000 */
.L_x_39:
[----:B------:R-:W-:-:S04]  /*5aa0*/  UIADD3 UR4, UR44, 0x4100, URZ ;  /* 0x000041002c047890 */ /* 0x000fc8000fffe03f */
[----:B------:R-:W-:-:S06]  /*5ab0*/  ULOP3.LUT UP0, URZ, UR4, 0x9f, URZ, 0xc0, !UPT ;  /* 0x0000009f043f7892 */ /* 0x000fcc000f80c03f */
[----:B------:R-:W-:-:S13]  /*5ac0*/  PLOP3.LUT P0, PT, PT, PT, UP0, 0x80, 0x0 ;  /* 0x000000000000781c */ /* 0x000fda0003f0f008 */
        /* <DEDUP_REMOVED lines=17> */
.L_x_40:
[----:B------:R-:W1:Y:S02]  /*5be0*/  LDC.64 R4, c[0x0][0x590] ;  /* 0x00016400ff047b82 */ /* 0x000e640000000a00 */
[----:B-1----:R-:W-:-:S04]  /*5bf0*/  ISETP.NE.U32.AND P2, PT, R4, RZ, PT ;  /* 0x000000ff0400720c */ /* 0x002fc80003f45070 */
[----:B------:R-:W-:-:S13]  /*5c00*/  ISETP.NE.AND.EX P2, PT, R5, RZ, PT, P2 ;  /* 0x000000ff0500720c */ /* 0x000fda0003f45320 */
[----:B------:R-:W-:Y:S05]  /*5c10*/  @!P2 BRA `(.L_x_41) ;  /* 0x00000000003ca947 */ /* 0x000fea0003800000 */
[----:B------:R-:W-:Y:S02]  /*5c20*/  ULDC.64 UR4, c[0x0][0x588] ;  /* 0x0001620000047ab9 */ /* 0x000fe40000000a00 */
[----:B------:R-:W-:-:S04]  /*5c30*/  ISETP.NE.U32.AND P0, PT, RZ, UR4, PT ;  /* 0x00000004ff007c0c */ /* 0x000fc8000bf05070 */
[----:B------:R-:W-:-:S13]  /*5c40*/  ISETP.NE.AND.EX P0, PT, RZ, UR5, PT, P0 ;  /* 0x00000005ff007c0c */ /* 0x000fda000bf05300 */
[----:B------:R-:W-:Y:S05]  /*5c50*/  @!P0 BRA `(.L_x_42) ;  /* 0x00000000001c8947 */ /* 0x000fea0003800000 */
[----:B------:R-:W1:Y:S01]  /*5c60*/  LDC.64 R6, c[0x0][0x588] ;  /* 0x00016200ff067b82 */ /* 0x000e620000000a00 */
[----:B------:R-:W-:-:S04]  /*5c70*/  IMAD R3, R4, UR43, RZ ;  /* 0x0000002b04037c24 */ /* 0x000fc8000f8e02ff */
[----:B-1----:R-:W-:-:S05]  /*5c80*/  IMAD.WIDE R6, R3, 0x4, R6 ;  /* 0x0000000403067825 */ /* 0x002fca00078e0206 */
[----:B-----5:R1:W5:Y:S01]  /*5c90*/  LDG.E R16, desc[UR54][R6.64] ;  /* 0x0000003606107981 */ /* 0x020362000c1e1900 */
[----:B------:R-:W-:-:S05]  /*5ca0*/  MOV R0, 0x1 ;  /* 0x0000000100007802 */ /* 0x000fca0000000f00 */
[----:B------:R1:W-:Y:S01]  /*5cb0*/  STL.S16 [R1+0xcc], R0 ;  /* 0x0000cc0001007387 */ /* 0x0003e20000100600 */
[----:B------:R-:W-:Y:S05]  /*5cc0*/  BRA `(.L_x_41) ;  /* 0x0000000000107947 */ /* 0x000fea0003800000 */
.L_x_42:
[----:B------:R-:W-:Y:S01]  /*5cd0*/  MOV R0, 0x1 ;  /* 0x0000000100007802 */ /* 0x000fe20000000f00 */
[----:B------:R-:W-:Y:S02]  /*5ce0*/  ULDC UR4, c[0x0][0x580] ;  /* 0x0001600000047ab9 */ /* 0x000fe40000000800 */
[----:B-----5:R-:W-:Y:S02]  /*5cf0*/  MOV R16, UR4 ;  /* 0x0000000400107c02 */ /* 0x020fe40008000f00 */
[----:B------:R3:W-:Y:S05]  /*5d00*/  STL.S16 [R1+0xcc], R0 ;  /* 0x0000cc0001007387 */ /* 0x0007ea0000100600 */
.L_x_41:
[----:B-1----:R-:W1:Y:S02]  /*5d10*/  LDC.64 R6, c[0x0][0x5b0] ;  /* 0x00016c00ff067b82 */ /* 0x002e640000000a00 */
[----:B-1----:R-:W-:-:S04]  /*5d20*/  ISETP.NE.U32.AND P0, PT, R6, RZ, PT ;  /* 0x000000ff0600720c */ /* 0x002fc80003f05070 */
[----:B------:R-:W-:-:S13]  /*5d30*/  ISETP.NE.AND.EX P0, PT, R7, RZ, PT, P0 ;  /* 0x000000ff0700720c */ /* 0x000fda0003f05300 */
[----:B------:R-:W-:Y:S05]  /*5d40*/  @!P0 BRA `(.L_x_43) ;  /* 0x00000000002c8947 */ /* 0x000fea0003800000 */
[----:B------:R-:W-:Y:S02]  /*5d50*/  ULDC.64 UR4, c[0x0][0x5a8] ;  /* 0x00016a0000047ab9 */ /* 0x000fe40000000a00 */
[----:B------:R-:W-:-:S04]  /*5d60*/  ISETP.NE.U32.AND P0, PT, RZ, UR4, PT ;  /* 0x00000004ff007c0c */ /* 0x000fc8000bf05070 */
[----:B------:R-:W-:-:S13]  /*5d70*/  ISETP.NE.AND.EX P0, PT, RZ, UR5, PT, P0 ;  /* 0x00000005ff007c0c */ /* 0x000fda000bf05300 */
[----:B------:R-:W-:Y:S05]  /*5d80*/  @!P0 BRA `(.L_x_44) ;  /* 0x0000000000148947 */ /* 0x000fea0003800000 */
[----:B-----5:R-:W1:Y:S01]  /*5d90*/  LDC.64 R2, c[0x0][0x5a8] ;  /* 0x00016a00ff027b82 */ /* 0x020e620000000a00 */
[----:B------:R-:W-:-:S04]  /*5da0*/  IMAD R7, R6, UR43, RZ ;  /* 0x0000002b06077c24 */ /* 0x000fc8000f8e02ff */
[----:B-1----:R-:W-:-:S06]  /*5db0*/  IMAD.WIDE R2, R7, 0x4, R2 ;  /* 0x0000000407027825 */ /* 0x002fcc00078e0202 */
[----:B------:R1:W5:Y:S01]  /*5dc0*/  LDG.E R2, desc[UR54][R2.64] ;  /* 0x0000003602027981 */ /* 0x000362000c1e1900 */
[----:B------:R-:W-:Y:S05]  /*5dd0*/  BRA `(.L_x_43) ;  /* 0x0000000000087947 */ /* 0x000fea0003800000 */
.L_x_44:
[----:B------:R-:W-:Y:S02]  /*5de0*/  ULDC UR4, c[0x0][0x5a0] ;  /* 0x0001680000047ab9 */ /* 0x000fe40000000800 */
[----:B-----5:R-:W-:-:S07]  /*5df0*/  MOV R2, UR4 ;  /* 0x0000000400027c02 */ /* 0x020fce0008000f00 */
.L_x_43:
[----:B------:R-:W-:Y:S01]  /*5e00*/  ULDC.64 UR4, c[0x0][0x588] ;  /* 0x0001620000047ab9 */ /* 0x000fe20000000a00 */
[----:B------:R-:W-:Y:S01]  /*5e10*/  ISETP.NE.U32.AND P3, PT, R4, RZ, PT ;  /* 0x000000ff0400720c */ /* 0x000fe20003f65070 */
[----:B------:R-:W-:Y:S02]  /*5e20*/  UISETP.NE.U32.AND UP0, UPT, UR4, URZ, UPT ;  /* 0x0000003f0400728c */ /* 0x000fe4000bf05070 */
[----:B------:R-:W-:Y:S02]  /*5e30*/  ISETP.NE.U32.AND P4, PT, RZ, UR4, PT ;  /* 0x00000004ff007c0c */ /* 0x000fe4000bf85070 */
[----:B------:R-:W-:Y:S01]  /*5e40*/  ISETP.NE.AND.EX P3, PT, R5, RZ, PT, P3 ;  /* 0x000000ff0500720c */ /* 0x000fe20003f65330 */
[----:B------:R-:W-:Y:S02]  /*5e50*/  UISETP.NE.AND.EX UP0, UPT, UR5, URZ, UPT, UP0 ;  /* 0x0000003f0500728c */ /* 0x000fe4000bf05300 */
[----:B------:R-:W-:Y:S02]  /*5e60*/  ISETP.NE.AND.EX P4, PT, RZ, UR5, PT, P4 ;  /* 0x00000005ff007c0c */ /* 0x000fe4000bf85340 */
[----:B------:R-:W-:-:S02]  /*5e70*/  PLOP3.LUT P0, PT, PT, PT, PT, 0x8, 0x0 ;  /* 0x000000000000781c */ /* 0x000fc40003f0e170 */
[----:B------:R-:W-:-:S04]  /*5e80*/  PLOP3.LUT P1, PT, PT, PT, UP0, 0x80, 0x0 ;  /* 0x000000000000781c */ /* 0x000fc80003f2f008 */
[----:B------:R-:W-:-:S05]  /*5e90*/  PLOP3.LUT P1, PT, P1, PT, PT, 0x8, 0x0 ;  /* 0x000000000000781c */ /* 0x000fca0000f2e170 */
[----:B------:R-:W-:Y:S08]  /*5ea0*/  @P4 BRA P3, `(.L_x_45) ;  /* 0x0000000000284947 */ /* 0x000ff00001800000 */
[----:B------:R-:W-:Y:S04]  /*5eb0*/  BSSY B0, `(.L_x_45) ;  /* 0x0000009000007945 */ /* 0x000fe80003800000 */
[----:B------:R-:W-:Y:S05]  /*5ec0*/  @!P2 BRA `(.L_x_46) ;  /* 0x000000000018a947 */ /* 0x000fea0003800000 */
[----:B---3--:R-:W3:Y:S01]  /*5ed0*/  LDL R0, [R1+0xcc] ;  /* 0x0000cc0001007983 */ /* 0x008ee20000100800 */
[----:B------:R-:W-:Y:S02]  /*5ee0*/  PLOP3.LUT P0, PT, P1, PT, PT, 0x80, 0x0 ;  /* 0x000000000000781c */ /* 0x000fe40000f0f070 */
[----:B---3--:R-:W-:-:S13]  /*5ef0*/  LOP3.LUT P3, RZ, R0, 0xff, RZ, 0xc0, !PT ;  /* 0x000000ff00ff7812 */ /* 0x008fda000786c0ff */
[----:B------:R-:W-:Y:S05]  /*5f00*/  @!P3 BRA `(.L_x_47) ;  /* 0x00000000000cb947 */ /* 0x000fea0003800000 */
[----:B-----5:R-:W-:Y:S01]  /*5f10*/  FSETP.EQ.AND P0, PT, R16, RZ, PT ;  /* 0x000000ff1000720b */ /* 0x020fe20003f02000 */
[----:B------:R-:W-:-:S12]  /*5f20*/  BRA `(.L_x_47) ;  /* 0x0000000000047947 */ /* 0x000fd80003800000 */
.L_x_46:
[----:B-----5:R-:W-:-:S13]  /*5f30*/  FSETP.EQ.AND P0, PT, R16, RZ, PT ;  /* 0x000000ff1000720b */ /* 0x020fda0003f02000 */
.L_x_47:
[----:B------:R-:W-:Y:S05]  /*5f40*/  BSYNC B0 ;  /* 0x0000000000007941 */ /* 0x000fea0003800000 */
.L_x_45:
[----:B------:R-:W-:Y:S04]  /*5f50*/  BSSY B0, `(.L_x_48) ;  /* 0x0000008000007945 */ /* 0x000fe80003800000 */
[----:B------:R-:W-:Y:S05]  /*5f60*/  @!P2 BRA `(.L_x_49) ;  /* 0x000000000014a947 */ /* 0x000fea0003800000 */
[----:B---3--:R-:W3:Y:S02]  /*5f70*/  LDL R0, [R1+0xcc] ;  /* 0x0000cc0001007983 */ /* 0x008ee40000100800 */
[----:B---3--:R-:W-:-:S13]  /*5f80*/  LOP3.LUT P2, RZ, R0, 0xff, RZ, 0xc0, !PT ;  /* 0x000000ff00ff7812 */ /* 0x008fda000784c0ff */
[----:B------:R-:W-:Y:S05]  /*5f90*/  @!P2 BRA `(.L_x_50) ;  /* 0x00000000000ca947 */ /* 0x000fea0003800000 */
[----:B-----5:R-:W-:Y:S01]  /*5fa0*/  FSETP.EQ.AND P1, PT, R16, RZ, PT ;  /* 0x000000ff1000720b */ /* 0x020fe20003f22000 */
[----:B------:R-:W-:-:S12]  /*5fb0*/  BRA `(.L_x_50) ;  /* 0x0000000000047947 */ /* 0x000fd80003800000 */
.L_x_49:
[----:B-----5:R-:W-:-:S13]  /*5fc0*/  FSETP.EQ.AND P1, PT, R16, RZ, PT ;  /* 0x000000ff1000720b */ /* 0x020fda0003f22000 */
.L_x_50:
[----:B------:R-:W-:Y:S05]  /*5fd0*/  BSYNC B0 ;  /* 0x0000000000007941 */ /* 0x000fea0003800000 */
.L_x_48:
[----:B------:R-:W-:Y:S01]  /*5fe0*/  BSSY B0, `(.L_x_51) ;  /* 0x0000047000007945 */ /* 0x000fe20003800000 */
[----:B------:R-:W-:Y:S02]  /*5ff0*/  CS2R R8, SRZ ;  /* 0x0000000000087805 */ /* 0x000fe4000001ff00 */
[----:B------:R-:W-:Y:S01]  /*6000*/  CS2R R6, SRZ ;  /* 0x0000000000067805 */ /* 0x000fe2000001ff00 */
[----:B------:R-:W-:Y:S06]  /*6010*/  @P0 BRA `(.L_x_52) ;  /* 0x00000004000c0947 */ /* 0x000fec0003800000 */
[----:B---3--:R-:W-:-:S04]  /*6020*/  MOV R0, UR56 ;  /* 0x0000003800007c02 */ /* 0x008fc80008000f00 */
[----:B------:R-:W-:-:S13]  /*6030*/  ISETP.NE.AND P3, PT, R0, 0x3, PT ;  /* 0x000000030000780c */ /* 0x000fda0003f65270 */
[----:B------:R-:W-:Y:S05]  /*6040*/  @!P3 BRA `(.L_x_53) ;  /* 0x000000000004b947 */ /* 0x000fea0003800000 */
[----:B------:R-:W-:Y:S01]  /*6050*/  BPT.TRAP 0x1 ;  /* 0x000000040000795c */ /* 0x000fe20000300000 */
.L_x_53:
[----:B-1----:R-:W3:Y:S04]  /*6060*/  LDL R3, [R1+0xb4] ;  /* 0x0000b40001037983 */ /* 0x002ee80000100800 */
[----:B------:R-:W4:Y:S01]  /*6070*/  LDL R0, [R1+0xb8] ;  /* 0x0000b80001007983 */ /* 0x000f220000100800 */
[----:B------:R-:W-:Y:S01]  /*6080*/  BSSY B1, `(.L_x_54) ;  /* 0x0000006000017945 */ /* 0x000fe20003800000 */
[----:B------:R-:W-:Y:S02]  /*6090*/  CS2R R8, SRZ ;  /* 0x0000000000087805 */ /* 0x000fe4000001ff00 */
[----:B---3--:R-:W-:Y:S02]  /*60a0*/  LEA R13, R3, UR44, 0x3 ;  /* 0x0000002c030d7c11 */ /* 0x008fe4000f8e18ff */
[----:B----4-:R-:W-:-:S04]  /*60b0*/  SHF.L.U32 R0, R0, 0x1f, RZ ;  /* 0x0000001f00007819 */ /* 0x010fc800000006ff */
[----:B------:R-:W1:Y:S02]  /*60c0*/  SYNCS.PHASECHK.TRANS64.TRYWAIT P2, [R13+URZ+0x80], R0 ;  /* 0x000080000d0075a7 */ /* 0x000e64000804017f */
[----:B-1----:R-:W-:Y:S05]  /*60d0*/  @!P2 BRA `(.L_x_55) ;  /* 0x0000014800b8a947 */ /* 0x002fea0003800000 */
.L_x_626:
[----:B------:R-:W-:Y:S05]  /*60e0*/  BSYNC B1 ;  /* 0x0000000000017941 */ /* 0x000fea0003800000 */
.L_x_54:
[----:B------:R3:W5:Y:S01]  /*60f0*/  LDL R12, [R1+0xb4] ;  /* 0x0000b400010c7983 */ /* 0x0007620000100800 */
[----:B------:R-:W-:Y:S01]  /*6100*/  BSSY B1, `(.L_x_56) ;  /* 0x0000020000017945 */ /* 0x000fe20003800000 */
[----:B------:R-:W-:-:S03]  /*6110*/  CS2R R6, SRZ ;  /* 0x0000000000067805 */ /* 0x000fc6000001ff00 */
[----:B------:R-:W-:Y:S05]  /*6120*/  @P1 BRA `(.L_x_57) ;  /* 0x0000000000741947 */ /* 0x000fea0003800000 */
[----:B------:R-:W1:Y:S02]  /*6130*/  S2R R10, SR_TID.X ;  /* 0x00000000000a7919 */ /* 0x000e640000002100 */
[C---:B-1----:R-:W-:Y:S02]  /*6140*/  SHF.L.U32 R0, R10.reuse, 0x4, RZ ;  /* 0x000000040a007819 */ /* 0x042fe400000006ff */
[C---:B------:R-:W-:Y:S02]  /*6150*/  SHF.L.U32 R3, R10.reuse, 0x1, RZ ;  /* 0x000000010a037819 */ /* 0x040fe400000006ff */
[----:B------:R-:W-:Y:S02]  /*6160*/  SHF.L.U32 R5, R10, 0x3, RZ ;  /* 0x000000030a057819 */ /* 0x000fe400000006ff */
[----:B------:R-:W-:Y:S02]  /*6170*/  LOP3.LUT R0, R0, 0xe00, RZ, 0xc0, !PT ;  /* 0x00000e0000007812 */ /* 0x000fe400078ec0ff */
[----:B------:R-:W-:-:S02]  /*6180*/  LOP3.LUT R4, R5, 0x80, RZ, 0xc0, !PT ;  /* 0x0000008005047812 */ /* 0x000fc400078ec0ff */
[----:B------:R-:W-:Y:S02]  /*6190*/  LOP3.LUT R0, R0, 0x6, R3, 0xf8, !PT ;  /* 0x0000000600007812 */ /* 0x000fe400078ef803 */
[--C-:B------:R-:W-:Y:S02]  /*61a0*/  LOP3.LUT R3, R4, 0x10, R10.reuse, 0xf8, !PT ;  /* 0x0000001004037812 */ /* 0x100fe400078ef80a */
[----:B------:R-:W-:Y:S02]  /*61b0*/  LOP3.LUT R0, R0, 0x60, R5, 0xf8, !PT ;  /* 0x0000006000007812 */ /* 0x000fe400078ef805 */
[----:B------:R-:W-:Y:S02]  /*61c0*/  SHF.R.U32.HI R4, RZ, 0x4, R10 ;  /* 0x00000004ff047819 */ /* 0x000fe4000001160a */
[----:B------:R-:W-:Y:S02]  /*61d0*/  LOP3.LUT R0, R0, R3, RZ, 0xfc, !PT ;  /* 0x0000000300007212 */ /* 0x000fe400078efcff */
[----:B------:R-:W-:-:S02]  /*61e0*/  LOP3.LUT P2, RZ, R4, 0x1, RZ, 0xc0, !PT ;  /* 0x0000000104ff7812 */ /* 0x000fc4000784c0ff */
[----:B-----5:R-:W-:-:S04]  /*61f0*/  LEA R0, R12, R0, 0xc ;  /* 0x000000000c007211 */ /* 0x020fc800078e60ff */
[----:B------:R-:W-:Y:S01]  /*6200*/  IADD3 R3, R0, UR44, RZ ;  /* 0x0000002c00037c10 */ /* 0x000fe2000fffe0ff */
[----:B------:R-:W-:Y:S03]  /*6210*/  LDS.U16 R6, [R0+UR44+0x200] ;  /* 0x0002002c00067984 */ /* 0x000fe60008000400 */
[C---:B------:R-:W-:Y:S01]  /*6220*/  IADD3 R4, R3.reuse, 0x100, RZ ;  /* 0x0000010003047810 */ /* 0x040fe20007ffe0ff */
[----:B------:R-:W-:Y:S01]  /*6230*/  LDS.U16 R7, [R0+UR44+0x208] ;  /* 0x0002082c00077984 */ /* 0x000fe20008000400 */
[----:B------:R-:W-:Y:S02]  /*6240*/  IADD3 R5, R3, 0x110, RZ ;  /* 0x0000011003057810 */ /* 0x000fe40007ffe0ff */
[----:B------:R-:W-:Y:S01]  /*6250*/  @P2 IADD3 R5, R4, -0x10, RZ ;  /* 0xfffffff004052810 */ /* 0x000fe20007ffe0ff */
[----:B------:R-:W1:Y:S04]  /*6260*/  LDS.U16 R3, [R0+UR44+0x100] ;  /* 0x0001002c00037984 */ /* 0x000e680008000400 */
[----:B------:R-:W-:Y:S04]  /*6270*/  LDS.U16 R8, [R5+0x100] ;  /* 0x0001000005087984 */ /* 0x000fe80000000400 */
[----:B------:R-:W4:Y:S04]  /*6280*/  LDS.U16 R9, [R5] ;  /* 0x0000000005097984 */ /* 0x000f280000000400 */
[----:B------:R-:W2:Y:S04]  /*6290*/  LDS.U16 R4, [R0+UR44+0x108] ;  /* 0x0001082c00047984 */ /* 0x000ea80008000400 */
[----:B------:R-:W-:Y:S04]  /*62a0*/  LDS.U16 R10, [R5+0x108] ;  /* 0x00010800050a7984 */ /* 0x000fe80000000400 */
[----:B------:R-:W3:Y:S01]  /*62b0*/  LDS.U16 R11, [R5+0x8] ;  /* 0x00000800050b7984 */ /* 0x000ee20000000400 */
[----:B-1----:R-:W-:-:S02]  /*62c0*/  PRMT R6, R3, 0x5410, R6 ;  /* 0x0000541003067816 */ /* 0x002fc40000000006 */
[----:B----4-:R-:W-:Y:S02]  /*62d0*/  PRMT R8, R9, 0x5410, R8 ;  /* 0x0000541009087816 */ /* 0x010fe40000000008 */
[----:B--2---:R-:W-:Y:S02]  /*62e0*/  PRMT R7, R4, 0x5410, R7 ;  /* 0x0000541004077816 */ /* 0x004fe40000000007 */
[----:B---3--:R-:W-:-:S07]  /*62f0*/  PRMT R9, R11, 0x5410, R10 ;  /* 0x000054100b097816 */ /* 0x008fce000000000a */
.L_x_57:
[----:B------:R-:W-:Y:S05]  /*6300*/  BSYNC B1 ;  /* 0x0000000000017941 */ /* 0x000fea0003800000 */
.L_x_56:
[----:B------:R-:W-:Y:S01]  /*6310*/  @!PT LDS RZ, [RZ] ;  /* 0x00000000fffff984 */ /* 0x000fe20000000800 */
[----:B------:R-:W-:Y:S01]  /*6320*/  @!PT LDS RZ, [RZ] ;  /* 0x00000000fffff984 */ /* 0x000fe20000000800 */
[----:B------:R-:W-:Y:S01]  /*6330*/  @!PT LDS RZ, [RZ] ;  /* 0x00000000fffff984 */ /* 0x000fe20000000800 */
[----:B------:R-:W-:Y:S01]  /*6340*/  @!PT LDS RZ, [RZ] ;  /* 0x00000000fffff984 */ /* 0x000fe20000000800 */
[----:B------:R4:W-:Y:S06]  /*6350*/  MEMBAR.ALL.CTA ;  /* 0x0000000000007992 */ /* 0x0009ec0000008000 */
[----:B----4-:R-:W4:Y:S01]  /*6360*/  FENCE.VIEW.ASYNC.S ;  /* 0x00000000000073c6 */ /* 0x010f220000000000 */
[----:B------:R-:W-:Y:S05]  /*6370*/  @!P3 BRA `(.L_x_58) ;  /* 0x000000000004b947 */ /* 0x000fea0003800000 */
[----:B------:R-:W-:Y:S01]  /*6380*/  BPT.TRAP 0x1 ;  /* 0x000000040000795c */ /* 0x000fe20000300000 */
.L_x_58:
[----:B------:R-:W2:Y:S01]  /*6390*/  LDL.LU R4, [R1+0xb8] ;  /* 0x0000b80001047983 */ /* 0x000ea20000300800 */
[----:B-1----:R-:W-:Y:S01]  /*63a0*/  IADD3 R0, R13, 0xa0, RZ ;  /* 0x000000a00d007810 */ /* 0x002fe20007ffe0ff */
[----:B------:R-:W1:Y:S03]  /*63b0*/  S2R R3, SR_CgaCtaId ;  /* 0x0000000000037919 */ /* 0x000e660000008800 */
[----:B-1----:R-:W-:-:S04]  /*63c0*/  PRMT R0, R3, 0x654, R0 ;  /* 0x0000065403007816 */ /* 0x002fc80000000000 */
[----:B----4-:R1:W-:Y:S02]  /*63d0*/  SYNCS.ARRIVE.TRANS64.RED.A1T0 RZ, [R0+URZ], RZ ;  /* 0x000000ff00ff79a7 */ /* 0x0103e4000810043f */
[----:B-1---5:R-:W-:-:S04]  /*63e0*/  IADD3 R0, R12, 0x1, RZ ;  /* 0x000000010c007810 */ /* 0x022fc80007ffe0ff */
[----:B------:R-:W-:-:S04]  /*63f0*/  ISETP.NE.AND P2, PT, R0, 0x4, PT ;  /* 0x000000040000780c */ /* 0x000fc80003f45270 */
[----:B------:R-:W-:Y:S02]  /*6400*/  SEL R3, RZ, 0x1, P2 ;  /* 0x00000001ff037807 */ /* 0x000fe40001000000 */
[----:B------:R-:W-:Y:S02]  /*6410*/  SEL R0, R0, RZ, P2 ;  /* 0x000000ff00007207 */ /* 0x000fe40001000000 */
[----:B--2---:R-:W-:-:S05]  /*6420*/  LOP3.LUT R4, R4, R3, RZ, 0x3c, !PT ;  /* 0x0000000304047212 */ /* 0x004fca00078e3cff */
[----:B------:R4:W-:Y:S04]  /*6430*/  STL [R1+0xb8], R4 ;  /* 0x0000b80401007387 */ /* 0x0009e80000100800 */
[----:B------:R4:W-:Y:S02]  /*6440*/  STL [R1+0xb4], R0 ;  /* 0x0000b40001007387 */ /* 0x0009e40000100800 */
.L_x_52:
[----:B------:R-:W-:Y:S05]  /*6450*/  BSYNC B0 ;  /* 0x0000000000007941 */ /* 0x000fea0003800000 */
.L_x_51:
[----:B---34-:R-:W-:Y:S01]  /*6460*/  F2FP.F16.E4M3.UNPACK_B R0, R6 ;  /* 0x00000006ff00723e */ /* 0x018fe200020006ff */
[C---:B-----5:R-:W-:Y:S01]  /*6470*/  FMUL R10, R2.reuse, R226 ;  /* 0x000000e2020a7220 */ /* 0x060fe20000400000 */
[----:B------:R-:W-:Y:S01]  /*6480*/  F2FP.F16.E4M3.UNPACK_B R4, R7 ;  /* 0x00000007ff04723e */ /* 0x000fe200020006ff */
[C---:B------:R-:W-:Y:S01]  /*6490*/  FMUL R14, R2.reuse, R224 ;  /* 0x000000e0020e7220 */ /* 0x040fe20000400000 */
[C---:B------:R-:W-:Y:S01]  /*64a0*/  FMUL R227, R2.reuse, R227 ;  /* 0x000000e302e37220 */ /* 0x040fe20000400000 */
[--C-:B------:R-:W-:Y:S02]  /*64b0*/  HADD2.F32 R11, -RZ, R0.reuse.H0_H0 ;  /* 0x20000000ff0b7230 */ /* 0x100fe40000004100 */
[----:B------:R-:W-:Y:S01]  /*64c0*/  FMUL R20, R2, R220 ;  /* 0x000000dc02147220 */ /* 0x000fe20000400000 */
[----:B-1----:R-:W-:Y:S01]  /*64d0*/  HADD2.F32 R3, -RZ, R0.H1_H1 ;  /* 0x30000000ff037230 */ /* 0x002fe20000004100 */
[----:B------:R-:W-:Y:S01]  /*64e0*/  F2FP.F16.E4M3.UNPACK_B R0, R6.H1 ;  /* 0x00000006ff00723e */ /* 0x000fe200030006ff */
[----:B------:R-:W-:-:S02]  /*64f0*/  HADD2.F32 R13, -RZ, R4.H0_H0 ;  /* 0x20000004ff0d7230 */ /* 0x000fc40000004100 */
[C---:B------:R-:W-:Y:S01]  /*6500*/  FFMA R11, R16.reuse, R11, R227 ;  /* 0x0000000b100b7223 */ /* 0x040fe200000000e3 */
[----:B------:R-:W-:Y:S02]  /*6510*/  HADD2.F32 R5, -RZ, R4.H1_H1 ;  /* 0x30000004ff057230 */ /* 0x000fe40000004100 */
[----:B------:R-:W-:Y:S01]  /*6520*/  FFMA R10, R16, R3, R10 ;  /* 0x00000003100a7223 */ /* 0x000fe2000000000a */
[--C-:B------:R-:W-:Y:S02]  /*6530*/  HADD2.F32 R15, -RZ, R0.reuse.H0_H0 ;  /* 0x20000000ff0f7230 */ /* 0x100fe40000004100 */
[C---:B------:R-:W-:Y:S01]  /*6540*/  FMUL R4, R2.reuse, R223 ;  /* 0x000000df02047220 */ /* 0x040fe20000400000 */
[----:B------:R-:W-:Y:S01]  /*6550*/  HADD2.F32 R3, -RZ, R0.H1_H1 ;  /* 0x30000000ff037230 */ /* 0x000fe20000004100 */
[----:B------:R-:W-:Y:S01]  /*6560*/  F2FP.F16.E4M3.UNPACK_B R0, R7.H1 ;  /* 0x00000007ff00723e */ /* 0x000fe200030006ff */
[----:B------:R-:W-:Y:S01]  /*6570*/  FMUL R12, R2, R222 ;  /* 0x000000de020c7220 */ /* 0x000fe20000400000 */
[C---:B------:R-:W-:Y:S01]  /*6580*/  FFMA R13, R16.reuse, R13, R4 ;  /* 0x0000000d100d7223 */ /* 0x040fe20000000004 */
[----:B------:R-:W-:Y:S01]  /*6590*/  F2FP.F16.E4M3.UNPACK_B R4, R8 ;  /* 0x00000008ff04723e */ /* 0x000fe200020006ff */
[----:B------:R-:W-:Y:S01]  /*65a0*/  FFMA R14, R16, R3, R14 ;  /* 0x00000003100e7223 */ /* 0x000fe2000000000e */
[----:B------:R-:W-:-:S02]  /*65b0*/  HADD2.F32 R3, -RZ, R0.H1_H1 ;  /* 0x30000000ff037230 */ /* 0x000fc40000004100 */
[C---:B------:R-:W-:Y:S01]  /*65c0*/  FFMA R12, R16.reuse, R5, R12 ;  /* 0x00000005100c7223 */ /* 0x040fe2000000000c */
[----:B------:R-:W-:Y:S01]  /*65d0*/  HADD2.F32 R21, -RZ, R0.H0_H0 ;  /* 0x20000000ff157230 */ /* 0x000fe20000004100 */
[----:B------:R-:W-:Y:S01]  /*65e0*/  MOV R0, 0x3bbb989d ;  /* 0x3bbb989d00007802 */ /* 0x000fe20000000f00 */
[--C-:B------:R-:W-:Y:S02]  /*65f0*/  HADD2.F32 R25, -RZ, R4.reuse.H0_H0 ;  /* 0x20000004ff197230 */ /* 0x100fe40000004100 */
[----:B------:R-:W-:Y:S01]  /*6600*/  FFMA R20, R16, R3, R20 ;  /* 0x0000000310147223 */ /* 0x000fe20000000014 */
[----:B------:R-:W-:Y:S01]  /*6610*/  MOV R3, 0x437c0000 ;  /* 0x437c000000037802 */ /* 0x000fe20000000f00 */
[----:B------:R-:W-:Y:S02]  /*6620*/  HADD2.F32 R5, -RZ, R4.H1_H1 ;  /* 0x30000004ff057230 */ /* 0x000fe40000004100 */
[CC--:B------:R-:W-:Y:S01]  /*6630*/  FFMA.SAT R24, -R11.reuse, R0.reuse, 0.5 ;  /* 0x3f0000000b187423 */ /* 0x0c0fe20000002100 */
[----:B------:R-:W-:Y:S01]  /*6640*/  FFMA.SAT R30, -R10, R0, 0.5 ;  /* 0x3f0000000a1e7423 */ /* 0x000fe20000002100 */
[----:B------:R-:W-:Y:S01]  /*6650*/  FMUL R225, R2, R225 ;  /* 0x000000e102e17220 */ /* 0x000fe20000400000 */
[----:B------:R-:W-:Y:S01]  /*6660*/  F2FP.F16.E4M3.UNPACK_B R28, R8.H1 ;  /* 0x00000008ff1c723e */ /* 0x000fe200030006ff */
[----:B------:R-:W-:Y:S01]  /*6670*/  FFMA.RM R4, R24, R3, 12582913 ;  /* 0x4b40000118047423 */ /* 0x000fe20000004003 */
[----:B------:R-:W-:Y:S01]  /*6680*/  FMUL R24, R2, R218 ;  /* 0x000000da02187220 */ /* 0x000fe20000400000 */
[----:B------:R-:W-:Y:S01]  /*6690*/  FFMA R15, R16, R15, R225 ;  /* 0x0000000f100f7223 */ /* 0x000fe200000000e1 */
[----:B------:R-:W-:Y:S01]  /*66a0*/  FFMA.SAT R34, -R14, R0, 0.5 ;  /* 0x3f0000000e227423 */ /* 0x000fe20000002100 */
[----:B------:R-:W-:Y:S01]  /*66b0*/  FADD R26, R4, -12583039 ;  /* 0xcb40007f041a7421 */ /* 0x000fe20000000000 */
[----:B------:R-:W-:Y:S01]  /*66c0*/  FFMA R24, R16, R5, R24 ;  /* 0x0000000510187223 */ /* 0x000fe20000000018 */
[----:B------:R-:W-:Y:S01]  /*66d0*/  FFMA.RM R5, R30, R3, 12582913 ;  /* 0x4b4000011e057423 */ /* 0x000fe20000004003 */
[----:B------:R-:W-:Y:S01]  /*66e0*/  FMUL R221, R2, R221 ;  /* 0x000000dd02dd7220 */ /* 0x000fe20000400000 */
[----:B------:R-:W-:Y:S01]  /*66f0*/  FFMA R26, -R11, 1.4426950216293334961, -R26 ;  /* 0x3fb8aa3b0b1a7823 */ /* 0x000fe2000000091a */
[----:B------:R-:W-:-:S02]  /*6700*/  HADD2.F32 R31, -RZ, R28.H0_H0 ;  /* 0x2000001cff1f7230 */ /* 0x000fc40000004100 */
[----:B------:R-:W-:Y:S01]  /*6710*/  FADD R29, R5, -12583039 ;  /* 0xcb40007f051d7421 */ /* 0x000fe20000000000 */
[-C--:B------:R-:W-:Y:S01]  /*6720*/  FFMA.SAT R30, -R15, R0.reuse, 0.5 ;  /* 0x3f0000000f1e7423 */ /* 0x080fe20000002100 */
[----:B------:R-:W-:Y:S02]  /*6730*/  HADD2.F32 R33, -RZ, R28.H1_H1 ;  /* 0x3000001cff217230 */ /* 0x000fe40000004100 */
[----:B------:R-:W-:Y:S01]  /*6740*/  FFMA.RM R28, R34, R3, 12582913 ;  /* 0x4b400001221c7423 */ /* 0x000fe20000004003 */
[----:B------:R-:W-:Y:S01]  /*6750*/  FFMA R29, -R10, 1.4426950216293334961, -R29 ;  /* 0x3fb8aa3b0a1d7823 */ /* 0x000fe2000000091d */
[-C--:B------:R-:W-:Y:S01]  /*6760*/  FFMA.SAT R34, -R13, R0.reuse, 0.5 ;  /* 0x3f0000000d227423 */ /* 0x080fe20000002100 */
[----:B------:R-:W-:Y:S01]  /*6770*/  FFMA R27, -R11, 1.925963033500011079e-08, R26 ;  /* 0x32a570600b1b7823 */ /* 0x000fe2000000011a */
[----:B------:R-:W-:Y:S01]  /*6780*/  FFMA R21, R16, R21, R221 ;  /* 0x0000001510157223 */ /* 0x000fe200000000dd */
[-C--:B------:R-:W-:Y:S01]  /*6790*/  FFMA.RM R26, R30, R3.reuse, 12582913 ;  /* 0x4b4000011e1a7423 */ /* 0x080fe20000004003 */
[----:B------:R-:W-:Y:S01]  /*67a0*/  FFMA R30, -R10, 1.925963033500011079e-08, R29 ;  /* 0x32a570600a1e7823 */ /* 0x000fe2000000011d */
[----:B------:R-:W-:Y:S01]  /*67b0*/  FFMA.RM R29, R34, R3, 12582913 ;  /* 0x4b400001221d7423 */ /* 0x000fe20000004003 */
[----:B------:R-:W-:Y:S01]  /*67c0*/  FADD R39, R28, -12583039 ;  /* 0xcb40007f1c277421 */ /* 0x000fe20000000000 */
[----:B------:R-:W-:Y:S01]  /*67d0*/  FFMA.SAT R42, -R21, R0, 0.5 ;  /* 0x3f000000152a7423 */ /* 0x000fe20000002100 */
[C---:B------:R-:W-:Y:S01]  /*67e0*/  FMUL R219, R2.reuse, R219 ;  /* 0x000000db02db7220 */ /* 0x040fe20000400000 */
[----:B------:R-:W-:Y:S01]  /*67f0*/  FMUL R37, R2, R216 ;  /* 0x000000d802257220 */ /* 0x000fe20000400000 */
[----:B------:R-:W-:Y:S01]  /*6800*/  F2FP.F16.E4M3.UNPACK_B R35, R9 ;  /* 0x00000009ff23723e */ /* 0x000fe200020006ff */
[----:B------:R-:W-:Y:S01]  /*6810*/  FADD R34, R29, -12583039 ;  /* 0xcb40007f1d227421 */ /* 0x000fe20000000000 */
[----:B------:R-:W-:Y:S01]  /*6820*/  FFMA R39, -R14, 1.4426950216293334961, -R39 ;  /* 0x3fb8aa3b0e277823 */ /* 0x000fe20000000927 */
[----:B------:R-:W-:Y:S01]  /*6830*/  FFMA.RM R42, R42, R3, 12582913 ;  /* 0x4b4000012a2a7423 */ /* 0x000fe20000004003 */
[C---:B------:R-:W-:Y:S01]  /*6840*/  FFMA R25, R16.reuse, R25, R219 ;  /* 0x0000001910197223 */ /* 0x040fe200000000db */
[----:B------:R-:W-:Y:S01]  /*6850*/  FFMA R33, R16, R33, R37 ;  /* 0x0000002110217223 */ /* 0x000fe20000000025 */
[----:B------:R-:W-:Y:S01]  /*6860*/  FFMA.SAT R38, -R12, R0, 0.5 ;  /* 0x3f0000000c267423 */ /* 0x000fe20000002100 */
[----:B------:R-:W-:-:S02]  /*6870*/  HADD2.F32 R37, -RZ, R35.H0_H0 ;  /* 0x20000023ff257230 */ /* 0x000fc40000004100 */
[----:B------:R-:W-:Y:S01]  /*6880*/  FFMA R34, -R13, 1.4426950216293334961, -R34 ;  /* 0x3fb8aa3b0d227823 */ /* 0x000fe20000000922 */
[----:B------:R-:W-:Y:S01]  /*6890*/  FFMA R39, -R14, 1.925963033500011079e-08, R39 ;  /* 0x32a570600e277823 */ /* 0x000fe20000000127 */
[----:B------:R-:W-:Y:S01]  /*68a0*/  FMUL R215, R2, R215 ;  /* 0x000000d702d77220 */ /* 0x000fe20000400000 */
[----:B------:R-:W-:Y:S01]  /*68b0*/  FADD R36, R42, -12583039 ;  /* 0xcb40007f2a247421 */ /* 0x000fe20000000000 */
[-C--:B------:R-:W-:Y:S01]  /*68c0*/  FFMA.SAT R46, -R25, R0.reuse, 0.5 ;  /* 0x3f000000192e7423 */ /* 0x080fe20000002100 */
[----:B------:R-:W-:Y:S01]  /*68d0*/  FFMA.RM R38, R38, R3, 12582913 ;  /* 0x4b40000126267423 */ /* 0x000fe20000004003 */
[----:B------:R-:W-:Y:S01]  /*68e0*/  FFMA R43, -R13, 1.925963033500011079e-08, R34 ;  /* 0x32a570600d2b7823 */ /* 0x000fe20000000122 */
[----:B------:R1:W-:Y:S01]  /*68f0*/  MUFU.EX2 R40, R39 ;  /* 0x0000002700287308 */ /* 0x0003e20000000800 */
[----:B------:R-:W-:Y:S01]  /*6900*/  FFMA R34, R16, R37, R215 ;  /* 0x0000002510227223 */ /* 0x000fe200000000d7 */
[----:B------:R-:W-:Y:S02]  /*6910*/  HADD2.F32 R35, -RZ, R35.H1_H1 ;  /* 0x30000023ff237230 */ /* 0x000fe40000004100 */
[C---:B------:R-:W-:Y:S01]  /*6920*/  FFMA R36, -R21.reuse, 1.4426950216293334961, -R36 ;  /* 0x3fb8aa3b15247823 */ /* 0x040fe20000000924 */
[----:B------:R-:W-:Y:S01]  /*6930*/  F2FP.F16.E4M3.UNPACK_B R37, R9.H1 ;  /* 0x00000009ff25723e */ /* 0x000fe200030006ff */
[----:B------:R-:W-:Y:S01]  /*6940*/  FFMA.RM R46, R46, R3, 12582913 ;  /* 0x4b4000012e2e7423 */ /* 0x000fe20000004003 */
[----:B------:R-:W-:Y:S01]  /*6950*/  FADD R41, R38, -12583039 ;  /* 0xcb40007f26297421 */ /* 0x000fe20000000000 */
[----:B------:R-:W-:Y:S01]  /*6960*/  FFMA.SAT R48, -R24, R0, 0.5 ;  /* 0x3f00000018307423 */ /* 0x000fe20000002100 */
[----:B------:R-:W-:Y:S01]  /*6970*/  FFMA R49, -R21, 1.925963033500011079e-08, R36 ;  /* 0x32a5706015317823 */ /* 0x000fe20000000124 */
[----:B-1----:R-:W-:Y:S01]  /*6980*/  FMUL R39, R2, R214 ;  /* 0x000000d602277220 */ /* 0x002fe20000400000 */
[----:B------:R-:W-:Y:S01]  /*6990*/  FADD R36, R46, -12583039 ;  /* 0xcb40007f2e247421 */ /* 0x000fe20000000000 */
[----:B------:R-:W-:Y:S01]  /*69a0*/  FFMA R41, -R12, 1.4426950216293334961, -R41 ;  /* 0x3fb8aa3b0c297823 */ /* 0x000fe20000000929 */
[----:B------:R-:W-:Y:S01]  /*69b0*/  FMUL R213, R2, R213 ;  /* 0x000000d502d57220 */ /* 0x000fe20000400000 */
[----:B------:R-:W-:Y:S01]  /*69c0*/  FFMA R35, R16, R35, R39 ;  /* 0x0000002310237223 */ /* 0x000fe20000000027 */
[----:B------:R-:W-:-:S02]  /*69d0*/  HADD2.F32 R39, -RZ, R37.H0_H0 ;  /* 0x20000025ff277230 */ /* 0x000fc40000004100 */
[----:B------:R-:W-:Y:S01]  /*69e0*/  FFMA.RM R48, R48, R3, 12582913 ;  /* 0x4b40000130307423 */ /* 0x000fe20000004003 */
[----:B------:R-:W-:Y:S01]  /*69f0*/  FFMA R50, -R25, 1.4426950216293334961, -R36 ;  /* 0x3fb8aa3b19327823 */ /* 0x000fe20000000924 */
[----:B------:R-:W-:Y:S01]  /*6a00*/  FFMA R41, -R12, 1.925963033500011079e-08, R41 ;  /* 0x32a570600c297823 */ /* 0x000fe20000000129 */
[----:B------:R-:W1:Y:S01]  /*6a10*/  MUFU.EX2 R27, R27 ;  /* 0x0000001b001b7308 */ /* 0x000e620000000800 */
[----:B------:R-:W-:Y:S01]  /*6a20*/  FFMA R36, R16, R39, R213 ;  /* 0x0000002710247223 */ /* 0x000fe200000000d5 */
[----:B------:R-:W-:Y:S01]  /*6a30*/  FADD R39, R48, -12583039 ;  /* 0xcb40007f30277421 */ /* 0x000fe20000000000 */
[----:B------:R-:W-:Y:S01]  /*6a40*/  FMUL R217, R2, R217 ;  /* 0x000000d902d97220 */ /* 0x000fe20000400000 */
[-C--:B------:R-:W-:Y:S01]  /*6a50*/  FFMA.SAT R44, -R20, R0.reuse, 0.5 ;  /* 0x3f000000142c7423 */ /* 0x080fe20000002100 */
[----:B------:R-:W-:Y:S02]  /*6a60*/  HADD2.F32 R37, -RZ, R37.H1_H1 ;  /* 0x30000025ff257230 */ /* 0x000fe40000004100 */
[-C--:B------:R-:W-:Y:S01]  /*6a70*/  FFMA.SAT R58, -R34, R0.reuse, 0.5 ;  /* 0x3f000000223a7423 */ /* 0x080fe20000002100 */
[----:B------:R-:W-:Y:S01]  /*6a80*/  FFMA R31, R16, R31, R217 ;  /* 0x0000001f101f7223 */ /* 0x000fe200000000d9 */
[----:B------:R3:W-:Y:S01]  /*6a90*/  MUFU.EX2 R45, R41 ;  /* 0x00000029002d7308 */ /* 0x0007e20000000800 */
[-C--:B------:R-:W-:Y:S01]  /*6aa0*/  FFMA.RM R44, R44, R3.reuse, 12582913 ;  /* 0x4b4000012c2c7423 */ /* 0x080fe20000004003 */
[-C--:B------:R-:W-:Y:S01]  /*6ab0*/  FFMA.SAT R60, -R35, R0.reuse, 0.5 ;  /* 0x3f000000233c7423 */ /* 0x080fe20000002100 */
[-C--:B------:R-:W-:Y:S01]  /*6ac0*/  FFMA.SAT R52, -R31, R0.reuse, 0.5 ;  /* 0x3f0000001f347423 */ /* 0x080fe20000002100 */
[-C--:B------:R-:W-:Y:S01]  /*6ad0*/  FFMA.SAT R56, -R33, R0.reuse, 0.5 ;  /* 0x3f00000021387423 */ /* 0x080fe20000002100 */
[----:B------:R-:W-:Y:S01]  /*6ae0*/  FADD R47, R44, -12583039 ;  /* 0xcb40007f2c2f7421 */ /* 0x000fe20000000000 */
[----:B------:R-:W-:Y:S01]  /*6af0*/  FFMA.SAT R62, -R36, R0, 0.5 ;  /* 0x3f000000243e7423 */ /* 0x000fe20000002100 */
[-C--:B------:R-:W-:Y:S01]  /*6b00*/  FFMA.RM R58, R58, R3.reuse, 12582913 ;  /* 0x4b4000013a3a7423 */ /* 0x080fe20000004003 */
[----:B------:R-:W-:Y:S01]  /*6b10*/  FFMA.RM R60, R60, R3, 12582913 ;  /* 0x4b4000013c3c7423 */ /* 0x000fe20000004003 */
[----:B---3--:R-:W-:Y:S01]  /*6b20*/  FFMA R41, -R24, 1.4426950216293334961, -R39 ;  /* 0x3fb8aa3b18297823 */ /* 0x008fe20000000927 */
[----:B------:R-:W-:Y:S01]  /*6b30*/  FMUL R39, R2, R212 ;  /* 0x000000d402277220 */ /* 0x000fe20000400000 */
[----:B------:R-:W3:Y:S01]  /*6b40*/  MUFU.EX2 R43, R43 ;  /* 0x0000002b002b7308 */ /* 0x000ee20000000800 */
[----:B------:R-:W-:Y:S01]  /*6b50*/  SHF.L.U32 R4, R4, 0x17, RZ ;  /* 0x0000001704047819 */ /* 0x000fe200000006ff */
[----:B------:R-:W-:Y:S01]  /*6b60*/  FFMA R41, -R24, 1.925963033500011079e-08, R41 ;  /* 0x32a5706018297823 */ /* 0x000fe20000000129 */
[----:B------:R-:W-:Y:S01]  /*6b70*/  FFMA R37, R16, R37, R39 ;  /* 0x0000002510257223 */ /* 0x000fe20000000027 */
[----:B------:R-:W-:Y:S01]  /*6b80*/  FFMA R47, -R20, 1.4426950216293334961, -R47 ;  /* 0x3fb8aa3b142f7823 */ /* 0x000fe2000000092f */
[----:B------:R-:W-:Y:S01]  /*6b90*/  FFMA R50, -R25, 1.925963033500011079e-08, R50 ;  /* 0x32a5706019327823 */ /* 0x000fe20000000132 */
[----:B------:R-:W-:Y:S01]  /*6ba0*/  FADD R39, R58, -12583039 ;  /* 0xcb40007f3a277421 */ /* 0x000fe20000000000 */
[----:B------:R-:W-:Y:S01]  /*6bb0*/  FFMA.SAT R0, -R37, R0, 0.5 ;  /* 0x3f00000025007423 */ /* 0x000fe20000002100 */
[-C--:B------:R-:W-:Y:S01]  /*6bc0*/  FFMA.RM R52, R52, R3.reuse, 12582913 ;  /* 0x4b40000134347423 */ /* 0x080fe20000004003 */
[-C--:B------:R-:W-:Y:S01]  /*6bd0*/  FFMA.RM R56, R56, R3.reuse, 12582913 ;  /* 0x4b40000138387423 */ /* 0x080fe20000004003 */
[-C--:B------:R-:W-:Y:S01]  /*6be0*/  FFMA.RM R62, R62, R3.reuse, 12582913 ;  /* 0x4b4000013e3e7423 */ /* 0x080fe20000004003 */
[----:B------:R-:W-:Y:S01]  /*6bf0*/  FFMA.RM R59, R0, R3, 12582913 ;  /* 0x4b400001003b7423 */ /* 0x000fe20000004003 */
[----:B------:R-:W-:Y:S01]  /*6c00*/  FADD R0, R60, -12583039 ;  /* 0xcb40007f3c007421 */ /* 0x000fe20000000000 */
[----:B------:R-:W-:Y:S01]  /*6c10*/  FADD R32, R26, -12583039 ;  /* 0xcb40007f1a207421 */ /* 0x000fe20000000000 */
[----:B------:R4:W-:Y:S01]  /*6c20*/  MUFU.EX2 R53, R41 ;  /* 0x0000002900357308 */ /* 0x0009e20000000800 */
[----:B------:R-:W-:Y:S01]  /*6c30*/  FFMA R47, -R20, 1.925963033500011079e-08, R47 ;  /* 0x32a57060142f7823 */ /* 0x000fe2000000012f */
[----:B------:R-:W-:Y:S01]  /*6c40*/  FFMA R39, -R34, 1.4426950216293334961, -R39 ;  /* 0x3fb8aa3b22277823 */ /* 0x000fe20000000927 */
[----:B-1----:R-:W-:Y:S01]  /*6c50*/  FFMA R61, R4, R27, 1 ;  /* 0x3f800000043d7423 */ /* 0x002fe2000000001b */
[----:B------:R-:W-:Y:S01]  /*6c60*/  FADD R54, R52, -12583039 ;  /* 0xcb40007f34367421 */ /* 0x000fe20000000000 */
[----:B------:R-:W-:Y:S01]  /*6c70*/  FADD R27, R62, -12583039 ;  /* 0xcb40007f3e1b7421 */ /* 0x000fe20000000000 */
[----:B------:R-:W-:Y:S01]  /*6c80*/  FFMA R0, -R35, 1.4426950216293334961, -R0 ;  /* 0x3fb8aa3b23007823 */ /* 0x000fe20000000900 */
[----:B------:R-:W-:Y:S01]  /*6c90*/  FFMA R32, -R15, 1.4426950216293334961, -R32 ;  /* 0x3fb8aa3b0f207823 */ /* 0x000fe20000000920 */
[----:B------:R1:W-:Y:S01]  /*6ca0*/  MUFU.EX2 R51, R50 ;  /* 0x0000003200337308 */ /* 0x0003e20000000800 */
[----:B----4-:R-:W-:Y:S01]  /*6cb0*/  SHF.L.U32 R41, R26, 0x17, RZ ;  /* 0x000000171a297819 */ /* 0x010fe200000006ff */
[----:B------:R-:W-:Y:S01]  /*6cc0*/  FADD R26, R59, -12583039 ;  /* 0xcb40007f3b1a7421 */ /* 0x000fe20000000000 */
[----:B------:R-:W-:Y:S01]  /*6cd0*/  FFMA R4, -R34, 1.925963033500011079e-08, R39 ;  /* 0x32a5706022047823 */ /* 0x000fe20000000127 */
[----:B------:R-:W-:Y:S01]  /*6ce0*/  FFMA R54, -R31, 1.4426950216293334961, -R54 ;  /* 0x3fb8aa3b1f367823 */ /* 0x000fe20000000936 */
[----:B------:R-:W-:Y:S01]  /*6cf0*/  SHF.L.U32 R39, R5, 0x17, RZ ;  /* 0x0000001705277819 */ /* 0x000fe200000006ff */
[----:B------:R-:W-:Y:S01]  /*6d00*/  FFMA R27, -R36, 1.4426950216293334961, -R27 ;  /* 0x3fb8aa3b241b7823 */ /* 0x000fe2000000091b */
[----:B------:R-:W-:Y:S01]  /*6d10*/  FFMA R26, -R37, 1.4426950216293334961, -R26 ;  /* 0x3fb8aa3b251a7823 */ /* 0x000fe2000000091a */
[----:B------:R-:W4:Y:S01]  /*6d20*/  MUFU.EX2 R49, R49 ;  /* 0x0000003100317308 */ /* 0x000f220000000800 */
[----:B-1----:R-:W-:Y:S01]  /*6d30*/  FADD R50, R56, -12583039 ;  /* 0xcb40007f38327421 */ /* 0x002fe20000000000 */
[----:B------:R-:W-:Y:S01]  /*6d40*/  SHF.L.U32 R3, R28, 0x17, RZ ;  /* 0x000000171c037819 */ /* 0x000fe200000006ff */
[----:B------:R-:W-:Y:S01]  /*6d50*/  FFMA R5, -R35, 1.925963033500011079e-08, R0 ;  /* 0x32a5706023057823 */ /* 0x000fe20000000100 */
[----:B------:R-:W-:Y:S01]  /*6d60*/  FFMA R32, -R15, 1.925963033500011079e-08, R32 ;  /* 0x32a570600f207823 */ /* 0x000fe20000000120 */
[----:B------:R-:W-:Y:S01]  /*6d70*/  FFMA R50, -R33, 1.4426950216293334961, -R50 ;  /* 0x3fb8aa3b21327823 */ /* 0x000fe20000000932 */
[----:B------:R-:W-:Y:S01]  /*6d80*/  SHF.L.U32 R0, R29, 0x17, RZ ;  /* 0x000000171d007819 */ /* 0x000fe200000006ff */
[----:B------:R-:W-:Y:S01]  /*6d90*/  FFMA R54, -R31, 1.925963033500011079e-08, R54 ;  /* 0x32a570601f367823 */ /* 0x000fe20000000136 */
[----:B------:R-:W1:Y:S01]  /*6da0*/  MUFU.EX2 R47, R47 ;  /* 0x0000002f002f7308 */ /* 0x000e620000000800 */
[----:B------:R-:W-:Y:S01]  /*6db0*/  IADD3 R28, R61, 0x1800000, RZ ;  /* 0x018000003d1c7810 */ /* 0x000fe20007ffe0ff */
[----:B------:R-:W-:Y:S01]  /*6dc0*/  FFMA R50, -R33, 1.925963033500011079e-08, R50 ;  /* 0x32a5706021327823 */ /* 0x000fe20000000132 */
[----:B------:R-:W-:Y:S01]  /*6dd0*/  FFMA R27, -R36, 1.925963033500011079e-08, R27 ;  /* 0x32a57060241b7823 */ /* 0x000fe2000000011b */
[----:B------:R-:W-:Y:S01]  /*6de0*/  FFMA R26, -R37, 1.925963033500011079e-08, R26 ;  /* 0x32a57060251a7823 */ /* 0x000fe2000000011a */
[----:B------:R-:W-:Y:S01]  /*6df0*/  LOP3.LUT R28, R28, 0x7f800000, RZ, 0xc0, !PT ;  /* 0x7f8000001c1c7812 */ /* 0x000fe200078ec0ff */
[----:B------:R-:W-:Y:S01]  /*6e00*/  FFMA R40, R3, R40, 1 ;  /* 0x3f80000003287423 */ /* 0x000fe20000000028 */
[----:B------:R-:W-:Y:S01]  /*6e10*/  SHF.L.U32 R38, R38, 0x17, RZ ;  /* 0x0000001726267819 */ /* 0x000fe200000006ff */
[----:B---3--:R-:W-:Y:S01]  /*6e20*/  FFMA R43, R0, R43, 1 ;  /* 0x3f800000002b7423 */ /* 0x008fe2000000002b */
[----:B------:R-:W3:Y:S01]  /*6e30*/  MUFU.EX2 R30, R30 ;  /* 0x0000001e001e7308 */ /* 0x000ee20000000800 */
[----:B------:R-:W-:Y:S01]  /*6e40*/  SHF.L.U32 R42, R42, 0x17, RZ ;  /* 0x000000172a2a7819 */ /* 0x000fe200000006ff */
[----:B------:R-:W-:Y:S01]  /*6e50*/  BSSY B1, `(.L_x_59) ;  /* 0x0000029000017945 */ /* 0x000fe20003800000 */
[----:B------:R-:W-:Y:S01]  /*6e60*/  ISETP.GT.U32.AND P2, PT, R28, 0x1ffffff, PT ;  /* 0x01ffffff1c00780c */ /* 0x000fe20003f44070 */
[----:B------:R-:W-:Y:S01]  /*6e70*/  FFMA R45, R38, R45, 1 ;  /* 0x3f800000262d7423 */ /* 0x000fe2000000002d */
[----:B------:R-:W-:Y:S01]  /*6e80*/  SHF.L.U32 R44, R44, 0x17, RZ ;  /* 0x000000172c2c7819 */ /* 0x000fe200000006ff */
[----:B----4-:R-:W-:Y:S01]  /*6e90*/  FFMA R38, R42, R49, 1 ;  /* 0x3f8000002a267423 */ /* 0x010fe20000000031 */
[----:B------:R-:W-:Y:S01]  /*6ea0*/  SHF.L.U32 R42, R46, 0x17, RZ ;  /* 0x000000172e2a7819 */ /* 0x000fe200000006ff */
[----:B------:R-:W4:Y:S01]  /*6eb0*/  MUFU.EX2 R32, R32 ;  /* 0x0000002000207308 */ /* 0x000f220000000800 */
[----:B------:R-:W-:Y:S01]  /*6ec0*/  SHF.L.U32 R48, R48, 0x17, RZ ;  /* 0x0000001730307819 */ /* 0x000fe200000006ff */
[----:B-1----:R-:W-:Y:S01]  /*6ed0*/  FFMA R47, R44, R47, 1 ;  /* 0x3f8000002c2f7423 */ /* 0x002fe2000000002f */
[----:B------:R-:W-:Y:S01]  /*6ee0*/  SHF.L.U32 R46, R52, 0x17, RZ ;  /* 0x00000017342e7819 */ /* 0x000fe200000006ff */
[----:B------:R-:W-:Y:S01]  /*6ef0*/  FFMA R42, R42, R51, 1 ;  /* 0x3f8000002a2a7423 */ /* 0x000fe20000000033 */
[----:B------:R-:W-:Y:S01]  /*6f00*/  SHF.L.U32 R49, R58, 0x17, RZ ;  /* 0x000000173a317819 */ /* 0x000fe200000006ff */
[----:B------:R-:W-:Y:S01]  /*6f10*/  FFMA R44, R48, R53, 1 ;  /* 0x3f800000302c7423 */ /* 0x000fe20000000035 */
[----:B------:R-:W-:Y:S01]  /*6f20*/  SHF.L.U32 R48, R56, 0x17, RZ ;  /* 0x0000001738307819 */ /* 0x000fe200000006ff */
[----:B------:R-:W1:Y:S01]  /*6f30*/  MUFU.EX2 R55, R54 ;  /* 0x0000003600377308 */ /* 0x000e620000000800 */
[----:B------:R-:W-:Y:S01]  /*6f40*/  SHF.L.U32 R51, R62, 0x17, RZ ;  /* 0x000000173e337819 */ /* 0x000fe200000006ff */
[----:B---3--:R-:W-:Y:S01]  /*6f50*/  FFMA R39, R39, R30, 1 ;  /* 0x3f80000027277423 */ /* 0x008fe2000000001e */
[----:B------:R-:W-:-:S05]  /*6f60*/  SHF.L.U32 R52, R59, 0x17, RZ ;  /* 0x000000173b347819 */ /* 0x000fca00000006ff */
[----:B------:R3:W2:Y:S01]  /*6f70*/  MUFU.EX2 R57, R50 ;  /* 0x0000003200397308 */ /* 0x0006a20000000800 */
[----:B----4-:R-:W-:-:S07]  /*6f80*/  FFMA R41, R41, R32, 1 ;  /* 0x3f80000029297423 */ /* 0x010fce0000000020 */
[----:B------:R-:W4:Y:S01]  /*6f90*/  MUFU.EX2 R4, R4 ;  /* 0x0000000400047308 */ /* 0x000f220000000800 */
[----:B---3--:R-:W-:Y:S01]  /*6fa0*/  SHF.L.U32 R50, R60, 0x17, RZ ;  /* 0x000000173c327819 */ /* 0x008fe200000006ff */
[----:B-1----:R-:W-:-:S06]  /*6fb0*/  FFMA R46, R46, R55, 1 ;  /* 0x3f8000002e2e7423 */ /* 0x002fcc0000000037 */
[----:B------:R-:W1:Y:S01]  /*6fc0*/  MUFU.EX2 R5, R5 ;  /* 0x0000000500057308 */ /* 0x000e620000000800 */
[----:B--2---:R-:W-:-:S07]  /*6fd0*/  FFMA R48, R48, R57, 1 ;  /* 0x3f80000030307423 */ /* 0x004fce0000000039 */
[----:B------:R-:W2:Y:S01]  /*6fe0*/  MUFU.EX2 R0, R27 ;  /* 0x0000001b00007308 */ /* 0x000ea20000000800 */
[----:B----4-:R-:W-:-:S07]  /*6ff0*/  FFMA R49, R49, R4, 1 ;  /* 0x3f80000031317423 */ /* 0x010fce0000000004 */
[----:B------:R-:W3:Y:S01]  /*7000*/  MUFU.EX2 R3, R26 ;  /* 0x0000001a00037308 */ /* 0x000ee20000000800 */
[----:B-1----:R-:W-:Y:S01]  /*7010*/  FFMA R50, R50, R5, 1 ;  /* 0x3f80000032327423 */ /* 0x002fe20000000005 */
[----:B--2---:R-:W-:Y:S01]  /*7020*/  FFMA R51, R51, R0, 1 ;  /* 0x3f80000033337423 */ /* 0x004fe20000000000 */
[----:B---3--:R-:W-:Y:S01]  /*7030*/  FFMA R52, R52, R3, 1 ;  /* 0x3f80000034347423 */ /* 0x008fe20000000003 */
[----:B------:R-:W-:Y:S06]  /*7040*/  @P2 BRA `(.L_x_60) ;  /* 0x0000000000142947 */ /* 0x000fec0003800000 */
[----:B------:R-:W-:Y:S02]  /*7050*/  MOV R0, R61 ;  /* 0x0000003d00007202 */ /* 0x000fe40000000f00 */
[----:B------:R-:W-:-:S07]  /*7060*/  MOV R4, 0x7080 ;  /* 0x0000708000047802 */ /* 0x000fce0000000f00 */
[----:B------:R-:W-:Y:S05]  /*7070*/  CALL.REL.NOINC `($__internal_0_$__cuda_sm20_rcp_rn_f32_slowpath) ;  /* 0x0000014400647944 */ /* 0x000fea0003c00000 */
[----:B------:R-:W-:Y:S01]  /*7080*/  MOV R54, R0 ;  /* 0x0000000000367202 */ /* 0x000fe20000000f00 */
[----:B------:R-:W-:Y:S06]  /*7090*/  BRA `(.L_x_61) ;  /* 0x0000000000107947 */ /* 0x000fec0003800000 */
.L_x_60:
[----:B------:R-:W1:Y:S02]  /*70a0*/  MUFU.RCP R54, R61 ;  /* 0x0000003d00367308 */ /* 0x000e640000001000 */
[----:B-1----:R-:W-:-:S04]  /*70b0*/  FFMA R0, R61, R54, -1 ;  /* 0xbf8000003d007423 */ /* 0x002fc80000000036 */
[----:B------:R-:W-:-:S04]  /*70c0*/  FADD.FTZ R3, -R0, -RZ ;  /* 0x800000ff00037221 */ /* 0x000fc80000010100 */
[----:B------:R-:W-:-:S07]  /*70d0*/  FFMA R54, R54, R3, R54 ;  /* 0x0000000336367223 */ /* 0x000fce0000000036 */
.L_x_61:
[----:B------:R-:W-:Y:S05]  /*70e0*/  BSYNC B1 ;  /* 0x0000000000017941 */ /* 0x000fea0003800000 */
.L_x_59:
[----:B------:R-:W-:Y:S01]  /*70f0*/  IADD3 R0, R39, 0x1800000, RZ ;  /* 0x0180000027007810 */ /* 0x000fe20007ffe0ff */
[----:B------:R-:W-:Y:S03]  /*7100*/  BSSY B1, `(.L_x_62) ;  /* 0x000000d000017945 */ /* 0x000fe60003800000 */
[----:B------:R-:W-:-:S04]  /*7110*/  LOP3.LUT R0, R0, 0x7f800000, RZ, 0xc0, !PT ;  /* 0x7f80000000007812 */ /* 0x000fc800078ec0ff */
[----:B------:R-:W-:-:S13]  /*7120*/  ISETP.GT.U32.AND P2, PT, R0, 0x1ffffff, PT ;  /* 0x01ffffff0000780c */ /* 0x000fda0003f44070 */
[----:B------:R-:W-:Y:S05]  /*7130*/  @P2 BRA `(.L_x_63) ;  /* 0x0000000000142947 */ /* 0x000fea0003800000 */
[----:B------:R-:W-:Y:S02]  /*7140*/  MOV R0, R39 ;  /* 0x0000002700007202 */ /* 0x000fe40000000f00 */
[----:B------:R-:W-:-:S07]  /*7150*/  MOV R4, 0x7170 ;  /* 0x0000717000047802 */ /* 0x000fce0000000f00 */
[----:B------:R-:W-:Y:S05]  /*7160*/  CALL.REL.NOINC `($__internal_0_$__cuda_sm20_rcp_rn_f32_slowpath) ;  /* 0x0000014400287944 */ /* 0x000fea0003c00000 */
[----:B------:R-:W-:Y:S01]  /*7170*/  MOV R53, R0 ;  /* 0x0000000000357202 */ /* 0x000fe20000000f00 */
[----:B------:R-:W-:Y:S06]  /*7180*/  BRA `(.L_x_64) ;  /* 0x0000000000107947 */ /* 0x000fec0003800000 */
.L_x_63:
[----:B------:R-:W1:Y:S02]  /*7190*/  MUFU.RCP R0, R39 ;  /* 0x0000002700007308 */ /* 0x000e640000001000 */
[----:B-1----:R-:W-:-:S04]  /*71a0*/  FFMA R3, R39, R0, -1 ;  /* 0xbf80000027037423 */ /* 0x002fc80000000000 */
[----:B------:R-:W-:-:S04]  /*71b0*/  FADD.FTZ R3, -R3, -RZ ;  /* 0x800000ff03037221 */ /* 0x000fc80000010100 */
[----:B------:R-:W-:-:S07]  /*71c0*/  FFMA R53, R0, R3, R0 ;  /* 0x0000000300357223 */ /* 0x000fce0000000000 */
.L_x_64:
[----:B------:R-:W-:Y:S05]  /*71d0*/  BSYNC B1 ;  /* 0x0000000000017941 */ /* 0x000fea0003800000 */
.L_x_62:
        /* <DEDUP_REMOVED lines=10> */
.L_x_66:
[----:B------:R-:W1:Y:S02]  /*7280*/  MUFU.RCP R56, R41 ;  /* 0x0000002900387308 */ /* 0x000e640000001000 */
[----:B-1----:R-:W-:-:S04]  /*7290*/  FFMA R0, R41, R56, -1 ;  /* 0xbf80000029007423 */ /* 0x002fc80000000038 */
[----:B------:R-:W-:-:S04]  /*72a0*/  FADD.FTZ R3, -R0, -RZ ;  /* 0x800000ff00037221 */ /* 0x000fc80000010100 */
[----:B------:R-:W-:-:S07]  /*72b0*/  FFMA R56, R56, R3, R56 ;  /* 0x0000000338387223 */ /* 0x000fce0000000038 */
.L_x_67:
[----:B------:R-:W-:Y:S05]  /*72c0*/  BSYNC B1 ;  /* 0x0000000000017941 */ /* 0x000fea0003800000 */
.L_x_65:
        /* <DEDUP_REMOVED lines=10> */
.L_x_69:
[----:B------:R-:W1:Y:S02]  /*7370*/  MUFU.RCP R39, R40 ;  /* 0x0000002800277308 */ /* 0x000e640000001000 */
[----:B-1----:R-:W-:-:S04]  /*7380*/  FFMA R0, R40, R39, -1 ;  /* 0xbf80000028007423 */ /* 0x002fc80000000027 */
[----:B------:R-:W-:-:S04]  /*7390*/  FADD.FTZ R0, -R0, -RZ ;  /* 0x800000ff00007221 */ /* 0x000fc80000010100 */
[----:B------:R-:W-:-:S07]  /*73a0*/  FFMA R39, R39, R0, R39 ;  /* 0x0000000027277223 */ /* 0x000fce0000000027 */
.L_x_70:
[----:B------:R-:W-:Y:S05]  /*73b0*/  BSYNC B1 ;  /* 0x0000000000017941 */ /* 0x000fea0003800000 */
.L_x_68:
        /* <DEDUP_REMOVED lines=10> */
.L_x_72:
[----:B------:R-:W1:Y:S02]  /*7460*/  MUFU.RCP R40, R43 ;  /* 0x0000002b00287308 */ /* 0x000e640000001000 */
[----:B-1----:R-:W-:-:S04]  /*7470*/  FFMA R0, R43, R40, -1 ;  /* 0xbf8000002b007423 */ /* 0x002fc80000000028 */
[----:B------:R-:W-:-:S04]  /*7480*/  FADD.FTZ R3, -R0, -RZ ;  /* 0x800000ff00037221 */ /* 0x000fc80000010100 */
[----:B------:R-:W-:-:S07]  /*7490*/  FFMA R40, R40, R3, R40 ;  /* 0x0000000328287223 */ /* 0x000fce0000000028 */
.L_x_73:
[----:B------:R-:W-:Y:S05]  /*74a0*/  BSYNC B1 ;  /* 0x0000000000017941 */ /* 0x000fea0003800000 */
.L_x_71:
        /* <DEDUP_REMOVED lines=10> */
.L_x_75:
[----:B------:R-:W1:Y:S02]  /*7550*/  MUFU.RCP R0, R45 ;  /* 0x0000002d00007308 */ /* 0x000e640000001000 */
[----:B-1----:R-:W-:-:S04]  /*7560*/  FFMA R3, R45, R0, -1 ;  /* 0xbf8000002d037423 */ /* 0x002fc80000000000 */
[----:B------:R-:W-:-:S04]  /*7570*/  FADD.FTZ R3, -R3, -RZ ;  /* 0x800000ff03037221 */ /* 0x000fc80000010100 */
[----:B------:R-:W-:-:S07]  /*7580*/  FFMA R41, R0, R3, R0 ;  /* 0x0000000300297223 */ /* 0x000fce0000000000 */
.L_x_76:
[----:B------:R-:W-:Y:S05]  /*7590*/  BSYNC B1 ;  /* 0x0000000000017941 */ /* 0x000fea0003800000 */
.L_x_74:
        /* <DEDUP_REMOVED lines=10> */
.L_x_78:
[----:B------:R-:W1:Y:S02]  /*7640*/  MUFU.RCP R3, R38 ;  /* 0x0000002600037308 */ /* 0x000e640000001000 */
[----:B-1----:R-:W-:-:S04]  /*7650*/  FFMA R0, R38, R3, -1 ;  /* 0xbf80000026007423 */ /* 0x002fc80000000003 */
[----:B------:R-:W-:-:S04]  /*7660*/  FADD.FTZ R0, -R0, -RZ ;  /* 0x800000ff00007221 */ /* 0x000fc80000010100 */
[----:B------:R-:W-:-:S07]  /*7670*/  FFMA R58, R3, R0, R3 ;  /* 0x00000000033a7223 */ /* 0x000fce0000000003 */
.L_x_79:
[----:B------:R-:W-:Y:S05]  /*7680*/  BSYNC B1 ;  /* 0x0000000000017941 */ /* 0x000fea0003800000 */
.L_x_77:
        /* <DEDUP_REMOVED lines=10> */
.L_x_81:
[----:B------:R-:W1:Y:S02]  /*7730*/  MUFU.RCP R0, R47 ;  /* 0x0000002f00007308 */ /* 0x000e640000001000 */
[----:B-1----:R-:W-:-:S04]  /*7740*/  FFMA R3, R47, R0, -1 ;  /* 0xbf8000002f037423 */ /* 0x002fc80000000000 */
[----:B------:R-:W-:-:S04]  /*7750*/  FADD.FTZ R3, -R3, -RZ ;  /* 0x800000ff03037221 */ /* 0x000fc80000010100 */
[----:B------:R-:W-:-:S07]  /*7760*/  FFMA R43, R0, R3, R0 ;  /* 0x00000003002b7223 */ /* 0x000fce0000000000 */
.L_x_82:
[----:B------:R-:W-:Y:S05]  /*7770*/  BSYNC B1 ;  /* 0x0000000000017941 */ /* 0x000fea0003800000 */
.L_x_80:
        /* <DEDUP_REMOVED lines=10> */
.L_x_84:
[----:B------:R-:W1:Y:S02]  /*7820*/  MUFU.RCP R3, R42 ;  /* 0x0000002a00037308 */ /* 0x000e640000001000 */
[----:B-1----:R-:W-:-:S04]  /*7830*/  FFMA R0, R42, R3, -1 ;  /* 0xbf8000002a007423 */ /* 0x002fc80000000003 */
[----:B------:R-:W-:-:S04]  /*7840*/  FADD.FTZ R0, -R0, -RZ ;  /* 0x800000ff00007221 */ /* 0x000fc80000010100 */
[----:B------:R-:W-:-:S07]  /*7850*/  FFMA R38, R3, R0, R3 ;  /* 0x0000000003267223 */ /* 0x000fce0000000003 */
.L_x_85:
[----:B------:R-:W-:Y:S05]  /*7860*/  BSYNC B1 ;  /* 0x0000000000017941 */ /* 0x000fea0003800000 */
.L_x_83:
        /* <DEDUP_REMOVED lines=10> */
.L_x_87:
[----:B------:R-:W1:Y:S02]  /*7910*/  MUFU.RCP R45, R44 ;  /* 0x0000002c002d7308 */ /* 0x000e640000001000 */
[----:B-1----:R-:W-:-:S04]  /*7920*/  FFMA R0, R44, R45, -1 ;  /* 0xbf8000002c007423 */ /* 0x002fc8000000002d */
[----:B------:R-:W-:-:S04]  /*7930*/  FADD.FTZ R0, -R0, -RZ ;  /* 0x800000ff00007221 */ /* 0x000fc80000010100 */
[----:B------:R-:W-:-:S07]  /*7940*/  FFMA R45, R45, R0, R45 ;  /* 0x000000002d2d7223 */ /* 0x000fce000000002d */
.L_x_88:
[----:B------:R-:W-:Y:S05]  /*7950*/  BSYNC B1 ;  /* 0x0000000000017941 */ /* 0x000fea0003800000 */
.L_x_86:
        /* <DEDUP_REMOVED lines=10> */
.L_x_90:
[----:B------:R-:W1:Y:S02]  /*7a00*/  MUFU.RCP R3, R46 ;  /* 0x0000002e00037308 */ /* 0x000e640000001000 */
[----:B-1----:R-:W-:-:S04]  /*7a10*/  FFMA R0, R46, R3, -1 ;  /* 0xbf8000002e007423 */ /* 0x002fc80000000003 */
[----:B------:R-:W-:-:S04]  /*7a20*/  FADD.FTZ R0, -R0, -RZ ;  /* 0x800000ff00007221 */ /* 0x000fc80000010100 */
[----:B------:R-:W-:-:S07]  /*7a30*/  FFMA R42, R3, R0, R3 ;  /* 0x00000000032a7223 */ /* 0x000fce0000000003 */
.L_x_91:
[----:B------:R-:W-:Y:S05]  /*7a40*/  BSYNC B1 ;  /* 0x0000000000017941 */ /* 0x000fea0003800000 */
.L_x_89:
        /* <DEDUP_REMOVED lines=10> */
.L_x_93:
[----:B------:R-:W1:Y:S02]  /*7af0*/  MUFU.RCP R3, R48 ;  /* 0x0000003000037308 */ /* 0x000e640000001000 */
[----:B-1----:R-:W-:-:S04]  /*7b00*/  FFMA R0, R48, R3, -1 ;  /* 0xbf80000030007423 */ /* 0x002fc80000000003 */
[----:B------:R-:W-:-:S04]  /*7b10*/  FADD.FTZ R0, -R0, -RZ ;  /* 0x800000ff00007221 */ /* 0x000fc80000010100 */
[----:B------:R-:W-:-:S07]  /*7b20*/  FFMA R44, R3, R0, R3 ;  /* 0x00000000032c7223 */ /* 0x000fce0000000003 */
.L_x_94:
[----:B------:R-:W-:Y:S05]  /*7b30*/  BSYNC B1 ;  /* 0x0000000000017941 */ /* 0x000fea0003800000 */
.L_x_92:
        /* <DEDUP_REMOVED lines=10> */
.L_x_96:
[----:B------:R-:W1:Y:S02]  /*7be0*/  MUFU.RCP R0, R49 ;  /* 0x0000003100007308 */ /* 0x000e640000001000 */
[----:B-1----:R-:W-:-:S04]  /*7bf0*/  FFMA R3, R49, R0, -1 ;  /* 0xbf80000031037423 */ /* 0x002fc80000000000 */
[----:B------:R-:W-:-:S04]  /*7c00*/  FADD.FTZ R3, -R3, -RZ ;  /* 0x800000ff03037221 */ /* 0x000fc80000010100 */
[----:B------:R-:W-:-:S07]  /*7c10*/  FFMA R47, R0, R3, R0 ;  /* 0x00000003002f7223 */ /* 0x000fce0000000000 */
.L_x_97:
[----:B------:R-:W-:Y:S05]  /*7c20*/  BSYNC B1 ;  /* 0x0000000000017941 */ /* 0x000fea0003800000 */
.L_x_95:
        /* <DEDUP_REMOVED lines=10> */
.L_x_99:
[----:B------:R-:W1:Y:S02]  /*7cd0*/  MUFU.RCP R3, R50 ;  /* 0x0000003200037308 */ /* 0x000e640000001000 */
[----:B-1----:R-:W-:-:S04]  /*7ce0*/  FFMA R0, R50, R3, -1 ;  /* 0xbf80000032007423 */ /* 0x002fc80000000003 */
[----:B------:R-:W-:-:S04]  /*7cf0*/  FADD.FTZ R0, -R0, -RZ ;  /* 0x800000ff00007221 */ /* 0x000fc80000010100 */
[----:B------:R-:W-:-:S07]  /*7d00*/  FFMA R46, R3, R0, R3 ;  /* 0x00000000032e7223 */ /* 0x000fce0000000003 */
.L_x_100:
[----:B------:R-:W-:Y:S05]  /*7d10*/  BSYNC B1 ;  /* 0x0000000000017941 */ /* 0x000fea0003800000 */
.L_x_98:
        /* <DEDUP_REMOVED lines=10> */
.L_x_102:
[----:B------:R-:W1:Y:S02]  /*7dc0*/  MUFU.RCP R0, R51 ;  /* 0x0000003300007308 */ /* 0x000e640000001000 */
[----:B-1----:R-:W-:-:S04]  /*7dd0*/  FFMA R3, R51, R0, -1 ;  /* 0xbf80000033037423 */ /* 0x002fc80000000000 */
[----:B------:R-:W-:-:S04]  /*7de0*/  FADD.FTZ R3, -R3, -RZ ;  /* 0x800000ff03037221 */ /* 0x000fc80000010100 */
[----:B------:R-:W-:-:S07]  /*7df0*/  FFMA R49, R0, R3, R0 ;  /* 0x0000000300317223 */ /* 0x000fce0000000000 */
.L_x_103:
[----:B------:R-:W-:Y:S05]  /*7e00*/  BSYNC B1 ;  /* 0x0000000000017941 */ /* 0x000fea0003800000 */
.L_x_101:
        /* <DEDUP_REMOVED lines=8> */
[----:B------:R-:W-:Y:S05]  /*7e90*/  BRA `(.L_x_106) ;  /* 0x0000000000107947 */ /* 0x000fea0003800000 */
.L_x_105:
[----:B------:R-:W1:Y:S02]  /*7ea0*/  MUFU.RCP R3, R52 ;  /* 0x0000003400037308 */ /* 0x000e640000001000 */
[----:B-1----:R-:W-:-:S04]  /*7eb0*/  FFMA R0, R52, R3, -1 ;  /* 0xbf80000034007423 */ /* 0x002fc80000000003 */
[----:B------:R-:W-:-:S04]  /*7ec0*/  FADD.FTZ R0, -R0, -RZ ;  /* 0x800000ff00007221 */ /* 0x000fc80000010100 */
[----:B------:R-:W-:-:S07]  /*7ed0*/  FFMA R0, R3, R0, R3 ;  /* 0x0000000003007223 */ /* 0x000fce0000000003 */
.L_x_106:
[----:B------:R-:W-:Y:S05]  /*7ee0*/  BSYNC B1 ;  /* 0x0000000000017941 */ /* 0x000fea0003800000 */
.L_x_104:
[----:B------:R-:W1:Y:S01]  /*7ef0*/  S2R R27, SR_TID.X ;  /* 0x00000000001b7919 */ /* 0x000e620000002100 */
[----:B------:R-:W-:Y:S01]  /*7f00*/  FMUL R53, R10, R53 ;  /* 0x000000350a357220 */ /* 0x000fe20000400000 */
[----:B------:R-:W-:Y:S01]  /*7f10*/  FMUL R54, R11, R54 ;  /* 0x000000360b367220 */ /* 0x000fe20000400000 */
[----:B------:R-:W-:Y:S01]  /*7f20*/  FMUL R56, R15, R56 ;  /* 0x000000380f387220 */ /* 0x000fe20000400000 */
[----:B------:R-:W2:Y:S01]  /*7f30*/  S2R R26, SR_TID.X ;  /* 0x00000000001a7919 */ /* 0x000ea20000002100 */
[----:B------:R-:W-:Y:S01]  /*7f40*/  FMUL R39, R14, R39 ;  /* 0x000000270e277220 */ /* 0x000fe20000400000 */
        /* <DEDUP_REMOVED lines=12> */
[----:B------:R-:W-:-:S02]  /*8010*/  MOV R11, 0x10 ;  /* 0x00000010000b7802 */ /* 0x000fc40000000f00 */
[----:B------:R-:W-:Y:S02]  /*8020*/  F2FP.SATFINITE.E4M3.F32.PACK_AB_MERGE_C R53, R53, R54, RZ ;  /* 0x000000363535723e */ /* 0x000fe400048070ff */
[----:B------:R-:W-:Y:S02]  /*8030*/  F2FP.SATFINITE.E4M3.F32.PACK_AB_MERGE_C R39, R39, R56, RZ ;  /* 0x000000382727723e */ /* 0x000fe400048070ff */
[----:B------:R-:W-:Y:S02]  /*8040*/  F2FP.SATFINITE.E4M3.F32.PACK_AB_MERGE_C R41, R41, R40, RZ ;  /* 0x000000282929723e */ /* 0x000fe400048070ff */
[----:B------:R-:W-:Y:S02]  /*8050*/  F2FP.SATFINITE.E4M3.F32.PACK_AB_MERGE_C R43, R43, R58, RZ ;  /* 0x0000003a2b2b723e */ /* 0x000fe400048070ff */
[----:B------:R-:W-:Y:S02]  /*8060*/  F2FP.SATFINITE.E4M3.F32.PACK_AB_MERGE_C R45, R45, R38, RZ ;  /* 0x000000262d2d723e */ /* 0x000fe400048070ff */
[----:B------:R-:W-:-:S02]  /*8070*/  F2FP.SATFINITE.E4M3.F32.PACK_AB_MERGE_C R33, R33, R42, RZ ;  /* 0x0000002a2121723e */ /* 0x000fc400048070ff */
[----:B-1----:R-:W-:Y:S02]  /*8080*/  LOP3.LUT R27, R27, 0xff, RZ, 0xc0, !PT ;  /* 0x000000ff1b1b7812 */ /* 0x002fe400078ec0ff */
[----:B------:R-:W-:Y:S02]  /*8090*/  F2FP.SATFINITE.E4M3.F32.PACK_AB_MERGE_C R47, R46, R47, RZ ;  /* 0x0000002f2e2f723e */ /* 0x000fe400048070ff */
[----:B------:R-:W-:Y:S02]  /*80a0*/  IADD3 R27, R27, 0x1f, RZ ;  /* 0x0000001f1b1b7810 */ /* 0x000fe40007ffe0ff */
[C---:B--2---:R-:W-:Y:S02]  /*80b0*/  SHF.L.U32 R3, R26.reuse, 0x4, RZ ;  /* 0x000000041a037819 */ /* 0x044fe400000006ff */
[----:B------:R-:W-:Y:S02]  /*80c0*/  ISETP.GT.U32.AND P5, PT, R27, 0x3e, PT ;  /* 0x0000003e1b00780c */ /* 0x000fe40003fa4070 */
[----:B------:R-:W-:-:S02]  /*80d0*/  SHF.L.U32 R4, R26, 0x1, RZ ;  /* 0x000000011a047819 */ /* 0x000fc400000006ff */
[----:B------:R-:W-:Y:S02]  /*80e0*/  LOP3.LUT R3, R3, 0xe00, RZ, 0xc0, !PT ;  /* 0x00000e0003037812 */ /* 0x000fe400078ec0ff */
[----:B------:R-:W-:Y:S02]  /*80f0*/  SHF.L.U32 R10, R26, 0x3, RZ ;  /* 0x000000031a0a7819 */ /* 0x000fe400000006ff */
[----:B------:R-:W-:Y:S02]  /*8100*/  LOP3.LUT R3, R3, 0x6, R4, 0xf8, !PT ;  /* 0x0000000603037812 */ /* 0x000fe400078ef804 */
[----:B------:R-:W-:Y:S02]  /*8110*/  SHF.R.U32.HI R5, RZ, 0x4, R26 ;  /* 0x00000004ff057819 */ /* 0x000fe4000001161a */
[----:B------:R-:W-:Y:S02]  /*8120*/  LOP3.LUT R4, R10, 0x80, RZ, 0xc0, !PT ;  /* 0x000000800a047812 */ /* 0x000fe400078ec0ff */
[----:B------:R-:W-:-:S02]  /*8130*/  LOP3.LUT P2, RZ, R5, 0x1, RZ, 0xc0, !PT ;  /* 0x0000000105ff7812 */ /* 0x000fc4000784c0ff */
[----:B------:R-:W-:Y:S02]  /*8140*/  LOP3.LUT R3, R3, 0x60, R10, 0xf8, !PT ;  /* 0x0000006003037812 */ /* 0x000fe400078ef80a */
[----:B------:R-:W-:Y:S02]  /*8150*/  LOP3.LUT R4, R4, 0x10, R26, 0xf8, !PT ;  /* 0x0000001004047812 */ /* 0x000fe400078ef81a */
[----:B------:R-:W-:Y:S02]  /*8160*/  F2FP.SATFINITE.E4M3.F32.PACK_AB_MERGE_C R49, R0, R49, RZ ;  /* 0x000000310031723e */ /* 0x000fe400048070ff */
[----:B------:R-:W-:Y:S02]  /*8170*/  LOP3.LUT R12, R3, R4, RZ, 0xfc, !PT ;  /* 0x00000004030c7212 */ /* 0x000fe400078efcff */
[----:B------:R-:W-:Y:S01]  /*8180*/  SEL R11, R11, 0xfffffff0, !P2 ;  /* 0xfffffff00b0b7807 */ /* 0x000fe20005000000 */
[----:B------:R-:W-:Y:S06]  /*8190*/  @P5 BRA `(.L_x_107) ;  /* 0x0000000000045947 */ /* 0x000fec0003800000 */
[----:B------:R-:W-:-:S04]  /*81a0*/  DEPBAR.LE SB0, 0x1 ;  /* 0x000080400000791a */ /* 0x000fc80000000000 */
.L_x_107:
[----:B------:R-:W-:Y:S05]  /*81b0*/  WARPSYNC.ALL ;  /* 0x0000000000007948 */ /* 0x000fea0003800000 */
[----:B------:R-:W-:Y:S01]  /*81c0*/  BAR.SYNC.DEFER_BLOCKING 0x1, 0x100 ;  /* 0x0044000000007b1d */ /* 0x000fe20000010000 */
[----:B------:R-:W-:-:S04]  /*81d0*/  IADD3 R10, R12, UR44, RZ ;  /* 0x0000002c0c0a7c10 */ /* 0x000fc8000fffe0ff */
[----:B------:R-:W-:Y:S01]  /*81e0*/  IADD3 R10, R10, R11, RZ ;  /* 0x0000000b0a0a7210 */ /* 0x000fe20007ffe0ff */
[----:B------:R-:W-:Y:S01]  /*81f0*/  BSSY B0, `(.L_x_108) ;  /* 0x0000016000007945 */ /* 0x000fe20003800000 */
[----:B------:R1:W-:Y:S04]  /*8200*/  STS.U16 [R12+UR44+0x4100], R53 ;  /* 0x004100350c007988 */ /* 0x0003e8000800042c */
[----:B------:R1:W-:Y:S04]  /*8210*/  STS.U16 [R12+UR44+0x4200], R39 ;  /* 0x004200270c007988 */ /* 0x0003e8000800042c */
[----:B------:R1:W-:Y:S04]  /*8220*/  STS.U16 [R12+UR44+0x4108], R41 ;  /* 0x004108290c007988 */ /* 0x0003e8000800042c */
[----:B------:R1:W-:Y:S04]  /*8230*/  STS.U16 [R12+UR44+0x4208], R43 ;  /* 0x0042082b0c007988 */ /* 0x0003e8000800042c */
[----:B------:R1:W-:Y:S04]  /*8240*/  STS.U16 [R10+0x4100], R45 ;  /* 0x0041002d0a007388 */ /* 0x0003e80000000400 */
[----:B------:R1:W-:Y:S04]  /*8250*/  STS.U16 [R10+0x4200], R33 ;  /* 0x004200210a007388 */ /* 0x0003e80000000400 */
[----:B------:R1:W-:Y:S04]  /*8260*/  STS.U16 [R10+0x4108], R47 ;  /* 0x0041082f0a007388 */ /* 0x0003e80000000400 */
[----:B------:R1:W-:Y:S01]  /*8270*/  STS.U16 [R10+0x4208], R49 ;  /* 0x004208310a007388 */ /* 0x0003e20000000400 */
[----:B------:R-:W-:Y:S01]  /*8280*/  @!PT LDS RZ, [RZ] ;  /* 0x00000000fffff984 */ /* 0x000fe20000000800 */
[----:B------:R-:W-:Y:S01]  /*8290*/  @!PT LDS RZ, [RZ] ;  /* 0x00000000fffff984 */ /* 0x000fe20000000800 */
[----:B------:R-:W-:Y:S01]  /*82a0*/  @!PT LDS RZ, [RZ] ;  /* 0x00000000fffff984 */ /* 0x000fe20000000800 */
[----:B------:R-:W-:Y:S01]  /*82b0*/  @!PT LDS RZ, [RZ] ;  /* 0x00000000fffff984 */ /* 0x000fe20000000800 */
[----:B------:R2:W-:Y:S06]  /*82c0*/  MEMBAR.ALL.CTA ;  /* 0x0000000000007992 */ /* 0x0005ec0000008000 */
[----:B--2---:R-:W2:Y:S02]  /*82d0*/  FENCE.VIEW.ASYNC.S ;  /* 0x00000000000073c6 */ /* 0x004ea40000000000 */
[----:B--2---:R-:W-:Y:S06]  /*82e0*/  BAR.SYNC.DEFER_BLOCKING 0x1, 0x100 ;  /* 0x0044000000007b1d */ /* 0x004fec0000010000 */
[----:B-1----:R-:W-:Y:S05]  /*82f0*/  @P5 BRA `(.L_x_109) ;  /* 0x0000000000145947 */ /* 0x002fea0003800000 */
[----:B------:R-:W-:Y:S02]  /*8300*/  UIADD3 UR4, UP0, UR60, 0x4f0, URZ ;  /* 0x000004f03c047890 */ /* 0x000fe4000ff1e03f */
[----:B------:R-:W-:Y:S02]  /*8310*/  UIADD3 UR40, UR44, 0x4100, URZ ;  /* 0x000041002c287890 */ /* 0x000fe4000fffe03f */
[----:B------:R-:W-:-:S09]  /*8320*/  UIADD3.X UR5, URZ, UR61, URZ, UP0, !UPT ;  /* 0x0000003d3f057290 */ /* 0x000fd200087fe43f */
[----:B------:R1:W-:Y:S02]  /*8330*/  UTMASTG.3D [UR40], [UR4] ;  /* 0x00000028040073b5 */ /* 0x0003e40008010000 */
[----:B-1----:R0:W-:Y:S02]  /*8340*/  UTMACMDFLUSH ;  /* 0x00000000000079b7 */ /* 0x0021e40000000000 */
.L_x_109:
[----:B------:R-:W-:Y:S05]  /*8350*/  BSYNC B0 ;  /* 0x0000000000007941 */ /* 0x000fea0003800000 */
.L_x_108:
[----:B------:R-:W-:Y:S04]  /*8360*/  BSSY B0, `(.L_x_110) ;  /* 0x0000036000007945 */ /* 0x000fe80003800000 */
[----:B------:R-:W-:Y:S05]  /*8370*/  @P0 BRA `(.L_x_111) ;  /* 0x0000000000d00947 */ /* 0x000fea0003800000 */
[----:B------:R-:W-:-:S04]  /*8380*/  MOV R0, UR56 ;  /* 0x0000003800007c02 */ /* 0x000fc80008000f00 */
[----:B------:R-:W-:-:S13]  /*8390*/  ISETP.NE.AND P3, PT, R0, 0x3, PT ;  /* 0x000000030000780c */ /* 0x000fda0003f65270 */
[----:B------:R-:W-:Y:S05]  /*83a0*/  @!P3 BRA `(.L_x_112) ;  /* 0x000000000004b947 */ /* 0x000fea0003800000 */
[----:B------:R-:W-:Y:S01]  /*83b0*/  BPT.TRAP 0x1 ;  /* 0x000000040000795c */ /* 0x000fe20000300000 */
.L_x_112:
[----:B------:R-:W2:Y:S04]  /*83c0*/  LDL R3, [R1+0xb4] ;  /* 0x0000b40001037983 */ /* 0x000ea80000100800 */
[----:B------:R-:W3:Y:S01]  /*83d0*/  LDL R0, [R1+0xb8] ;  /* 0x0000b80001007983 */ /* 0x000ee20000100800 */
[----:B------:R-:W-:Y:S01]  /*83e0*/  BSSY B1, `(.L_x_113) ;  /* 0x0000005000017945 */ /* 0x000fe20003800000 */
[----:B--2---:R-:W-:Y:S02]  /*83f0*/  LEA R14, R3, UR44, 0x3 ;  /* 0x0000002c030e7c11 */ /* 0x004fe4000f8e18ff */
[----:B---3--:R-:W-:-:S04]  /*8400*/  SHF.L.U32 R3, R0, 0x1f, RZ ;  /* 0x0000001f00037819 */ /* 0x008fc800000006ff */
[----:B------:R-:W1:Y:S02]  /*8410*/  SYNCS.PHASECHK.TRANS64.TRYWAIT P2, [R14+URZ+0x80], R3 ;  /* 0x000080030e0075a7 */ /* 0x000e64000804017f */
[----:B-1----:R-:W-:Y:S05]  /*8420*/  @!P2 BRA `(.L_x_114) ;  /* 0x0000012400f8a947 */ /* 0x002fea0003800000 */
.L_x_627:
[----:B------:R-:W-:Y:S05]  /*8430*/  BSYNC B1 ;  /* 0x0000000000017941 */ /* 0x000fea0003800000 */
.L_x_113:
[----:B------:R-:W-:Y:S04]  /*8440*/  BSSY B1, `(.L_x_115) ;  /* 0x0000012000017945 */ /* 0x000fe80003800000 */
[----:B------:R-:W-:Y:S05]  /*8450*/  @P1 BRA `(.L_x_116) ;  /* 0x0000000000401947 */ /* 0x000fea0003800000 */
[----:B------:R-:W2:Y:S02]  /*8460*/  LDL R0, [R1+0xb4] ;  /* 0x0000b40001007983 */ /* 0x000ea40000100800 */
[----:B--2---:R-:W-:-:S04]  /*8470*/  LEA R15, R0, R12, 0xc ;  /* 0x0000000c000f7211 */ /* 0x004fc800078e60ff */
[----:B------:R-:W-:Y:S01]  /*8480*/  IADD3 R0, R15, UR44, RZ ;  /* 0x0000002c0f007c10 */ /* 0x000fe2000fffe0ff */
[----:B------:R-:W-:Y:S03]  /*8490*/  LDS.U16 R6, [R15+UR44+0x200] ;  /* 0x0002002c0f067984 */ /* 0x000fe60008000400 */
[----:B------:R-:W-:Y:S01]  /*84a0*/  IADD3 R13, R0, R11, RZ ;  /* 0x0000000b000d7210 */ /* 0x000fe20007ffe0ff */
[----:B-1----:R-:W1:Y:S04]  /*84b0*/  LDS.U16 R3, [R15+UR44+0x100] ;  /* 0x0001002c0f037984 */ /* 0x002e680008000400 */
[----:B------:R-:W-:Y:S04]  /*84c0*/  LDS.U16 R7, [R15+UR44+0x208] ;  /* 0x0002082c0f077984 */ /* 0x000fe80008000400 */
[----:B------:R-:W2:Y:S04]  /*84d0*/  LDS.U16 R0, [R15+UR44+0x108] ;  /* 0x0001082c0f007984 */ /* 0x000ea80008000400 */
[----:B------:R-:W-:Y:S04]  /*84e0*/  LDS.U16 R8, [R13+0x200] ;  /* 0x000200000d087984 */ /* 0x000fe80000000400 */
[----:B------:R-:W3:Y:S04]  /*84f0*/  LDS.U16 R5, [R13+0x100] ;  /* 0x000100000d057984 */ /* 0x000ee80000000400 */
[----:B------:R-:W-:Y:S04]  /*8500*/  LDS.U16 R9, [R13+0x208] ;  /* 0x000208000d097984 */ /* 0x000fe80000000400 */
[----:B------:R-:W4:Y:S01]  /*8510*/  LDS.U16 R4, [R13+0x108] ;  /* 0x000108000d047984 */ /* 0x000f220000000400 */
[----:B-1----:R-:W-:-:S02]  /*8520*/  PRMT R6, R3, 0x5410, R6 ;  /* 0x0000541003067816 */ /* 0x002fc40000000006 */
[----:B--2---:R-:W-:Y:S02]  /*8530*/  PRMT R7, R0, 0x5410, R7 ;  /* 0x0000541000077816 */ /* 0x004fe40000000007 */
[----:B---3--:R-:W-:Y:S02]  /*8540*/  PRMT R8, R5, 0x5410, R8 ;  /* 0x0000541005087816 */ /* 0x008fe40000000008 */
[----:B----4-:R-:W-:-:S07]  /*8550*/  PRMT R9, R4, 0x5410, R9 ;  /* 0x0000541004097816 */ /* 0x010fce0000000009 */
.L_x_116:
[----:B------:R-:W-:Y:S05]  /*8560*/  BSYNC B1 ;  /* 0x0000000000017941 */ /* 0x000fea0003800000 */
.L_x_115:
[----:B------:R-:W-:Y:S01]  /*8570*/  @!PT LDS RZ, [RZ] ;  /* 0x00000000fffff984 */ /* 0x000fe20000000800 */
[----:B------:R-:W-:Y:S01]  /*8580*/  @!PT LDS RZ, [RZ] ;  /* 0x00000000fffff984 */ /* 0x000fe20000000800 */
[----:B------:R-:W-:Y:S01]  /*8590*/  @!PT LDS RZ, [RZ] ;  /* 0x00000000fffff984 */ /* 0x000fe20000000800 */
[----:B------:R-:W-:Y:S01]  /*85a0*/  @!PT LDS RZ, [RZ] ;  /* 0x00000000fffff984 */ /* 0x000fe20000000800 */
[----:B------:R2:W-:Y:S06]  /*85b0*/  MEMBAR.ALL.CTA ;  /* 0x0000000000007992 */ /* 0x0005ec0000008000 */
[----:B--2---:R-:W2:Y:S01]  /*85c0*/  FENCE.VIEW.ASYNC.S ;  /* 0x00000000000073c6 */ /* 0x004ea20000000000 */
[----:B------:R-:W-:Y:S05]  /*85d0*/  @!P3 BRA `(.L_x_117) ;  /* 0x000000000004b947 */ /* 0x000fea0003800000 */
[----:B------:R-:W-:Y:S01]  /*85e0*/  BPT.TRAP 0x1 ;  /* 0x000000040000795c */ /* 0x000fe20000300000 */
.L_x_117:
[----:B------:R-:W3:Y:S04]  /*85f0*/  LDL.LU R5, [R1+0xb4] ;  /* 0x0000b40001057983 */ /* 0x000ee80000300800 */
[----:B------:R-:W4:Y:S01]  /*8600*/  LDL.LU R4, [R1+0xb8] ;  /* 0x0000b80001047983 */ /* 0x000f220000300800 */
[----:B------:R-:W-:Y:S01]  /*8610*/  IADD3 R0, R14, 0xa0, RZ ;  /* 0x000000a00e007810 */ /* 0x000fe20007ffe0ff */
[----:B-1----:R-:W1:Y:S03]  /*8620*/  S2R R3, SR_CgaCtaId ;  /* 0x0000000000037919 */ /* 0x002e660000008800 */
[----:B-1----:R-:W-:-:S04]  /*8630*/  PRMT R0, R3, 0x654, R0 ;  /* 0x0000065403007816 */ /* 0x002fc80000000000 */
[----:B--2---:R3:W-:Y:S02]  /*8640*/  SYNCS.ARRIVE.TRANS64.RED.A1T0 RZ, [R0+URZ], RZ ;  /* 0x000000ff00ff79a7 */ /* 0x0047e4000810043f */
[----:B---3--:R-:W-:-:S04]  /*8650*/  IADD3 R0, R5, 0x1, RZ ;  /* 0x0000000105007810 */ /* 0x008fc80007ffe0ff */
[----:B------:R-:W-:-:S04]  /*8660*/  ISETP.NE.AND P2, PT, R0, 0x4, PT ;  /* 0x000000040000780c */ /* 0x000fc80003f45270 */
[----:B------:R-:W-:Y:S02]  /*8670*/  SEL R3, RZ, 0x1, P2 ;  /* 0x00000001ff037807 */ /* 0x000fe40001000000 */
[----:B------:R-:W-:Y:S02]  /*8680*/  SEL R0, R0, RZ, P2 ;  /* 0x000000ff00007207 */ /* 0x000fe40001000000 */
[----:B----4-:R-:W-:-:S05]  /*8690*/  LOP3.LUT R4, R4, R3, RZ, 0x3c, !PT ;  /* 0x0000000304047212 */ /* 0x010fca00078e3cff */
[----:B------:R1:W-:Y:S04]  /*86a0*/  STL [R1+0xb8], R4 ;  /* 0x0000b80401007387 */ /* 0x0003e80000100800 */
[----:B------:R1:W-:Y:S02]  /*86b0*/  STL [R1+0xb4], R0 ;  /* 0x0000b40001007387 */ /* 0x0003e40000100800 */
.L_x_111:
[----:B------:R-:W-:Y:S05]  /*86c0*/  BSYNC B0 ;  /* 0x0000000000007941 */ /* 0x000fea0003800000 */
.L_x_110:
[----:B-1----:R-:W-:Y:S01]  /*86d0*/  F2FP.F16.E4M3.UNPACK_B R0, R6 ;  /* 0x00000006ff00723e */ /* 0x002fe200020006ff */
[C---:B------:R-:W-:Y:S01]  /*86e0*/  FMUL R13, R2.reuse, R211 ;  /* 0x000000d3020d7220 */ /* 0x040fe20000400000 */
[----:B------:R-:W-:Y:S01]  /*86f0*/  F2FP.F16.E4M3.UNPACK_B R5, R7 ;  /* 0x00000007ff05723e */ /* 0x000fe200020006ff */
[C---:B------:R-:W-:Y:S01]  /*8700*/  FMUL R3, R2.reuse, R210 ;  /* 0x000000d202037220 */ /* 0x040fe20000400000 */
[----:B------:R-:W-:Y:S01]  /*8710*/  FMUL R21, R2, R207 ;  /* 0x000000cf02157220 */ /* 0x000fe20000400000 */
[--C-:B------:R-:W-:Y:S01]  /*8720*/  HADD2.F32 R4, -RZ, R0.reuse.H0_H0 ;  /* 0x20000000ff047230 */ /* 0x100fe20000004100 */
[----:B------:R-:W-:Y:S01]  /*8730*/  F2FP.F16.E4M3.UNPACK_B R25, R7.H1 ;  /* 0x00000007ff19723e */ /* 0x000fe200030006ff */
[----:B------:R-:W-:Y:S01]  /*8740*/  HADD2.F32 R14, -RZ, R0.H1_H1 ;  /* 0x30000000ff0e7230 */ /* 0x000fe20000004100 */
[----:B------:R-:W-:Y:S01]  /*8750*/  F2FP.F16.E4M3.UNPACK_B R0, R6.H1 ;  /* 0x00000006ff00723e */ /* 0x000fe200030006ff */
[--C-:B------:R-:W-:Y:S02]  /*8760*/  HADD2.F32 R24, -RZ, R5.reuse.H0_H0 ;  /* 0x20000005ff187230 */ /* 0x100fe40000004100 */
[----:B------:R-:W-:Y:S01]  /*8770*/  FFMA R13, R16, R4, R13 ;  /* 0x00000004100d7223 */ /* 0x000fe2000000000d */
[----:B------:R-:W-:-:S02]  /*8780*/  HADD2.F32 R26, -RZ, R5.H1_H1 ;  /* 0x30000005ff1a7230 */ /* 0x000fc40000004100 */
[----:B------:R-:W-:Y:S01]  /*8790*/  FFMA R14, R16, R14, R3 ;  /* 0x0000000e100e7223 */ /* 0x000fe20000000003 */
[--C-:B------:R-:W-:Y:S02]  /*87a0*/  HADD2.F32 R4, -RZ, R0.reuse.H0_H0 ;  /* 0x20000000ff047230 */ /* 0x100fe40000004100 */
[C---:B------:R-:W-:Y:S01]  /*87b0*/  FMUL R3, R2.reuse, R208 ;  /* 0x000000d002037220 */ /* 0x040fe20000400000 */
[----:B------:R-:W-:Y:S02]  /*87c0*/  HADD2.F32 R0, -RZ, R0.H1_H1 ;  /* 0x30000000ff007230 */ /* 0x000fe40000004100 */
[C---:B------:R-:W-:Y:S01]  /*87d0*/  FMUL R5, R2.reuse, R206 ;  /* 0x000000ce02057220 */ /* 0x040fe20000400000 */
[----:B------:R-:W-:Y:S01]  /*87e0*/  FMUL R15, R2, R209 ;  /* 0x000000d1020f7220 */ /* 0x000fe20000400000 */
[----:B------:R-:W-:Y:S01]  /*87f0*/  FFMA R21, R16, R24, R21 ;  /* 0x0000001810157223 */ /* 0x000fe20000000015 */
[----:B------:R-:W-:Y:S01]  /*8800*/  FMUL R31, R2, R204 ;  /* 0x000000cc021f7220 */ /* 0x000fe20000400000 */
[C---:B------:R-:W-:Y:S01]  /*8810*/  FFMA R20, R16.reuse, R0, R3 ;  /* 0x0000000010147223 */ /* 0x040fe20000000003 */
[----:B------:R-:W-:Y:S01]  /*8820*/  FFMA R24, R16, R26, R5 ;  /* 0x0000001a10187223 */ /* 0x000fe20000000005 */
[----:B------:R-:W-:-:S02]  /*8830*/  HADD2.F32 R0, -RZ, R25.H0_H0 ;  /* 0x20000019ff007230 */ /* 0x000fc40000004100 */
[----:B------:R-:W-:Y:S01]  /*8840*/  FFMA R15, R16, R4, R15 ;  /* 0x00000004100f7223 */ /* 0x000fe2000000000f */
[----:B------:R-:W-:Y:S02]  /*8850*/  HADD2.F32 R26, -RZ, R25.H1_H1 ;  /* 0x30000019ff1a7230 */ /* 0x000fe40000004100 */
[C---:B------:R-:W-:Y:S01]  /*8860*/  FMUL R25, R2.reuse, R205 ;  /* 0x000000cd02197220 */ /* 0x040fe20000400000 */
[----:B------:R-:W-:Y:S01]  /*8870*/  MOV R4, 0x3bbb989d ;  /* 0x3bbb989d00047802 */ /* 0x000fe20000000f00 */
[----:B------:R-:W-:Y:S01]  /*8880*/  FMUL R33, R2, R203 ;  /* 0x000000cb02217220 */ /* 0x000fe20000400000 */
[----:B------:R-:W-:Y:S01]  /*8890*/  F2FP.F16.E4M3.UNPACK_B R3, R8 ;  /* 0x00000008ff03723e */ /* 0x000fe200020006ff */
[C---:B------:R-:W-:Y:S01]  /*88a0*/  FFMA R25, R16.reuse, R0, R25 ;  /* 0x0000000010197223 */ /* 0x040fe20000000019 */
[----:B------:R-:W-:Y:S01]  /*88b0*/  MOV R0, 0x437c0000 ;  /* 0x437c000000007802 */ /* 0x000fe20000000f00 */
[----:B------:R-:W-:Y:S01]  /*88c0*/  FFMA.SAT R5, -R13, R4, 0.5 ;  /* 0x3f0000000d057423 */ /* 0x000fe20000002104 */
[----:B------:R-:W-:Y:S01]  /*88d0*/  FFMA R31, R16, R26, R31 ;  /* 0x0000001a101f7223 */ /* 0x000fe2000000001f */
[----:B------:R-:W-:-:S02]  /*88e0*/  HADD2.F32 R29, -RZ, R3.H0_H0 ;  /* 0x20000003ff1d7230 */ /* 0x000fc40000004100 */
[----:B------:R-:W-:Y:S01]  /*88f0*/  FFMA.SAT R27, -R14, R4, 0.5 ;  /* 0x3f0000000e1b7423 */ /* 0x000fe20000002104 */
[----:B------:R-:W-:Y:S01]  /*8900*/  FFMA.RM R5, R5, R0, 12582913 ;  /* 0x4b40000105057423 */ /* 0x000fe20000004000 */
[----:B------:R-:W-:Y:S02]  /*8910*/  HADD2.F32 R34, -RZ, R3.H1_H1 ;  /* 0x30000003ff227230 */ /* 0x000fe40000004100 */
[----:B------:R-:W-:Y:S01]  /*8920*/  FMUL R3, R2, R202 ;  /* 0x000000ca02037220 */ /* 0x000fe20000400000 */
[----:B------:R-:W-:Y:S01]  /*8930*/  FFMA.SAT R37, -R15, R4, 0.5 ;  /* 0x3f0000000f257423 */ /* 0x000fe20000002104 */
[----:B------:R-:W-:Y:S01]  /*8940*/  FADD R26, R5, -12583039 ;  /* 0xcb40007f051a7421 */ /* 0x000fe20000000000 */
[----:B------:R-:W-:Y:S01]  /*8950*/  F2FP.F16.E4M3.UNPACK_B R28, R8.H1 ;  /* 0x00000008ff1c723e */ /* 0x000fe200030006ff */
[C---:B------:R-:W-:Y:S01]  /*8960*/  FFMA R34, R16.reuse, R34, R3 ;  /* 0x0000002210227223 */ /* 0x040fe20000000003 */
[----:B------:R-:W-:Y:S01]  /*8970*/  FFMA.RM R3, R27, R0, 12582913 ;  /* 0x4b4000011b037423 */ /* 0x000fe20000004000 */
[----:B------:R-:W-:Y:S01]  /*8980*/  FFMA R26, -R13, 1.4426950216293334961, -R26 ;  /* 0x3fb8aa3b0d1a7823 */ /* 0x000fe2000000091a */
[----:B------:R-:W-:Y:S01]  /*8990*/  FFMA R33, R16, R29, R33 ;  /* 0x0000001d10217223 */ /* 0x000fe20000000021 */
[----:B------:R-:W-:-:S02]  /*89a0*/  HADD2.F32 R32, -RZ, R28.H0_H0 ;  /* 0x2000001cff207230 */ /* 0x000fc40000004100 */
[----:B------:R-:W-:Y:S01]  /*89b0*/  FADD R29, R3, -12583039 ;  /* 0xcb40007f031d7421 */ /* 0x000fe20000000000 */
[----:B------:R-:W-:Y:S01]  /*89c0*/  FFMA R27, -R13, 1.925963033500011079e-08, R26 ;  /* 0x32a570600d1b7823 */ /* 0x000fe2000000011a */
[----:B------:R-:W-:Y:S01]  /*89d0*/  FFMA.RM R26, R37, R0, 12582913 ;  /* 0x4b400001251a7423 */ /* 0x000fe20000004000 */
[-C--:B------:R-:W-:Y:S01]  /*89e0*/  FFMA.SAT R37, -R20, R4.reuse, 0.5 ;  /* 0x3f00000014257423 */ /* 0x080fe20000002104 */
[----:B------:R-:W-:Y:S02]  /*89f0*/  HADD2.F32 R36, -RZ, R28.H1_H1 ;  /* 0x3000001cff247230 */ /* 0x000fe40000004100 */
[----:B------:R-:W-:Y:S01]  /*8a00*/  FFMA.SAT R39, -R21, R4, 0.5 ;  /* 0x3f00000015277423 */ /* 0x000fe20000002104 */
[----:B------:R-:W-:Y:S01]  /*8a10*/  FMUL R35, R2, R201 ;  /* 0x000000c902237220 */ /* 0x000fe20000400000 */
[----:B------:R-:W-:Y:S01]  /*8a20*/  FFMA.RM R28, R37, R0, 12582913 ;  /* 0x4b400001251c7423 */ /* 0x000fe20000004000 */
[----:B------:R-:W-:Y:S01]  /*8a30*/  FFMA R29, -R14, 1.4426950216293334961, -R29 ;  /* 0x3fb8aa3b0e1d7823 */ /* 0x000fe2000000091d */
[----:B------:R1:W-:Y:S01]  /*8a40*/  MUFU.EX2 R30, R27 ;  /* 0x0000001b001e7308 */ /* 0x0003e20000000800 */
[----:B------:R-:W-:Y:S01]  /*8a50*/  FFMA R35, R16, R32, R35 ;  /* 0x0000002010237223 */ /* 0x000fe20000000023 */
[----:B------:R-:W-:Y:S01]  /*8a60*/  FADD R37, R28, -12583039 ;  /* 0xcb40007f1c257421 */ /* 0x000fe20000000000 */
[----:B------:R-:W-:Y:S01]  /*8a70*/  FFMA R41, -R14, 1.925963033500011079e-08, R29 ;  /* 0x32a570600e297823 */ /* 0x000fe2000000011d */
[----:B------:R-:W-:Y:S01]  /*8a80*/  FADD R32, R26, -12583039 ;  /* 0xcb40007f1a207421 */ /* 0x000fe20000000000 */
[----:B------:R-:W-:Y:S01]  /*8a90*/  FMUL R29, R2, R200 ;  /* 0x000000c8021d7220 */ /* 0x000fe20000400000 */
[----:B------:R-:W-:Y:S01]  /*8aa0*/  FFMA R37, -R20, 1.4426950216293334961, -R37 ;  /* 0x3fb8aa3b14257823 */ /* 0x000fe20000000925 */
[----:B------:R-:W-:Y:S01]  /*8ab0*/  F2FP.F16.E4M3.UNPACK_B R40, R9 ;  /* 0x00000009ff28723e */ /* 0x000fe200020006ff */
[----:B------:R-:W-:Y:S01]  /*8ac0*/  FFMA R32, -R15, 1.4426950216293334961, -R32 ;  /* 0x3fb8aa3b0f207823 */ /* 0x000fe20000000920 */
[----:B-1----:R-:W-:Y:S01]  /*8ad0*/  FFMA.RM R27, R39, R0, 12582913 ;  /* 0x4b400001271b7423 */ /* 0x002fe20000004000 */
[----:B------:R-:W-:Y:S01]  /*8ae0*/  FFMA.SAT R39, -R24, R4, 0.5 ;  /* 0x3f00000018277423 */ /* 0x000fe20000002104 */
[----:B------:R-:W-:Y:S01]  /*8af0*/  FFMA R36, R16, R36, R29 ;  /* 0x0000002410247223 */ /* 0x000fe2000000001d */
[----:B------:R-:W-:Y:S01]  /*8b00*/  FFMA R29, -R20, 1.925963033500011079e-08, R37 ;  /* 0x32a57060141d7823 */ /* 0x000fe20000000125 */
[----:B------:R-:W-:Y:S01]  /*8b10*/  FADD R38, R27, -12583039 ;  /* 0xcb40007f1b267421 */ /* 0x000fe20000000000 */
[----:B------:R-:W-:Y:S01]  /*8b20*/  FFMA.SAT R47, -R25, R4, 0.5 ;  /* 0x3f000000192f7423 */ /* 0x000fe20000002104 */
[-C--:B------:R-:W-:Y:S01]  /*8b30*/  FFMA.RM R46, R39, R0.reuse, 12582913 ;  /* 0x4b400001272e7423 */ /* 0x080fe20000004000 */
[----:B------:R-:W-:Y:S01]  /*8b40*/  FFMA R32, -R15, 1.925963033500011079e-08, R32 ;  /* 0x32a570600f207823 */ /* 0x000fe20000000120 */
[----:B------:R-:W-:Y:S01]  /*8b50*/  FFMA R38, -R21, 1.4426950216293334961, -R38 ;  /* 0x3fb8aa3b15267823 */ /* 0x000fe20000000926 */
[----:B------:R1:W-:Y:S01]  /*8b60*/  MUFU.EX2 R45, R29 ;  /* 0x0000001d002d7308 */ /* 0x0003e20000000800 */
[----:B------:R-:W-:Y:S01]  /*8b70*/  FFMA.RM R48, R47, R0, 12582913 ;  /* 0x4b4000012f307423 */ /* 0x000fe20000004000 */
[----:B------:R-:W-:-:S02]  /*8b80*/  HADD2.F32 R44, -RZ, R40.H1_H1 ;  /* 0x30000028ff2c7230 */ /* 0x000fc40000004100 */
[----:B------:R-:W-:Y:S01]  /*8b90*/  FFMA R38, -R21, 1.925963033500011079e-08, R38 ;  /* 0x32a5706015267823 */ /* 0x000fe20000000126 */
[----:B------:R-:W-:Y:S01]  /*8ba0*/  FADD R39, R46, -12583039 ;  /* 0xcb40007f2e277421 */ /* 0x000fe20000000000 */
[----:B------:R-:W-:Y:S01]  /*8bb0*/  FFMA.SAT R49, -R31, R4, 0.5 ;  /* 0x3f0000001f317423 */ /* 0x000fe20000002104 */
[----:B------:R-:W-:Y:S01]  /*8bc0*/  HADD2.F32 R42, -RZ, R40.H0_H0 ;  /* 0x20000028ff2a7230 */ /* 0x000fe20000004100 */
[----:B------:R-:W-:Y:S01]  /*8bd0*/  F2FP.F16.E4M3.UNPACK_B R55, R9.H1 ;  /* 0x00000009ff37723e */ /* 0x000fe200030006ff */
[----:B------:R2:W-:Y:S01]  /*8be0*/  MUFU.EX2 R43, R32 ;  /* 0x00000020002b7308 */ /* 0x0005e20000000800 */
[----:B-1----:R-:W-:Y:S01]  /*8bf0*/  FMUL R29, R2, R198 ;  /* 0x000000c6021d7220 */ /* 0x002fe20000400000 */
[----:B------:R-:W-:Y:S01]  /*8c00*/  FFMA R39, -R24, 1.4426950216293334961, -R39 ;  /* 0x3fb8aa3b18277823 */ /* 0x000fe20000000927 */
[----:B------:R-:W-:Y:S01]  /*8c10*/  FFMA.RM R50, R49, R0, 12582913 ;  /* 0x4b40000131327423 */ /* 0x000fe20000004000 */
[----:B------:R-:W-:Y:S01]  /*8c20*/  FMUL R37, R2, R199 ;  /* 0x000000c702257220 */ /* 0x000fe20000400000 */
[----:B------:R-:W-:Y:S01]  /*8c30*/  FFMA.SAT R49, -R33, R4, 0.5 ;  /* 0x3f00000021317423 */ /* 0x000fe20000002104 */
[----:B------:R-:W-:Y:S01]  /*8c40*/  FFMA R39, -R24, 1.925963033500011079e-08, R39 ;  /* 0x32a5706018277823 */ /* 0x000fe20000000127 */
[--C-:B------:R-:W-:Y:S01]  /*8c50*/  HADD2.F32 R53, -RZ, R55.reuse.H0_H0 ;  /* 0x20000037ff357230 */ /* 0x100fe20000004100 */
[----:B------:R1:W-:Y:S01]  /*8c60*/  MUFU.EX2 R47, R38 ;  /* 0x00000026002f7308 */ /* 0x0003e20000000800 */
[----:B--2---:R-:W-:Y:S01]  /*8c70*/  FADD R32, R48, -12583039 ;  /* 0xcb40007f30207421 */ /* 0x004fe20000000000 */
[----:B------:R-:W-:Y:S01]  /*8c80*/  FFMA R37, R16, R42, R37 ;  /* 0x0000002a10257223 */ /* 0x000fe20000000025 */
[----:B------:R-:W-:Y:S01]  /*8c90*/  FADD R42, R50, -12583039 ;  /* 0xcb40007f322a7421 */ /* 0x000fe20000000000 */
[----:B------:R-:W-:Y:S01]  /*8ca0*/  FFMA.RM R51, R49, R0, 12582913 ;  /* 0x4b40000131337423 */ /* 0x000fe20000004000 */
[----:B------:R-:W-:Y:S01]  /*8cb0*/  FFMA R40, -R25, 1.4426950216293334961, -R32 ;  /* 0x3fb8aa3b19287823 */ /* 0x000fe20000000920 */
[----:B------:R-:W-:Y:S01]  /*8cc0*/  FFMA.SAT R61, -R37, R4, 0.5 ;  /* 0x3f000000253d7423 */ /* 0x000fe20000002104 */
[----:B------:R-:W-:Y:S01]  /*8cd0*/  FFMA R42, -R31, 1.4426950216293334961, -R42 ;  /* 0x3fb8aa3b1f2a7823 */ /* 0x000fe2000000092a */
[----:B------:R2:W-:Y:S01]  /*8ce0*/  MUFU.EX2 R32, R39 ;  /* 0x0000002700207308 */ /* 0x0005e20000000800 */
[----:B-1----:R-:W-:Y:S01]  /*8cf0*/  FFMA R38, R16, R44, R29 ;  /* 0x0000002c10267223 */ /* 0x002fe2000000001d */
[----:B------:R-:W-:Y:S01]  /*8d00*/  FFMA.SAT R29, -R34, R4, 0.5 ;  /* 0x3f000000221d7423 */ /* 0x000fe20000002104 */
[----:B------:R-:W-:Y:S01]  /*8d10*/  FFMA R40, -R25, 1.925963033500011079e-08, R40 ;  /* 0x32a5706019287823 */ /* 0x000fe20000000128 */
[----:B------:R-:W-:Y:S01]  /*8d20*/  FADD R44, R51, -12583039 ;  /* 0xcb40007f332c7421 */ /* 0x000fe20000000000 */
[----:B------:R-:W-:Y:S01]  /*8d30*/  FFMA R42, -R31, 1.925963033500011079e-08, R42 ;  /* 0x32a570601f2a7823 */ /* 0x000fe2000000012a */
[----:B------:R-:W-:Y:S01]  /*8d40*/  FFMA.RM R54, R29, R0, 12582913 ;  /* 0x4b4000011d367423 */ /* 0x000fe20000004000 */
[-C--:B------:R-:W-:Y:S01]  /*8d50*/  FFMA.SAT R59, -R36, R4.reuse, 0.5 ;  /* 0x3f000000243b7423 */ /* 0x080fe20000002104 */
[----:B------:R1:W-:Y:S01]  /*8d60*/  MUFU.EX2 R49, R40 ;  /* 0x0000002800317308 */ /* 0x0003e20000000800 */
[----:B--2---:R-:W-:Y:S01]  /*8d70*/  FMUL R39, R2, R197 ;  /* 0x000000c502277220 */ /* 0x004fe20000400000 */
[----:B------:R-:W-:Y:S01]  /*8d80*/  FADD R29, R54, -12583039 ;  /* 0xcb40007f361d7421 */ /* 0x000fe20000000000 */
[----:B------:R-:W-:Y:S01]  /*8d90*/  FFMA R44, -R33, 1.4426950216293334961, -R44 ;  /* 0x3fb8aa3b212c7823 */ /* 0x000fe2000000092c */
[-C--:B------:R-:W-:Y:S01]  /*8da0*/  FFMA.SAT R63, -R38, R4.reuse, 0.5 ;  /* 0x3f000000263f7423 */ /* 0x080fe20000002104 */
[----:B------:R-:W-:Y:S01]  /*8db0*/  FFMA R39, R16, R53, R39 ;  /* 0x0000003510277223 */ /* 0x000fe20000000027 */
[----:B------:R-:W-:Y:S01]  /*8dc0*/  FFMA.SAT R53, -R35, R4, 0.5 ;  /* 0x3f00000023357423 */ /* 0x000fe20000002104 */
[----:B------:R-:W-:Y:S01]  /*8dd0*/  FFMA.RM R58, R61, R0, 12582913 ;  /* 0x4b4000013d3a7423 */ /* 0x000fe20000004000 */
[----:B------:R-:W2:Y:S01]  /*8de0*/  MUFU.EX2 R41, R41 ;  /* 0x0000002900297308 */ /* 0x000ea20000000800 */
[----:B-1----:R-:W-:-:S02]  /*8df0*/  HADD2.F32 R40, -RZ, R55.H1_H1 ;  /* 0x30000037ff287230 */ /* 0x002fc40000004100 */
[----:B------:R-:W-:Y:S01]  /*8e00*/  FFMA R55, -R34, 1.4426950216293334961, -R29 ;  /* 0x3fb8aa3b22377823 */ /* 0x000fe2000000091d */
[----:B------:R-:W-:Y:S01]  /*8e10*/  FMUL R29, R2, R196 ;  /* 0x000000c4021d7220 */ /* 0x000fe20000400000 */
[----:B------:R-:W-:Y:S01]  /*8e20*/  FFMA.RM R57, R53, R0, 12582913 ;  /* 0x4b40000135397423 */ /* 0x000fe20000004000 */
[----:B------:R-:W-:Y:S01]  /*8e30*/  FFMA.SAT R65, -R39, R4, 0.5 ;  /* 0x3f00000027417423 */ /* 0x000fe20000002104 */
[----:B------:R-:W-:Y:S01]  /*8e40*/  FFMA.RM R59, R59, R0, 12582913 ;  /* 0x4b4000013b3b7423 */ /* 0x000fe20000004000 */
[----:B------:R-:W-:Y:S01]  /*8e50*/  FFMA R40, R16, R40, R29 ;  /* 0x0000002810287223 */ /* 0x000fe2000000001d */
[----:B------:R1:W3:Y:S01]  /*8e60*/  MUFU.EX2 R52, R42 ;  /* 0x0000002a00347308 */ /* 0x0002e20000000800 */
[----:B------:R-:W-:Y:S01]  /*8e70*/  FFMA R44, -R33, 1.925963033500011079e-08, R44 ;  /* 0x32a57060212c7823 */ /* 0x000fe2000000012c */
[----:B------:R-:W-:Y:S01]  /*8e80*/  FFMA.RM R63, R63, R0, 12582913 ;  /* 0x4b4000013f3f7423 */ /* 0x000fe20000004000 */
[----:B------:R-:W-:Y:S01]  /*8e90*/  FFMA.SAT R67, -R40, R4, 0.5 ;  /* 0x3f00000028437423 */ /* 0x000fe20000002104 */
[-C--:B------:R-:W-:Y:S01]  /*8ea0*/  FFMA.RM R65, R65, R0.reuse, 12582913 ;  /* 0x4b40000141417423 */ /* 0x080fe20000004000 */
[----:B------:R-:W-:Y:S01]  /*8eb0*/  FADD R4, R58, -12583039 ;  /* 0xcb40007f3a047421 */ /* 0x000fe20000000000 */
[----:B------:R-:W-:Y:S01]  /*8ec0*/  FFMA R55, -R34, 1.925963033500011079e-08, R55 ;  /* 0x32a5706022377823 */ /* 0x000fe20000000137 */
[----:B------:R-:W-:Y:S01]  /*8ed0*/  FFMA.RM R67, R67, R0, 12582913 ;  /* 0x4b40000143437423 */ /* 0x000fe20000004000 */
[----:B------:R-:W-:Y:S01]  /*8ee0*/  SHF.L.U32 R0, R3, 0x17, RZ ;  /* 0x0000001703007819 */ /* 0x000fe200000006ff */
[----:B-1----:R-:W-:Y:S01]  /*8ef0*/  FADD R42, R57, -12583039 ;  /* 0xcb40007f392a7421 */ /* 0x002fe20000000000 */
[----:B------:R-:W-:Y:S01]  /*8f00*/  FADD R29, R59, -12583039 ;  /* 0xcb40007f3b1d7421 */ /* 0x000fe20000000000 */
[----:B------:R-:W-:Y:S01]  /*8f10*/  SHF.L.U32 R5, R5, 0x17, RZ ;  /* 0x0000001705057819 */ /* 0x000fe200000006ff */
[----:B------:R1:W4:Y:S01]  /*8f20*/  MUFU.EX2 R53, R44 ;  /* 0x0000002c00357308 */ /* 0x0003220000000800 */
[----:B------:R-:W-:Y:S01]  /*8f30*/  FFMA R42, -R35, 1.4426950216293334961, -R42 ;  /* 0x3fb8aa3b232a7823 */ /* 0x000fe2000000092a */
[----:B--2---:R-:W-:Y:S01]  /*8f40*/  FFMA R41, R0, R41, 1 ;  /* 0x3f80000000297423 */ /* 0x004fe20000000029 */
[----:B------:R-:W-:Y:S01]  /*8f50*/  FADD R0, R65, -12583039 ;  /* 0xcb40007f41007421 */ /* 0x000fe20000000000 */
[----:B------:R-:W-:Y:S01]  /*8f60*/  FADD R3, R67, -12583039 ;  /* 0xcb40007f43037421 */ /* 0x000fe20000000000 */
[----:B------:R-:W-:Y:S01]  /*8f70*/  FFMA R42, -R35, 1.925963033500011079e-08, R42 ;  /* 0x32a57060232a7823 */ /* 0x000fe2000000012a */
[----:B------:R-:W-:Y:S01]  /*8f80*/  FFMA R61, -R36, 1.4426950216293334961, -R29 ;  /* 0x3fb8aa3b243d7823 */ /* 0x000fe2000000091d */
[----:B------:R-:W-:Y:S01]  /*8f90*/  FFMA R69, R5, R30, 1 ;  /* 0x3f80000005457423 */ /* 0x000fe2000000001e */
[----:B------:R2:W-:Y:S01]  /*8fa0*/  MUFU.EX2 R56, R55 ;  /* 0x0000003700387308 */ /* 0x0005e20000000800 */
[----:B-1----:R-:W-:Y:S01]  /*8fb0*/  FFMA R44, -R37, 1.4426950216293334961, -R4 ;  /* 0x3fb8aa3b252c7823 */ /* 0x002fe20000000904 */
[----:B------:R-:W-:Y:S01]  /*8fc0*/  SHF.L.U32 R28, R28, 0x17, RZ ;  /* 0x000000171c1c7819 */ /* 0x000fe200000006ff */
[----:B------:R-:W-:Y:S01]  /*8fd0*/  FFMA R61, -R36, 1.925963033500011079e-08, R61 ;  /* 0x32a57060243d7823 */ /* 0x000fe2000000013d */
[----:B------:R-:W-:Y:S01]  /*8fe0*/  IADD3 R30, R69, 0x1800000, RZ ;  /* 0x01800000451e7810 */ /* 0x000fe20007ffe0ff */
[----:B------:R-:W-:Y:S01]  /*8ff0*/  FFMA R5, -R37, 1.925963033500011079e-08, R44 ;  /* 0x32a5706025057823 */ /* 0x000fe2000000012c */
[----:B------:R-:W-:Y:S01]  /*9000*/  SHF.L.U32 R44, R27, 0x17, RZ ;  /* 0x000000171b2c7819 */ /* 0x000fe200000006ff */
[----:B------:R-:W-:Y:S01]  /*9010*/  FFMA R27, -R40, 1.4426950216293334961, -R3 ;  /* 0x3fb8aa3b281b7823 */ /* 0x000fe20000000903 */
[----:B------:R1:W5:Y:S01]  /*9020*/  MUFU.EX2 R29, R42 ;  /* 0x0000002a001d7308 */ /* 0x0003620000000800 */
[----:B--2---:R-:W-:Y:S01]  /*9030*/  FADD R55, R63, -12583039 ;  /* 0xcb40007f3f377421 */ /* 0x004fe20000000000 */
[----:B------:R-:W-:Y:S01]  /*9040*/  LOP3.LUT R30, R30, 0x7f800000, RZ, 0xc0, !PT ;  /* 0x7f8000001e1e7812 */ /* 0x000fe200078ec0ff */
[----:B------:R-:W-:Y:S01]  /*9050*/  FFMA R27, -R40, 1.925963033500011079e-08, R27 ;  /* 0x32a57060281b7823 */ /* 0x000fe2000000011b */
[----:B------:R-:W-:Y:S01]  /*9060*/  FFMA R44, R44, R47, 1 ;  /* 0x3f8000002c2c7423 */ /* 0x000fe2000000002f */
[----:B------:R-:W-:Y:S01]  /*9070*/  FFMA R55, -R38, 1.4426950216293334961, -R55 ;  /* 0x3fb8aa3b26377823 */ /* 0x000fe20000000937 */
[----:B------:R-:W-:Y:S01]  /*9080*/  ISETP.GT.U32.AND P2, PT, R30, 0x1ffffff, PT ;  /* 0x01ffffff1e00780c */ /* 0x000fe20003f44070 */
[----:B------:R-:W-:Y:S01]  /*9090*/  BSSY B1, `(.L_x_118) ;  /* 0x000002c000017945 */ /* 0x000fe20003800000 */
[----:B------:R-:W2:Y:S01]  /*90a0*/  MUFU.EX2 R4, R61 ;  /* 0x0000003d00047308 */ /* 0x000ea20000000800 */
[----:B-1----:R-:W-:Y:S01]  /*90b0*/  SHF.L.U32 R42, R26, 0x17, RZ ;  /* 0x000000171a2a7819 */ /* 0x002fe200000006ff */
[----:B------:R-:W-:Y:S01]  /*90c0*/  FFMA R26, -R39, 1.4426950216293334961, -R0 ;  /* 0x3fb8aa3b271a7823 */ /* 0x000fe20000000900 */
[----:B------:R-:W-:Y:S01]  /*90d0*/  FFMA R55, -R38, 1.925963033500011079e-08, R55 ;  /* 0x32a5706026377823 */ /* 0x000fe20000000137 */
[----:B------:R-:W-:-:S02]  /*90e0*/  SHF.L.U32 R47, R50, 0x17, RZ ;  /* 0x00000017322f7819 */ /* 0x000fc400000006ff */
[----:B------:R-:W-:Y:S01]  /*90f0*/  FFMA R26, -R39, 1.925963033500011079e-08, R26 ;  /* 0x32a57060271a7823 */ /* 0x000fe2000000011a */
[----:B------:R-:W-:Y:S01]  /*9100*/  FFMA R42, R42, R43, 1 ;  /* 0x3f8000002a2a7423 */ /* 0x000fe2000000002b */
[----:B------:R-:W-:Y:S01]  /*9110*/  FFMA R43, R28, R45, 1 ;  /* 0x3f8000001c2b7423 */ /* 0x000fe2000000002d */
[----:B------:R-:W1:Y:S01]  /*9120*/  MUFU.EX2 R5, R5 ;  /* 0x0000000500057308 */ /* 0x000e620000000800 */
[----:B------:R-:W-:Y:S01]  /*9130*/  SHF.L.U32 R45, R46, 0x17, RZ ;  /* 0x000000172e2d7819 */ /* 0x000fe200000006ff */
[----:B---3--:R-:W-:Y:S01]  /*9140*/  FFMA R47, R47, R52, 1 ;  /* 0x3f8000002f2f7423 */ /* 0x008fe20000000034 */
[----:B------:R-:W-:Y:S02]  /*9150*/  SHF.L.U32 R46, R48, 0x17, RZ ;  /* 0x00000017302e7819 */ /* 0x000fe400000006ff */
[----:B------:R-:W-:Y:S01]  /*9160*/  SHF.L.U32 R48, R51, 0x17, RZ ;  /* 0x0000001733307819 */ /* 0x000fe200000006ff */
[----:B------:R-:W-:Y:S01]  /*9170*/  FFMA R45, R45, R32, 1 ;  /* 0x3f8000002d2d7423 */ /* 0x000fe20000000020 */
[----:B------:R-:W-:Y:S01]  /*9180*/  SHF.L.U32 R50, R57, 0x17, RZ ;  /* 0x0000001739327819 */ /* 0x000fe200000006ff */
[----:B------:R3:W3:Y:S01]  /*9190*/  MUFU.EX2 R0, R55 ;  /* 0x0000003700007308 */ /* 0x0006e20000000800 */
[----:B------:R-:W-:Y:S01]  /*91a0*/  FFMA R46, R46, R49, 1 ;  /* 0x3f8000002e2e7423 */ /* 0x000fe20000000031 */
[----:B------:R-:W-:Y:S01]  /*91b0*/  SHF.L.U32 R49, R54, 0x17, RZ ;  /* 0x0000001736317819 */ /* 0x000fe200000006ff */
[----:B----4-:R-:W-:Y:S01]  /*91c0*/  FFMA R48, R48, R53, 1 ;  /* 0x3f80000030307423 */ /* 0x010fe20000000035 */
[----:B------:R-:W-:Y:S01]  /*91d0*/  SHF.L.U32 R51, R59, 0x17, RZ ;  /* 0x000000173b337819 */ /* 0x000fe200000006ff */
[----:B-----5:R-:W-:Y:S01]  /*91e0*/  FFMA R50, R50, R29, 1 ;  /* 0x3f80000032327423 */ /* 0x020fe2000000001d */
[----:B------:R-:W-:Y:S01]  /*91f0*/  SHF.L.U32 R52, R58, 0x17, RZ ;  /* 0x000000173a347819 */ /* 0x000fe200000006ff */
[----:B------:R-:W-:Y:S01]  /*9200*/  FFMA R49, R49, R56, 1 ;  /* 0x3f80000031317423 */ /* 0x000fe20000000038 */
[----:B------:R-:W4:Y:S01]  /*9210*/  MUFU.EX2 R3, R26 ;  /* 0x0000001a00037308 */ /* 0x000f220000000800 */
[----:B------:R-:W-:Y:S01]  /*9220*/  SHF.L.U32 R53, R63, 0x17, RZ ;  /* 0x000000173f357819 */ /* 0x000fe200000006ff */
[----:B--2---:R-:W-:Y:S01]  /*9230*/  FFMA R51, R51, R4, 1 ;  /* 0x3f80000033337423 */ /* 0x004fe20000000004 */
[----:B------:R-:W-:Y:S01]  /*9240*/  SHF.L.U32 R54, R65, 0x17, RZ ;  /* 0x0000001741367819 */ /* 0x000fe200000006ff */
[----:B-1----:R-:W-:Y:S01]  /*9250*/  FFMA R52, R52, R5, 1 ;  /* 0x3f80000034347423 */ /* 0x002fe20000000005 */
[----:B---3--:R-:W-:-:S03]  /*9260*/  SHF.L.U32 R55, R67, 0x17, RZ ;  /* 0x0000001743377819 */ /* 0x008fc600000006ff */
[----:B------:R-:W1:Y:S01]  /*9270*/  MUFU.EX2 R28, R27 ;  /* 0x0000001b001c7308 */ /* 0x000e620000000800 */
[----:B------:R-:W-:Y:S01]  /*9280*/  FFMA R53, R53, R0, 1 ;  /* 0x3f80000035357423 */ /* 0x000fe20000000000 */
[----:B----4-:R-:W-:Y:S01]  /*9290*/  FFMA R54, R54, R3, 1 ;  /* 0x3f80000036367423 */ /* 0x010fe20000000003 */
[----:B-1----:R-:W-:Y:S01]  /*92a0*/  FFMA R55, R55, R28, 1 ;  /* 0x3f80000037377423 */ /* 0x002fe2000000001c */
[----:B------:R-:W-:Y:S06]  /*92b0*/  @P2 BRA `(.L_x_119) ;  /* 0x0000000000142947 */ /* 0x000fec0003800000 */
[----:B------:R-:W-:Y:S02]  /*92c0*/  MOV R0, R69 ;  /* 0x0000004500007202 */ /* 0x000fe40000000f00 */
[----:B------:R-:W-:-:S07]  /*92d0*/  MOV R4, 0x92f0 ;  /* 0x000092f000047802 */ /* 0x000fce0000000f00 */
[----:B------:R-:W-:Y:S05]  /*92e0*/  CALL.REL.NOINC `($__internal_0_$__cuda_sm20_rcp_rn_f32_slowpath) ;  /* 0x0000012000c87944 */ /* 0x000fea0003c00000 */
[----:B------:R-:W-:Y:S01]  /*92f0*/  MOV R56, R0 ;  /* 0x0000000000387202 */ /* 0x000fe20000000f00 */
[----:B------:R-:W-:Y:S06]  /*9300*/  BRA `(.L_x_120) ;  /* 0x0000000000107947 */ /* 0x000fec0003800000 */
.L_x_119:
[----:B------:R-:W1:Y:S02]  /*9310*/  MUFU.RCP R56, R69 ;  /* 0x0000004500387308 */ /* 0x000e640000001000 */
[----:B-1----:R-:W-:-:S04]  /*9320*/  FFMA R0, R69, R56, -1 ;  /* 0xbf80000045007423 */ /* 0x002fc80000000038 */
[----:B------:R-:W-:-:S04]  /*9330*/  FADD.FTZ R3, -R0, -RZ ;  /* 0x800000ff00037221 */ /* 0x000fc80000010100 */
[----:B------:R-:W-:-:S07]  /*9340*/  FFMA R56, R56, R3, R56 ;  /* 0x0000000338387223 */ /* 0x000fce0000000038 */
.L_x_120:
[----:B------:R-:W-:Y:S05]  /*9350*/  BSYNC B1 ;  /* 0x0000000000017941 */ /* 0x000fea0003800000 */
.L_x_118:
        /* <DEDUP_REMOVED lines=10> */
.L_x_122:
[----:B------:R-:W1:Y:S02]  /*9400*/  MUFU.RCP R0, R41 ;  /* 0x0000002900007308 */ /* 0x000e640000001000 */
[----:B-1----:R-:W-:-:S04]  /*9410*/  FFMA R3, R41, R0, -1 ;  /* 0xbf80000029037423 */ /* 0x002fc80000000000 */
[----:B------:R-:W-:-:S04]  /*9420*/  FADD.FTZ R3, -R3, -RZ ;  /* 0x800000ff03037221 */ /* 0x000fc80000010100 */
[----:B------:R-:W-:-:S07]  /*9430*/  FFMA R57, R0, R3, R0 ;  /* 0x0000000300397223 */ /* 0x000fce0000000000 */
.L_x_123:
[----:B------:R-:W-:Y:S05]  /*9440*/  BSYNC B1 ;  /* 0x0000000000017941 */ /* 0x000fea0003800000 */
.L_x_121:
        /* <DEDUP_REMOVED lines=10> */
.L_x_125:
[----:B------:R-:W1:Y:S02]  /*94f0*/  MUFU.RCP R3, R42 ;  /* 0x0000002a00037308 */ /* 0x000e640000001000 */
[----:B-1----:R-:W-:-:S04]  /*9500*/  FFMA R0, R42, R3, -1 ;  /* 0xbf8000002a007423 */ /* 0x002fc80000000003 */
[----:B------:R-:W-:-:S04]  /*9510*/  FADD.FTZ R0, -R0, -RZ ;  /* 0x800000ff00007221 */ /* 0x000fc80000010100 */
[----:B------:R-:W-:-:S07]  /*9520*/  FFMA R58, R3, R0, R3 ;  /* 0x00000000033a7223 */ /* 0x000fce0000000003 */
.L_x_126:
[----:B------:R-:W-:Y:S05]  /*9530*/  BSYNC B1 ;  /* 0x0000000000017941 */ /* 0x000fea0003800000 */
.L_x_124:
        /* <DEDUP_REMOVED lines=10> */
.L_x_128:
[----:B------:R-:W1:Y:S02]  /*95e0*/  MUFU.RCP R0, R43 ;  /* 0x0000002b00007308 */ /* 0x000e640000001000 */
[----:B-1----:R-:W-:-:S04]  /*95f0*/  FFMA R3, R43, R0, -1 ;  /* 0xbf8000002b037423 */ /* 0x002fc80000000000 */
[----:B------:R-:W-:-:S04]  /*9600*/  FADD.FTZ R3, -R3, -RZ ;  /* 0x800000ff03037221 */ /* 0x000fc80000010100 */
[----:B------:R-:W-:-:S07]  /*9610*/  FFMA R41, R0, R3, R0 ;  /* 0x0000000300297223 */ /* 0x000fce0000000000 */
.L_x_129:
[----:B------:R-:W-:Y:S05]  /*9620*/  BSYNC B1 ;  /* 0x0000000000017941 */ /* 0x000fea0003800000 */
.L_x_127:
        /* <DEDUP_REMOVED lines=10> */
.L_x_131:
[----:B------:R-:W1:Y:S02]  /*96d0*/  MUFU.RCP R3, R44 ;  /* 0x0000002c00037308 */ /* 0x000e640000001000 */
[----:B-1----:R-:W-:-:S04]  /*96e0*/  FFMA R0, R44, R3, -1 ;  /* 0xbf8000002c007423 */ /* 0x002fc80000000003 */
[----:B------:R-:W-:-:S04]  /*96f0*/  FADD.FTZ R0, -R0, -RZ ;  /* 0x800000ff00007221 */ /* 0x000fc80000010100 */
[----:B------:R-:W-:-:S07]  /*9700*/  FFMA R42, R3, R0, R3 ;  /* 0x00000000032a7223 */ /* 0x000fce0000000003 */
.L_x_132:
[----:B------:R-:W-:Y:S05]  /*9710*/  BSYNC B1 ;  /* 0x0000000000017941 */ /* 0x000fea0003800000 */
.L_x_130:
        /* <DEDUP_REMOVED lines=10> */
.L_x_134:
[----:B------:R-:W1:Y:S02]  /*97c0*/  MUFU.RCP R0, R45 ;  /* 0x0000002d00007308 */ /* 0x000e640000001000 */
[----:B-1----:R-:W-:-:S04]  /*97d0*/  FFMA R3, R45, R0, -1 ;  /* 0xbf8000002d037423 */ /* 0x002fc80000000000 */
[----:B------:R-:W-:-:S04]  /*97e0*/  FADD.FTZ R3, -R3, -RZ ;  /* 0x800000ff03037221 */ /* 0x000fc80000010100 */
[----:B------:R-:W-:-:S07]  /*97f0*/  FFMA R43, R0, R3, R0 ;  /* 0x00000003002b7223 */ /* 0x000fce0000000000 */
.L_x_135:
[----:B------:R-:W-:Y:S05]  /*9800*/  BSYNC B1 ;  /* 0x0000000000017941 */ /* 0x000fea0003800000 */
.L_x_133:
        /* <DEDUP_REMOVED lines=10> */
.L_x_137:
[----:B------:R-:W1:Y:S02]  /*98b0*/  MUFU.RCP R3, R46 ;  /* 0x0000002e00037308 */ /* 0x000e640000001000 */
[----:B-1----:R-:W-:-:S04]  /*98c0*/  FFMA R0, R46, R3, -1 ;  /* 0xbf8000002e007423 */ /* 0x002fc80000000003 */
[----:B------:R-:W-:-:S04]  /*98d0*/  FADD.FTZ R0, -R0, -RZ ;  /* 0x800000ff00007221 */ /* 0x000fc80000010100 */
[----:B------:R-:W-:-:S07]  /*98e0*/  FFMA R44, R3, R0, R3 ;  /* 0x00000000032c7223 */ /* 0x000fce0000000003 */
.L_x_138:
[----:B------:R-:W-:Y:S05]  /*98f0*/  BSYNC B1 ;  /* 0x0000000000017941 */ /* 0x000fea0003800000 */
.L_x_136:
        /* <DEDUP_REMOVED lines=10> */
.L_x_140:
[----:B------:R-:W1:Y:S02]  /*99a0*/  MUFU.RCP R46, R47 ;  /* 0x0000002f002e7308 */ /* 0x000e640000001000 */
[----:B-1----:R-:W-:-:S04]  /*99b0*/  FFMA R0, R47, R46, -1 ;  /* 0xbf8000002f007423 */ /* 0x002fc8000000002e */
[----:B------:R-:W-:-:S04]  /*99c0*/  FADD.FTZ R3, -R0, -RZ ;  /* 0x800000ff00037221 */ /* 0x000fc80000010100 */
[----:B------:R-:W-:-:S07]  /*99d0*/  FFMA R46, R46, R3, R46 ;  /* 0x000000032e2e7223 */ /* 0x000fce000000002e */
.L_x_141:
[----:B------:R-:W-:Y:S05]  /*99e0*/  BSYNC B1 ;  /* 0x0000000000017941 */ /* 0x000fea0003800000 */
.L_x_139:
        /* <DEDUP_REMOVED lines=10> */
.L_x_143:
[----:B------:R-:W1:Y:S02]  /*9a90*/  MUFU.RCP R3, R48 ;  /* 0x0000003000037308 */ /* 0x000e640000001000 */
[----:B-1----:R-:W-:-:S04]  /*9aa0*/  FFMA R0, R48, R3, -1 ;  /* 0xbf80000030007423 */ /* 0x002fc80000000003 */
[----:B------:R-:W-:-:S04]  /*9ab0*/  FADD.FTZ R0, -R0, -RZ ;  /* 0x800000ff00007221 */ /* 0x000fc80000010100 */
[----:B------:R-:W-:-:S07]  /*9ac0*/  FFMA R60, R3, R0, R3 ;  /* 0x00000000033c7223 */ /* 0x000fce0000000003 */
.L_x_144:
[----:B------:R-:W-:Y:S05]  /*9ad0*/  BSYNC B1 ;  /* 0x0000000000017941 */ /* 0x000fea0003800000 */
.L_x_142:
        /* <DEDUP_REMOVED lines=10> */
.L_x_146:
[----:B------:R-:W1:Y:S02]  /*9b80*/  MUFU.RCP R0, R49 ;  /* 0x0000003100007308 */ /* 0x000e640000001000 */
[----:B-1----:R-:W-:-:S04]  /*9b90*/  FFMA R3, R49, R0, -1 ;  /* 0xbf80000031037423 */ /* 0x002fc80000000000 */
[----:B------:R-:W-:-:S04]  /*9ba0*/  FADD.FTZ R3, -R3, -RZ ;  /* 0x800000ff03037221 */ /* 0x000fc80000010100 */
[----:B------:R-:W-:-:S07]  /*9bb0*/  FFMA R45, R0, R3, R0 ;  /* 0x00000003002d7223 */ /* 0x000fce0000000000 */
.L_x_147:
[----:B------:R-:W-:Y:S05]  /*9bc0*/  BSYNC B1 ;  /* 0x0000000000017941 */ /* 0x000fea0003800000 */
.L_x_145:
        /* <DEDUP_REMOVED lines=10> */
.L_x_149:
[----:B------:R-:W1:Y:S02]  /*9c70*/  MUFU.RCP R3, R50 ;  /* 0x0000003200037308 */ /* 0x000e640000001000 */
[----:B-1----:R-:W-:-:S04]  /*9c80*/  FFMA R0, R50, R3, -1 ;  /* 0xbf80000032007423 */ /* 0x002fc80000000003 */
[----:B------:R-:W-:-:S04]  /*9c90*/  FADD.FTZ R0, -R0, -RZ ;  /* 0x800000ff00007221 */ /* 0x000fc80000010100 */
[----:B------:R-:W-:-:S07]  /*9ca0*/  FFMA R48, R3, R0, R3 ;  /* 0x0000000003307223 */ /* 0x000fce0000000003 */
.L_x_150:
[----:B------:R-:W-:Y:S05]  /*9cb0*/  BSYNC B1 ;  /* 0x0000000000017941 */ /* 0x000fea0003800000 */
.L_x_148:
        /* <DEDUP_REMOVED lines=10> */
.L_x_152:
[----:B------:R-:W1:Y:S02]  /*9d60*/  MUFU.RCP R0, R51 ;  /* 0x0000003300007308 */ /* 0x000e640000001000 */
[----:B-1----:R-:W-:-:S04]  /*9d70*/  FFMA R3, R51, R0, -1 ;  /* 0xbf80000033037423 */ /* 0x002fc80000000000 */
[----:B------:R-:W-:-:S04]  /*9d80*/  FADD.FTZ R3, -R3, -RZ ;  /* 0x800000ff03037221 */ /* 0x000fc80000010100 */
[----:B------:R-:W-:-:S07]  /*9d90*/  FFMA R47, R0, R3, R0 ;  /* 0x00000003002f7223 */ /* 0x000fce0000000000 */
.L_x_153:
[----:B------:R-:W-:Y:S05]  /*9da0*/  BSYNC B1 ;  /* 0x0000000000017941 */ /* 0x000fea0003800000 */
.L_x_151:
        /* <DEDUP_REMOVED lines=10> */
.L_x_155:
[----:B------:R-:W1:Y:S02]  /*9e50*/  MUFU.RCP R3, R52 ;  /* 0x0000003400037308 */ /* 0x000e640000001000 */
[----:B-1----:R-:W-:-:S04]  /*9e60*/  FFMA R0, R52, R3, -1 ;  /* 0xbf80000034007423 */ /* 0x002fc80000000003 */
[----:B------:R-:W-:-:S04]  /*9e70*/  FADD.FTZ R0, -R0, -RZ ;  /* 0x800000ff00007221 */ /* 0x000fc80000010100 */
[----:B------:R-:W-:-:S07]  /*9e80*/  FFMA R50, R3, R0, R3 ;  /* 0x0000000003327223 */ /* 0x000fce0000000003 */
.L_x_156:
[----:B------:R-:W-:Y:S05]  /*9e90*/  BSYNC B1 ;  /* 0x0000000000017941 */ /* 0x000fea0003800000 */
.L_x_154:
        /* <DEDUP_REMOVED lines=10> */
.L_x_158:
[----:B------:R-:W1:Y:S02]  /*9f40*/  MUFU.RCP R0, R53 ;  /* 0x0000003500007308 */ /* 0x000e640000001000 */
[----:B-1----:R-:W-:-:S04]  /*9f50*/  FFMA R3, R53, R0, -1 ;  /* 0xbf80000035037423 */ /* 0x002fc80000000000 */
[----:B------:R-:W-:-:S04]  /*9f60*/  FADD.FTZ R3, -R3, -RZ ;  /* 0x800000ff03037221 */ /* 0x000fc80000010100 */
[----:B------:R-:W-:-:S07]  /*9f70*/  FFMA R49, R0, R3, R0 ;  /* 0x0000000300317223 */ /* 0x000fce0000000000 */
.L_x_159:
[----:B------:R-:W-:Y:S05]  /*9f80*/  BSYNC B1 ;  /* 0x0000000000017941 */ /* 0x000fea0003800000 */
.L_x_157:
        /* <DEDUP_REMOVED lines=10> */
.L_x_161:
[----:B------:R-:W1:Y:S02]  /*a030*/  MUFU.RCP R3, R54 ;  /* 0x0000003600037308 */ /* 0x000e640000001000 */
[----:B-1----:R-:W-:-:S04]  /*a040*/  FFMA R0, R54, R3, -1 ;  /* 0xbf80000036007423 */ /* 0x002fc80000000003 */
[----:B------:R-:W-:-:S04]  /*a050*/  FADD.FTZ R0, -R0, -RZ ;  /* 0x800000ff00007221 */ /* 0x000fc80000010100 */
[----:B------:R-:W-:-:S07]  /*a060*/  FFMA R52, R3, R0, R3 ;  /* 0x0000000003347223 */ /* 0x000fce0000000003 */
.L_x_162:
[----:B------:R-:W-:Y:S05]  /*a070*/  BSYNC B1 ;  /* 0x0000000000017941 */ /* 0x000fea0003800000 */
.L_x_160:
        /* <DEDUP_REMOVED lines=9> */
.L_x_164:
[----:B------:R-:W1:Y:S02]  /*a110*/  MUFU.RCP R0, R55 ;  /* 0x0000003700007308 */ /* 0x000e640000001000 */
[----:B-1----:R-:W-:-:S04]  /*a120*/  FFMA R3, R55, R0, -1 ;  /* 0xbf80000037037423 */ /* 0x002fc80000000000 */
[----:B------:R-:W-:-:S04]  /*a130*/  FADD.FTZ R3, -R3, -RZ ;  /* 0x800000ff03037221 */ /* 0x000fc80000010100 */
[----:B------:R-:W-:-:S07]  /*a140*/  FFMA R0, R0, R3, R0 ;  /* 0x0000000300007223 */ /* 0x000fce0000000000 */
.L_x_165:
[----:B------:R-:W-:Y:S05]  /*a150*/  BSYNC B1 ;  /* 0x0000000000017941 */ /* 0x000fea0003800000 */
.L_x_163:
        /* <DEDUP_REMOVED lines=16> */
[----:B------:R-:W-:-:S02]  /*a260*/  F2FP.SATFINITE.E4M3.F32.PACK_AB_MERGE_C R57, R57, R56, RZ ;  /* 0x000000383939723e */ /* 0x000fc400048070ff */
[----:B------:R-:W-:Y:S02]  /*a270*/  F2FP.SATFINITE.E4M3.F32.PACK_AB_MERGE_C R41, R41, R58, RZ ;  /* 0x0000003a2929723e */ /* 0x000fe400048070ff */
[----:B------:R-:W-:Y:S02]  /*a280*/  F2FP.SATFINITE.E4M3.F32.PACK_AB_MERGE_C R43, R43, R42, RZ ;  /* 0x0000002a2b2b723e */ /* 0x000fe400048070ff */
[----:B------:R-:W-:Y:S02]  /*a290*/  F2FP.SATFINITE.E4M3.F32.PACK_AB_MERGE_C R31, R31, R44, RZ ;  /* 0x0000002c1f1f723e */ /* 0x000fe400048070ff */
[----:B------:R-:W-:Y:S02]  /*a2a0*/  F2FP.SATFINITE.E4M3.F32.PACK_AB_MERGE_C R45, R45, R60, RZ ;  /* 0x0000003c2d2d723e */ /* 0x000fe400048070ff */
[----:B------:R-:W-:Y:S02]  /*a2b0*/  F2FP.SATFINITE.E4M3.F32.PACK_AB_MERGE_C R47, R47, R48, RZ ;  /* 0x000000302f2f723e */ /* 0x000fe400048070ff */
[----:B------:R-:W-:-:S02]  /*a2c0*/  F2FP.SATFINITE.E4M3.F32.PACK_AB_MERGE_C R49, R49, R50, RZ ;  /* 0x000000323131723e */ /* 0x000fc400048070ff */
[----:B------:R-:W-:Y:S01]  /*a2d0*/  F2FP.SATFINITE.E4M3.F32.PACK_AB_MERGE_C R3, R3, R52, RZ ;  /* 0x000000340303723e */ /* 0x000fe200048070ff */
[----:B------:R-:W-:Y:S06]  /*a2e0*/  @P5 BRA `(.L_x_166) ;  /* 0x0000000000045947 */ /* 0x000fec0003800000 */
[----:B------:R-:W-:-:S04]  /*a2f0*/  DEPBAR.LE SB0, 0x1 ;  /* 0x000080400000791a */ /* 0x000fc80000000000 */
.L_x_166:
[----:B------:R-:W-:Y:S05]  /*a300*/  WARPSYNC.ALL ;  /* 0x0000000000007948 */ /* 0x000fea0003800000 */
[----:B------:R-:W-:Y:S06]  /*a310*/  BAR.SYNC.DEFER_BLOCKING 0x1, 0x100 ;  /* 0x0044000000007b1d */ /* 0x000fec0000010000 */
        /* <DEDUP_REMOVED lines=19> */
[----:B------:R-:W-:Y:S02]  /*a450*/  UIADD3 UR4, UR44, 0x5100, URZ ;  /* 0x000051002c047890 */ /* 0x000fe4000fffe03f */
[----:B------:R-:W-:Y:S01]  /*a460*/  UIADD3.X UR9, URZ, UR61, URZ, UP0, !UPT ;  /* 0x0000003d3f097290 */ /* 0x000fe200087fe43f */
[----:B------:R-:W-:Y:S01]  /*a470*/  UMOV UR6, UR42 ;  /* 0x0000002a00067c82 */ /* 0x000fe20008000000 */
[----:B------:R-:W-:-:S07]  /*a480*/  UMOV UR7, UR43 ;  /* 0x0000002b00077c82 */ /* 0x000fce0008000000 */
[----:B------:R1:W-:Y:S02]  /*a490*/  UTMASTG.3D [UR4], [UR8] ;  /* 0x00000004080073b5 */ /* 0x0003e40008010000 */
[----:B-1----:R0:W-:Y:S02]  /*a4a0*/  UTMACMDFLUSH ;  /* 0x00000000000079b7 */ /* 0x0021e40000000000 */
.L_x_168:
[----:B------:R-:W-:Y:S05]  /*a4b0*/  BSYNC B0 ;  /* 0x0000000000007941 */ /* 0x000fea0003800000 */
.L_x_167:
[----:B------:R-:W2:Y:S04]  /*a4c0*/  LDL R4, [R1+0xb4] ;  /* 0x0000b40001047983 */ /* 0x000ea80000100800 */
[----:B------:R-:W3:Y:S01]  /*a4d0*/  LDL R3, [R1+0xb8] ;  /* 0x0000b80001037983 */ /* 0x000ee20000100800 */
[----:B------:R-:W-:Y:S01]  /*a4e0*/  BSSY B0, `(.L_x_169) ;  /* 0x0000036000007945 */ /* 0x000fe20003800000 */
[----:B--2---:R-:W-:Y:S02]  /*a4f0*/  MOV R14, R4 ;  /* 0x00000004000e7202 */ /* 0x004fe40000000f00 */
[----:B---3--:R-:W-:Y:S01]  /*a500*/  MOV R13, R3 ;  /* 0x00000003000d7202 */ /* 0x008fe20000000f00 */
[----:B------:R-:W-:Y:S06]  /*a510*/  @P0 BRA `(.L_x_170) ;  /* 0x0000000000c80947 */ /* 0x000fec0003800000 */
[----:B------:R-:W-:-:S04]  /*a520*/  MOV R0, UR56 ;  /* 0x0000003800007c02 */ /* 0x000fc80008000f00 */
[----:B------:R-:W-:-:S13]  /*a530*/  ISETP.NE.AND P3, PT, R0, 0x3, PT ;  /* 0x000000030000780c */ /* 0x000fda0003f65270 */
[----:B------:R-:W-:Y:S05]  /*a540*/  @!P3 BRA `(.L_x_171) ;  /* 0x000000000004b947 */ /* 0x000fea0003800000 */
[----:B------:R-:W-:Y:S01]  /*a550*/  BPT.TRAP 0x1 ;  /* 0x000000040000795c */ /* 0x000fe20000300000 */
.L_x_171:
[----:B------:R-:W-:Y:S01]  /*a560*/  LEA R13, R4, UR44, 0x3 ;  /* 0x0000002c040d7c11 */ /* 0x000fe2000f8e18ff */
[----:B------:R-:W-:Y:S01]  /*a570*/  BSSY B1, `(.L_x_172) ;  /* 0x0000004000017945 */ /* 0x000fe20003800000 */
[----:B------:R-:W-:-:S04]  /*a580*/  SHF.L.U32 R0, R3, 0x1f, RZ ;  /* 0x0000001f03007819 */ /* 0x000fc800000006ff */
[----:B------:R-:W1:Y:S02]  /*a590*/  SYNCS.PHASECHK.TRANS64.TRYWAIT P2, [R13+URZ+0x80], R0 ;  /* 0x000080000d0075a7 */ /* 0x000e64000804017f */
[----:B-1----:R-:W-:Y:S05]  /*a5a0*/  @!P2 BRA `(.L_x_173) ;  /* 0x0000010400aca947 */ /* 0x002fea0003800000 */
.L_x_628:
[----:B------:R-:W-:Y:S05]  /*a5b0*/  BSYNC B1 ;  /* 0x0000000000017941 */ /* 0x000fea0003800000 */
.L_x_172:
[----:B------:R-:W-:Y:S04]  /*a5c0*/  BSSY B1, `(.L_x_174) ;  /* 0x0000012000017945 */ /* 0x000fe80003800000 */
[----:B------:R-:W-:Y:S05]  /*a5d0*/  @P1 BRA `(.L_x_175) ;  /* 0x0000000000401947 */ /* 0x000fea0003800000 */
[----:B------:R-:W2:Y:S02]  /*a5e0*/  LDL R3, [R1+0xb4] ;  /* 0x0000b40001037983 */ /* 0x000ea40000100800 */
[----:B--2---:R-:W-:-:S04]  /*a5f0*/  LEA R14, R3, R12, 0xc ;  /* 0x0000000c030e7211 */ /* 0x004fc800078e60ff */
[----:B-1----:R-:W-:Y:S01]  /*a600*/  IADD3 R0, R14, UR44, RZ ;  /* 0x0000002c0e007c10 */ /* 0x002fe2000fffe0ff */
[----:B------:R-:W-:Y:S03]  /*a610*/  LDS.U16 R6, [R14+UR44+0x200] ;  /* 0x0002002c0e067984 */ /* 0x000fe60008000400 */
[----:B------:R-:W-:Y:S01]  /*a620*/  IADD3 R15, R0, R11, RZ ;  /* 0x0000000b000f7210 */ /* 0x000fe20007ffe0ff */
[----:B------:R-:W1:Y:S04]  /*a630*/  LDS.U16 R3, [R14+UR44+0x100] ;  /* 0x0001002c0e037984 */ /* 0x000e680008000400 */
        /* <DEDUP_REMOVED lines=10> */
.L_x_175:
[----:B------:R-:W-:Y:S05]  /*a6e0*/  BSYNC B1 ;  /* 0x0000000000017941 */ /* 0x000fea0003800000 */
.L_x_174:
        /* <DEDUP_REMOVED lines=8> */
.L_x_176:
[----:B------:R-:W3:Y:S04]  /*a770*/  LDL.LU R5, [R1+0xb4] ;  /* 0x0000b40001057983 */ /* 0x000ee80000300800 */
[----:B------:R-:W4:Y:S01]  /*a780*/  LDL.LU R4, [R1+0xb8] ;  /* 0x0000b80001047983 */ /* 0x000f220000300800 */
[----:B-1----:R-:W-:Y:S01]  /*a790*/  IADD3 R0, R13, 0xa0, RZ ;  /* 0x000000a00d007810 */ /* 0x002fe20007ffe0ff */
[----:B------:R-:W1:Y:S03]  /*a7a0*/  S2R R3, SR_CgaCtaId ;  /* 0x0000000000037919 */ /* 0x000e660000008800 */
[----:B-1----:R-:W-:-:S04]  /*a7b0*/  PRMT R0, R3, 0x654, R0 ;  /* 0x0000065403007816 */ /* 0x002fc80000000000 */
[----:B--2---:R1:W-:Y:S01]  /*a7c0*/  SYNCS.ARRIVE.TRANS64.RED.A1T0 RZ, [R0+URZ], RZ ;  /* 0x000000ff00ff79a7 */ /* 0x0043e2000810043f */
[----:B---3--:R-:W-:-:S04]  /*a7d0*/  IADD3 R14, R5, 0x1, RZ ;  /* 0x00000001050e7810 */ /* 0x008fc80007ffe0ff */
[----:B------:R-:W-:-:S04]  /*a7e0*/  ISETP.NE.AND P2, PT, R14, 0x4, PT ;  /* 0x000000040e00780c */ /* 0x000fc80003f45270 */
[----:B------:R-:W-:Y:S02]  /*a7f0*/  SEL R13, RZ, 0x1, P2 ;  /* 0x00000001ff0d7807 */ /* 0x000fe40001000000 */
[----:B------:R-:W-:Y:S02]  /*a800*/  SEL R14, R14, RZ, P2 ;  /* 0x000000ff0e0e7207 */ /* 0x000fe40001000000 */
[----:B----4-:R-:W-:-:S03]  /*a810*/  LOP3.LUT R13, R4, R13, RZ, 0x3c, !PT ;  /* 0x0000000d040d7212 */ /* 0x010fc600078e3cff */
[----:B------:R1:W-:Y:S04]  /*a820*/  STL [R1+0xb4], R14 ;  /* 0x0000b40e01007387 */ /* 0x0003e80000100800 */
[----:B------:R1:W-:Y:S02]  /*a830*/  STL [R1+0xb8], R13 ;  /* 0x0000b80d01007387 */ /* 0x0003e40000100800 */
.L_x_170:
[----:B------:R-:W-:Y:S05]  /*a840*/  BSYNC B0 ;  /* 0x0000000000007941 */ /* 0x000fea0003800000 */
.L_x_169:
[----:B-1----:R-:W-:Y:S01]  /*a850*/  F2FP.F16.E4M3.UNPACK_B R0, R6 ;  /* 0x00000006ff00723e */ /* 0x002fe200020006ff */
[C---:B------:R-:W-:Y:S01]  /*a860*/  FMUL R15, R2.reuse, R195 ;  /* 0x000000c3020f7220 */ /* 0x040fe20000400000 */
[----:B------:R-:W-:Y:S01]  /*a870*/  F2FP.F16.E4M3.UNPACK_B R5, R7 ;  /* 0x00000007ff05723e */ /* 0x000fe200020006ff */
[C---:B------:R-:W-:Y:S01]  /*a880*/  FMUL R3, R2.reuse, R194 ;  /* 0x000000c202037220 */ /* 0x040fe20000400000 */
[C---:B------:R-:W-:Y:S01]  /*a890*/  FMUL R21, R2.reuse, R193 ;  /* 0x000000c102157220 */ /* 0x040fe20000400000 */
[--C-:B------:R-:W-:Y:S02]  /*a8a0*/  HADD2.F32 R4, -RZ, R0.reuse.H0_H0 ;  /* 0x20000000ff047230 */ /* 0x100fe40000004100 */
[----:B------:R-:W-:Y:S01]  /*a8b0*/  FMUL R25, R2, R191 ;  /* 0x000000bf02197220 */ /* 0x000fe20000400000 */
[----:B------:R-:W-:Y:S01]  /*a8c0*/  HADD2.F32 R20, -RZ, R0.H1_H1 ;  /* 0x30000000ff147230 */ /* 0x000fe20000004100 */
[----:B------:R-:W-:Y:S01]  /*a8d0*/  F2FP.F16.E4M3.UNPACK_B R0, R6.H1 ;  /* 0x00000006ff00723e */ /* 0x000fe200030006ff */
[----:B------:R-:W-:-:S02]  /*a8e0*/  HADD2.F32 R26, -RZ, R5.H0_H0 ;  /* 0x20000005ff1a7230 */ /* 0x000fc40000004100 */
[C---:B------:R-:W-:Y:S01]  /*a8f0*/  FFMA R15, R16.reuse, R4, R15 ;  /* 0x00000004100f7223 */ /* 0x040fe2000000000f */
[----:B------:R-:W-:Y:S02]  /*a900*/  HADD2.F32 R28, -RZ, R5.H1_H1 ;  /* 0x30000005ff1c7230 */ /* 0x000fe40000004100 */
[----:B------:R-:W-:Y:S01]  /*a910*/  FFMA R20, R16, R20, R3 ;  /* 0x0000001410147223 */ /* 0x000fe20000000003 */
[--C-:B------:R-:W-:Y:S01]  /*a920*/  HADD2.F32 R4, -RZ, R0.reuse.H0_H0 ;  /* 0x20000000ff047230 */ /* 0x100fe20000004100 */
[----:B------:R-:W-:Y:S01]  /*a930*/  F2FP.F16.E4M3.UNPACK_B R5, R7.H1 ;  /* 0x00000007ff05723e */ /* 0x000fe200030006ff */
[----:B------:R-:W-:Y:S02]  /*a940*/  HADD2.F32 R0, -RZ, R0.H1_H1 ;  /* 0x30000000ff007230 */ /* 0x000fe40000004100 */
[----:B------:R-:W-:Y:S01]  /*a950*/  FMUL R3, R2, R192 ;  /* 0x000000c002037220 */ /* 0x000fe20000400000 */
[----:B------:R-:W-:Y:S01]  /*a960*/  MOV R60, 0x3bbb989d ;  /* 0x3bbb989d003c7802 */ /* 0x000fe20000000f00 */
[C---:B------:R-:W-:Y:S01]  /*a970*/  FFMA R21, R16.reuse, R4, R21 ;  /* 0x0000000410157223 */ /* 0x040fe20000000015 */
[----:B------:R-:W-:Y:S01]  /*a980*/  F2FP.F16.E4M3.UNPACK_B R4, R8 ;  /* 0x00000008ff04723e */ /* 0x000fe200020006ff */
[C---:B------:R-:W-:Y:S01]  /*a990*/  FFMA R24, R16.reuse, R0, R3 ;  /* 0x0000000010187223 */ /* 0x040fe20000000003 */
[----:B------:R-:W-:Y:S01]  /*a9a0*/  FFMA R25, R16, R26, R25 ;  /* 0x0000001a10197223 */ /* 0x000fe20000000019 */
[----:B------:R-:W-:-:S02]  /*a9b0*/  HADD2.F32 R34, -RZ, R5.H1_H1 ;  /* 0x30000005ff227230 */ /* 0x000fc40000004100 */
[C---:B------:R-:W-:Y:S01]  /*a9c0*/  FMUL R3, R2.reuse, R188 ;  /* 0x000000bc02037220 */ /* 0x040fe20000400000 */
[--C-:B------:R-:W-:Y:S01]  /*a9d0*/  HADD2.F32 R26, -RZ, R4.reuse.H0_H0 ;  /* 0x20000004ff1a7230 */ /* 0x100fe20000004100 */
[----:B------:R-:W-:Y:S01]  /*a9e0*/  MOV R64, 0x437c0000 ;  /* 0x437c000000407802 */ /* 0x000fe20000000f00 */
[----:B------:R-:W-:Y:S02]  /*a9f0*/  HADD2.F32 R0, -RZ, R5.H0_H0 ;  /* 0x20000005ff007230 */ /* 0x000fe40000004100 */
[----:B------:R-:W-:Y:S01]  /*aa00*/  FMUL R35, R2, R187 ;  /* 0x000000bb02237220 */ /* 0x000fe20000400000 */
[----:B------:R-:W-:Y:S01]  /*aa10*/  FFMA.SAT R5, -R20, R60, 0.5 ;  /* 0x3f00000014057423 */ /* 0x000fe2000000213c */
[----:B------:R-:W-:Y:S01]  /*aa20*/  FMUL R33, R2, R189 ;  /* 0x000000bd02217220 */ /* 0x000fe20000400000 */
[----:B------:R-:W-:Y:S01]  /*aa30*/  FFMA R34, R16, R34, R3 ;  /* 0x0000002210227223 */ /* 0x000fe20000000003 */
[----:B------:R-:W-:Y:S02]  /*aa40*/  HADD2.F32 R36, -RZ, R4.H1_H1 ;  /* 0x30000004ff247230 */ /* 0x000fe40000004100 */
[----:B------:R-:W-:Y:S01]  /*aa50*/  FMUL R3, R2, R186 ;  /* 0x000000ba02037220 */ /* 0x000fe20000400000 */
[C---:B------:R-:W-:Y:S01]  /*aa60*/  FFMA R35, R16.reuse, R26, R35 ;  /* 0x0000001a10237223 */ /* 0x040fe20000000023 */
[----:B------:R-:W-:Y:S01]  /*aa70*/  FFMA.RM R26, R5, R64, 12582913 ;  /* 0x4b400001051a7423 */ /* 0x000fe20000004040 */
[----:B------:R-:W-:Y:S01]  /*aa80*/  F2FP.F16.E4M3.UNPACK_B R32, R8.H1 ;  /* 0x00000008ff20723e */ /* 0x000fe200030006ff */
[C---:B------:R-:W-:Y:S01]  /*aa90*/  FFMA R33, R16.reuse, R0, R33 ;  /* 0x0000000010217223 */ /* 0x040fe20000000021 */
[----:B------:R-:W-:Y:S01]  /*aaa0*/  FFMA.SAT R0, -R15, R60, 0.5 ;  /* 0x3f0000000f007423 */ /* 0x000fe2000000213c */
[----:B------:R-:W-:Y:S01]  /*aab0*/  FFMA R36, R16, R36, R3 ;  /* 0x0000002410247223 */ /* 0x000fe20000000003 */
[----:B------:R-:W-:Y:S01]  /*aac0*/  FMUL R31, R2, R190 ;  /* 0x000000be021f7220 */ /* 0x000fe20000400000 */
[----:B------:R-:W-:Y:S01]  /*aad0*/  FADD R3, R26, -12583039 ;  /* 0xcb40007f1a037421 */ /* 0x000fe20000000000 */
[----:B------:R-:W-:Y:S01]  /*aae0*/  FFMA.SAT R5, -R21, R60, 0.5 ;  /* 0x3f00000015057423 */ /* 0x000fe2000000213c */
[----:B------:R-:W-:-:S02]  /*aaf0*/  HADD2.F32 R27, -RZ, R32.H0_H0 ;  /* 0x20000020ff1b7230 */ /* 0x000fc40000004100 */
[----:B------:R-:W-:Y:S01]  /*ab00*/  FFMA.RM R0, R0, R64, 12582913 ;  /* 0x4b40000100007423 */ /* 0x000fe20000004040 */
[----:B------:R-:W-:Y:S01]  /*ab10*/  FMUL R37, R2, R185 ;  /* 0x000000b902257220 */ /* 0x000fe20000400000 */
[----:B------:R-:W-:Y:S01]  /*ab20*/  FFMA R31, R16, R28, R31 ;  /* 0x0000001c101f7223 */ /* 0x000fe2000000001f */
[----:B------:R-:W-:Y:S01]  /*ab30*/  FFMA R3, -R20, 1.4426950216293334961, -R3 ;  /* 0x3fb8aa3b14037823 */ /* 0x000fe20000000903 */
[----:B------:R-:W-:Y:S01]  /*ab40*/  FFMA.SAT R29, -R24, R60, 0.5 ;  /* 0x3f000000181d7423 */ /* 0x000fe2000000213c */
[-C--:B------:R-:W-:Y:S01]  /*ab50*/  FFMA.RM R28, R5, R64.reuse, 12582913 ;  /* 0x4b400001051c7423 */ /* 0x080fe20000004040 */
[----:B------:R-:W-:Y:S01]  /*ab60*/  FADD R4, R0, -12583039 ;  /* 0xcb40007f00047421 */ /* 0x000fe20000000000 */
[----:B------:R-:W-:Y:S01]  /*ab70*/  FFMA R37, R16, R27, R37 ;  /* 0x0000001b10257223 */ /* 0x000fe20000000025 */
[----:B------:R-:W-:Y:S02]  /*ab80*/  HADD2.F32 R40, -RZ, R32.H1_H1 ;  /* 0x30000020ff287230 */ /* 0x000fe40000004100 */
[----:B------:R-:W-:Y:S01]  /*ab90*/  FFMA R27, -R20, 1.925963033500011079e-08, R3 ;  /* 0x32a57060141b7823 */ /* 0x000fe20000000103 */
[----:B------:R-:W-:Y:S01]  /*aba0*/  FFMA.RM R32, R29, R64, 12582913 ;  /* 0x4b4000011d207423 */ /* 0x000fe20000004040 */
[----:B------:R-:W-:Y:S01]  /*abb0*/  FFMA.SAT R38, -R25, R60, 0.5 ;  /* 0x3f00000019267423 */ /* 0x000fe2000000213c */
[----:B------:R-:W-:Y:S01]  /*abc0*/  FADD R30, R28, -12583039 ;  /* 0xcb40007f1c1e7421 */ /* 0x000fe20000000000 */
[----:B------:R-:W-:Y:S01]  /*abd0*/  FMUL R3, R2, R184 ;  /* 0x000000b802037220 */ /* 0x000fe20000400000 */
[----:B------:R-:W-:Y:S01]  /*abe0*/  FFMA R4, -R15, 1.4426950216293334961, -R4 ;  /* 0x3fb8aa3b0f047823 */ /* 0x000fe20000000904 */
[----:B------:R-:W-:Y:S01]  /*abf0*/  FADD R29, R32, -12583039 ;  /* 0xcb40007f201d7421 */ /* 0x000fe20000000000 */
[----:B------:R-:W-:Y:S01]  /*ac00*/  FFMA.RM R44, R38, R64, 12582913 ;  /* 0x4b400001262c7423 */ /* 0x000fe20000004040 */
[----:B------:R-:W-:Y:S01]  /*ac10*/  FFMA R30, -R21, 1.4426950216293334961, -R30 ;  /* 0x3fb8aa3b151e7823 */ /* 0x000fe2000000091e */
[----:B------:R-:W-:Y:S01]  /*ac20*/  FFMA R38, R16, R40, R3 ;  /* 0x0000002810267223 */ /* 0x000fe20000000003 */
[-C--:B------:R-:W-:Y:S01]  /*ac30*/  FFMA.SAT R40, -R31, R60.reuse, 0.5 ;  /* 0x3f0000001f287423 */ /* 0x080fe2000000213c */
[----:B------:R-:W-:Y:S01]  /*ac40*/  FFMA.SAT R41, -R33, R60, 0.5 ;  /* 0x3f00000021297423 */ /* 0x000fe2000000213c */
[----:B------:R-:W-:Y:S01]  /*ac50*/  FFMA R4, -R15, 1.925963033500011079e-08, R4 ;  /* 0x32a570600f047823 */ /* 0x000fe20000000104 */
[----:B------:R-:W-:Y:S01]  /*ac60*/  F2FP.F16.E4M3.UNPACK_B R43, R9 ;  /* 0x00000009ff2b723e */ /* 0x000fe200020006ff */
[----:B------:R-:W-:Y:S01]  /*ac70*/  FFMA R39, -R24, 1.4426950216293334961, -R29 ;  /* 0x3fb8aa3b18277823 */ /* 0x000fe2000000091d */
[----:B------:R-:W-:Y:S01]  /*ac80*/  FFMA R30, -R21, 1.925963033500011079e-08, R30 ;  /* 0x32a57060151e7823 */ /* 0x000fe2000000011e */
[-C--:B------:R-:W-:Y:S01]  /*ac90*/  FFMA.RM R45, R40, R64.reuse, 12582913 ;  /* 0x4b400001282d7423 */ /* 0x080fe20000004040 */
[----:B------:R-:W-:Y:S01]  /*aca0*/  FFMA.RM R46, R41, R64, 12582913 ;  /* 0x4b400001292e7423 */ /* 0x000fe20000004040 */
[----:B------:R1:W2:Y:S01]  /*acb0*/  MUFU.EX2 R5, R4 ;  /* 0x0000000400057308 */ /* 0x0002a20000000800 */
[----:B------:R-:W-:Y:S01]  /*acc0*/  FFMA.SAT R41, -R34, R60, 0.5 ;  /* 0x3f00000022297423 */ /* 0x000fe2000000213c */
[----:B------:R-:W-:Y:S01]  /*acd0*/  FFMA R3, -R24, 1.925963033500011079e-08, R39 ;  /* 0x32a5706018037823 */ /* 0x000fe20000000127 */
[----:B------:R-:W-:-:S02]  /*ace0*/  HADD2.F32 R42, -RZ, R43.H0_H0 ;  /* 0x2000002bff2a7230 */ /* 0x000fc40000004100 */
[----:B------:R-:W-:Y:S01]  /*acf0*/  FMUL R39, R2, R183 ;  /* 0x000000b702277220 */ /* 0x000fe20000400000 */
[----:B------:R-:W-:Y:S01]  /*ad00*/  FFMA.RM R49, R41, R64, 12582913 ;  /* 0x4b40000129317423 */ /* 0x000fe20000004040 */
[----:B------:R-:W-:Y:S01]  /*ad10*/  HADD2.F32 R50, -RZ, R43.H1_H1 ;  /* 0x3000002bff327230 */ /* 0x000fe20000004100 */
[----:B------:R-:W-:Y:S01]  /*ad20*/  F2FP.F16.E4M3.UNPACK_B R54, R9.H1 ;  /* 0x00000009ff36723e */ /* 0x000fe200030006ff */
[----:B------:R3:W-:Y:S01]  /*ad30*/  MUFU.EX2 R29, R30 ;  /* 0x0000001e001d7308 */ /* 0x0007e20000000800 */
[----:B-1----:R-:W-:Y:S01]  /*ad40*/  FADD R4, R44, -12583039 ;  /* 0xcb40007f2c047421 */ /* 0x002fe20000000000 */
[----:B------:R-:W-:Y:S01]  /*ad50*/  FFMA R39, R16, R42, R39 ;  /* 0x0000002a10277223 */ /* 0x000fe20000000027 */
[----:B------:R-:W-:Y:S01]  /*ad60*/  FADD R41, R49, -12583039 ;  /* 0xcb40007f31297421 */ /* 0x000fe20000000000 */
[----:B------:R-:W-:Y:S01]  /*ad70*/  FFMA.SAT R43, -R35, R60, 0.5 ;  /* 0x3f000000232b7423 */ /* 0x000fe2000000213c */
[----:B------:R-:W-:Y:S01]  /*ad80*/  FFMA R40, -R25, 1.4426950216293334961, -R4 ;  /* 0x3fb8aa3b19287823 */ /* 0x000fe20000000904 */
[----:B------:R-:W-:-:S02]  /*ad90*/  HADD2.F32 R57, -RZ, R54.H1_H1 ;  /* 0x30000036ff397230 */ /* 0x000fc40000004100 */
[----:B------:R-:W-:Y:S01]  /*ada0*/  FFMA R41, -R34, 1.4426950216293334961, -R41 ;  /* 0x3fb8aa3b22297823 */ /* 0x000fe20000000929 */
[----:B------:R1:W-:Y:S01]  /*adb0*/  MUFU.EX2 R4, R3 ;  /* 0x0000000300047308 */ /* 0x0003e20000000800 */
[----:B---3--:R-:W-:Y:S01]  /*adc0*/  FADD R30, R45, -12583039 ;  /* 0xcb40007f2d1e7421 */ /* 0x008fe20000000000 */
[----:B------:R-:W-:Y:S01]  /*add0*/  FFMA R40, -R25, 1.925963033500011079e-08, R40 ;  /* 0x32a5706019287823 */ /* 0x000fe20000000128 */
[-C--:B------:R-:W-:Y:S01]  /*ade0*/  FFMA.SAT R55, -R38, R60.reuse, 0.5 ;  /* 0x3f00000026377423 */ /* 0x080fe2000000213c */
[----:B------:R-:W-:Y:S01]  /*adf0*/  FFMA.SAT R58, -R39, R60, 0.5 ;  /* 0x3f000000273a7423 */ /* 0x000fe2000000213c */
[C---:B------:R-:W-:Y:S01]  /*ae00*/  FFMA R42, -R31.reuse, 1.4426950216293334961, -R30 ;  /* 0x3fb8aa3b1f2a7823 */ /* 0x040fe2000000091e */
[----:B------:R-:W-:Y:S01]  /*ae10*/  FADD R48, R46, -12583039 ;  /* 0xcb40007f2e307421 */ /* 0x000fe20000000000 */
[----:B------:R-:W-:Y:S01]  /*ae20*/  SHF.L.U32 R0, R0, 0x17, RZ ;  /* 0x0000001700007819 */ /* 0x000fe200000006ff */
[----:B------:R3:W-:Y:S01]  /*ae30*/  MUFU.EX2 R30, R40 ;  /* 0x00000028001e7308 */ /* 0x0007e20000000800 */
[----:B-1----:R-:W-:Y:S01]  /*ae40*/  FMUL R3, R2, R182 ;  /* 0x000000b602037220 */ /* 0x002fe20000400000 */
[----:B------:R-:W-:Y:S01]  /*ae50*/  FFMA R42, -R31, 1.925963033500011079e-08, R42 ;  /* 0x32a570601f2a7823 */ /* 0x000fe2000000012a */
[----:B------:R-:W-:Y:S01]  /*ae60*/  SHF.L.U32 R26, R26, 0x17, RZ ;  /* 0x000000171a1a7819 */ /* 0x000fe200000006ff */
[-C--:B------:R-:W-:Y:S01]  /*ae70*/  FFMA.RM R55, R55, R64.reuse, 12582913 ;  /* 0x4b40000137377423 */ /* 0x080fe20000004040 */
[----:B------:R-:W-:Y:S01]  /*ae80*/  FFMA.RM R58, R58, R64, 12582913 ;  /* 0x4b4000013a3a7423 */ /* 0x000fe20000004040 */
[----:B------:R-:W-:Y:S01]  /*ae90*/  FFMA R48, -R33, 1.4426950216293334961, -R48 ;  /* 0x3fb8aa3b21307823 */ /* 0x000fe20000000930 */
[----:B--2---:R-:W-:Y:S01]  /*aea0*/  FFMA R65, R0, R5, 1 ;  /* 0x3f80000000417423 */ /* 0x004fe20000000005 */
[----:B------:R1:W-:Y:S01]  /*aeb0*/  MUFU.EX2 R47, R42 ;  /* 0x0000002a002f7308 */ /* 0x0003e20000000800 */
[----:B---3--:R-:W-:Y:S01]  /*aec0*/  FFMA R40, R16, R50, R3 ;  /* 0x0000003210287223 */ /* 0x008fe20000000003 */
[----:B------:R-:W-:Y:S01]  /*aed0*/  FFMA.RM R50, R43, R64, 12582913 ;  /* 0x4b4000012b327423 */ /* 0x000fe20000004040 */
[----:B------:R-:W-:Y:S01]  /*aee0*/  FFMA.SAT R3, -R36, R60, 0.5 ;  /* 0x3f00000024037423 */ /* 0x000fe2000000213c */
[----:B------:R-:W-:-:S02]  /*aef0*/  HADD2.F32 R43, -RZ, R54.H0_H0 ;  /* 0x20000036ff2b7230 */ /* 0x000fc40000004100 */
[----:B------:R-:W-:Y:S01]  /*af00*/  FFMA.SAT R59, -R40, R60, 0.5 ;  /* 0x3f000000283b7423 */ /* 0x000fe2000000213c */
[----:B------:R-:W-:Y:S01]  /*af10*/  FADD R52, R50, -12583039 ;  /* 0xcb40007f32347421 */ /* 0x000fe20000000000 */
[-C--:B------:R-:W-:Y:S01]  /*af20*/  FFMA.RM R53, R3, R64.reuse, 12582913 ;  /* 0x4b40000103357423 */ /* 0x080fe20000004040 */
[----:B------:R-:W2:Y:S01]  /*af30*/  MUFU.EX2 R27, R27 ;  /* 0x0000001b001b7308 */ /* 0x000ea20000000800 */
[----:B-1----:R-:W-:Y:S01]  /*af40*/  FFMA R42, -R34, 1.925963033500011079e-08, R41 ;  /* 0x32a57060222a7823 */ /* 0x002fe20000000129 */
[----:B------:R-:W-:Y:S01]  /*af50*/  FMUL R41, R2, R181 ;  /* 0x000000b502297220 */ /* 0x000fe20000400000 */
[----:B------:R-:W-:Y:S01]  /*af60*/  FADD R3, R53, -12583039 ;  /* 0xcb40007f35037421 */ /* 0x000fe20000000000 */
[----:B------:R-:W-:Y:S01]  /*af70*/  FFMA.RM R61, R59, R64, 12582913 ;  /* 0x4b4000013b3d7423 */ /* 0x000fe20000004040 */
[----:B------:R-:W-:Y:S01]  /*af80*/  FFMA R52, -R35, 1.4426950216293334961, -R52 ;  /* 0x3fb8aa3b23347823 */ /* 0x000fe20000000934 */
[----:B------:R-:W-:Y:S01]  /*af90*/  FFMA R41, R16, R43, R41 ;  /* 0x0000002b10297223 */ /* 0x000fe20000000029 */
[-C--:B------:R-:W-:Y:S01]  /*afa0*/  FFMA.SAT R43, -R37, R60.reuse, 0.5 ;  /* 0x3f000000252b7423 */ /* 0x080fe2000000213c */
[----:B------:R1:W-:Y:S01]  /*afb0*/  MUFU.EX2 R51, R42 ;  /* 0x0000002a00337308 */ /* 0x0003e20000000800 */
[----:B------:R-:W-:Y:S01]  /*afc0*/  FADD R5, R61, -12583039 ;  /* 0xcb40007f3d057421 */ /* 0x000fe20000000000 */
[----:B------:R-:W-:Y:S01]  /*afd0*/  FFMA.SAT R62, -R41, R60, 0.5 ;  /* 0x3f000000293e7423 */ /* 0x000fe2000000213c */
[----:B------:R-:W-:Y:S01]  /*afe0*/  FFMA.RM R54, R43, R64, 12582913 ;  /* 0x4b4000012b367423 */ /* 0x000fe20000004040 */
[----:B------:R-:W-:Y:S01]  /*aff0*/  FFMA R43, -R36, 1.4426950216293334961, -R3 ;  /* 0x3fb8aa3b242b7823 */ /* 0x000fe20000000903 */
[----:B------:R-:W-:Y:S01]  /*b000*/  FMUL R3, R2, R180 ;  /* 0x000000b402037220 */ /* 0x000fe20000400000 */
[----:B------:R-:W-:Y:S01]  /*b010*/  FFMA.RM R62, R62, R64, 12582913 ;  /* 0x4b4000013e3e7423 */ /* 0x000fe20000004040 */
[----:B------:R-:W-:Y:S01]  /*b020*/  FADD R56, R54, -12583039 ;  /* 0xcb40007f36387421 */ /* 0x000fe20000000000 */
[----:B------:R-:W-:Y:S01]  /*b030*/  FFMA R43, -R36, 1.925963033500011079e-08, R43 ;  /* 0x32a57060242b7823 */ /* 0x000fe2000000012b */
[----:B-1----:R-:W-:Y:S01]  /*b040*/  FFMA R42, R16, R57, R3 ;  /* 0x00000039102a7223 */ /* 0x002fe20000000003 */
[----:B------:R-:W-:Y:S01]  /*b050*/  FADD R57, R55, -12583039 ;  /* 0xcb40007f37397421 */ /* 0x000fe20000000000 */
[----:B------:R-:W-:Y:S01]  /*b060*/  FADD R0, R62, -12583039 ;  /* 0xcb40007f3e007421 */ /* 0x000fe20000000000 */
[----:B------:R-:W-:Y:S01]  /*b070*/  FFMA R48, -R33, 1.925963033500011079e-08, R48 ;  /* 0x32a5706021307823 */ /* 0x000fe20000000130 */
[----:B------:R-:W-:Y:S01]  /*b080*/  FFMA.SAT R63, -R42, R60, 0.5 ;  /* 0x3f0000002a3f7423 */ /* 0x000fe2000000213c */
[----:B------:R-:W-:Y:S01]  /*b090*/  FADD R60, R58, -12583039 ;  /* 0xcb40007f3a3c7421 */ /* 0x000fe20000000000 */
[----:B------:R1:W-:Y:S01]  /*b0a0*/  MUFU.EX2 R3, R43 ;  /* 0x0000002b00037308 */ /* 0x0003e20000000800 */
[----:B------:R-:W-:Y:S01]  /*b0b0*/  FFMA R52, -R35, 1.925963033500011079e-08, R52 ;  /* 0x32a5706023347823 */ /* 0x000fe20000000134 */
[----:B------:R-:W-:Y:S01]  /*b0c0*/  FFMA.RM R63, R63, R64, 12582913 ;  /* 0x4b4000013f3f7423 */ /* 0x000fe20000004040 */
[----:B--2---:R-:W-:Y:S01]  /*b0d0*/  FFMA R64, R26, R27, 1 ;  /* 0x3f8000001a407423 */ /* 0x004fe2000000001b */
[----:B------:R-:W-:Y:S01]  /*b0e0*/  FFMA R56, -R37, 1.4426950216293334961, -R56 ;  /* 0x3fb8aa3b25387823 */ /* 0x000fe20000000938 */
[----:B------:R-:W-:Y:S01]  /*b0f0*/  FFMA R57, -R38, 1.4426950216293334961, -R57 ;  /* 0x3fb8aa3b26397823 */ /* 0x000fe20000000939 */
[----:B------:R-:W-:Y:S01]  /*b100*/  FADD R27, R63, -12583039 ;  /* 0xcb40007f3f1b7421 */ /* 0x000fe20000000000 */
[----:B------:R-:W-:Y:S01]  /*b110*/  FFMA R60, -R39, 1.4426950216293334961, -R60 ;  /* 0x3fb8aa3b273c7823 */ /* 0x000fe2000000093c */
[----:B------:R-:W-:Y:S01]  /*b120*/  FFMA R5, -R40, 1.4426950216293334961, -R5 ;  /* 0x3fb8aa3b28057823 */ /* 0x000fe20000000905 */
[----:B-1----:R-:W-:Y:S01]  /*b130*/  SHF.L.U32 R43, R32, 0x17, RZ ;  /* 0x00000017202b7819 */ /* 0x002fe200000006ff */
[----:B------:R-:W-:Y:S01]  /*b140*/  FFMA R0, -R41, 1.4426950216293334961, -R0 ;  /* 0x3fb8aa3b29007823 */ /* 0x000fe20000000900 */
[----:B------:R-:W-:Y:S01]  /*b150*/  FFMA R27, -R42, 1.4426950216293334961, -R27 ;  /* 0x3fb8aa3b2a1b7823 */ /* 0x000fe2000000091b */
[----:B------:R-:W1:Y:S01]  /*b160*/  MUFU.EX2 R48, R48 ;  /* 0x0000003000307308 */ /* 0x000e620000000800 */
[----:B------:R-:W-:Y:S01]  /*b170*/  FFMA R56, -R37, 1.925963033500011079e-08, R56 ;  /* 0x32a5706025387823 */ /* 0x000fe20000000138 */
[----:B------:R-:W-:Y:S01]  /*b180*/  FFMA R43, R43, R4, 1 ;  /* 0x3f8000002b2b7423 */ /* 0x000fe20000000004 */
[----:B------:R-:W-:Y:S01]  /*b190*/  FFMA R57, -R38, 1.925963033500011079e-08, R57 ;  /* 0x32a5706026397823 */ /* 0x000fe20000000139 */
[----:B------:R-:W-:Y:S01]  /*b1a0*/  FFMA R60, -R39, 1.925963033500011079e-08, R60 ;  /* 0x32a57060273c7823 */ /* 0x000fe2000000013c */
[----:B------:R-:W-:Y:S01]  /*b1b0*/  FFMA R5, -R40, 1.925963033500011079e-08, R5 ;  /* 0x32a5706028057823 */ /* 0x000fe20000000105 */
[----:B------:R-:W-:Y:S01]  /*b1c0*/  FFMA R0, -R41, 1.925963033500011079e-08, R0 ;  /* 0x32a5706029007823 */ /* 0x000fe20000000100 */
[----:B------:R-:W-:Y:S01]  /*b1d0*/  FFMA R27, -R42, 1.925963033500011079e-08, R27 ;  /* 0x32a570602a1b7823 */ /* 0x000fe2000000011b */
[----:B------:R-:W2:Y:S01]  /*b1e0*/  MUFU.EX2 R52, R52 ;  /* 0x0000003400347308 */ /* 0x000ea20000000800 */
[----:B------:R-:W-:Y:S01]  /*b1f0*/  IADD3 R4, R65, 0x1800000, RZ ;  /* 0x0180000041047810 */ /* 0x000fe20007ffe0ff */
[----:B------:R-:W-:Y:S01]  /*b200*/  BSSY B1, `(.L_x_177) ;  /* 0x000002d000017945 */ /* 0x000fe20003800000 */
[----:B------:R-:W-:-:S02]  /*b210*/  SHF.L.U32 R59, R44, 0x17, RZ ;  /* 0x000000172c3b7819 */ /* 0x000fc400000006ff */
[----:B------:R-:W-:Y:S02]  /*b220*/  LOP3.LUT R4, R4, 0x7f800000, RZ, 0xc0, !PT ;  /* 0x7f80000004047812 */ /* 0x000fe400078ec0ff */
[----:B------:R-:W-:Y:S01]  /*b230*/  SHF.L.U32 R44, R45, 0x17, RZ ;  /* 0x000000172d2c7819 */ /* 0x000fe200000006ff */
[----:B------:R-:W3:Y:S01]  /*b240*/  MUFU.EX2 R56, R56 ;  /* 0x0000003800387308 */ /* 0x000ee20000000800 */
[----:B------:R-:W-:Y:S01]  /*b250*/  ISETP.GT.U32.AND P2, PT, R4, 0x1ffffff, PT ;  /* 0x01ffffff0400780c */ /* 0x000fe20003f44070 */
[----:B------:R-:W-:Y:S01]  /*b260*/  FFMA R59, R59, R30, 1 ;  /* 0x3f8000003b3b7423 */ /* 0x000fe2000000001e */
[----:B------:R-:W-:Y:S01]  /*b270*/  SHF.L.U32 R45, R46, 0x17, RZ ;  /* 0x000000172e2d7819 */ /* 0x000fe200000006ff */
[----:B------:R-:W-:Y:S01]  /*b280*/  FFMA R44, R44, R47, 1 ;  /* 0x3f8000002c2c7423 */ /* 0x000fe2000000002f */
[----:B------:R-:W-:Y:S02]  /*b290*/  SHF.L.U32 R46, R49, 0x17, RZ ;  /* 0x00000017312e7819 */ /* 0x000fe400000006ff */
[----:B------:R-:W-:Y:S01]  /*b2a0*/  SHF.L.U32 R47, R50, 0x17, RZ ;  /* 0x00000017322f7819 */ /* 0x000fe200000006ff */
[----:B------:R-:W4:Y:S01]  /*b2b0*/  MUFU.EX2 R57, R57 ;  /* 0x0000003900397308 */ /* 0x000f220000000800 */
[----:B-1----:R-:W-:Y:S01]  /*b2c0*/  FFMA R45, R45, R48, 1 ;  /* 0x3f8000002d2d7423 */ /* 0x002fe20000000030 */
[----:B------:R-:W-:Y:S01]  /*b2d0*/  SHF.L.U32 R48, R53, 0x17, RZ ;  /* 0x0000001735307819 */ /* 0x000fe200000006ff */
[----:B------:R-:W-:Y:S01]  /*b2e0*/  FFMA R46, R46, R51, 1 ;  /* 0x3f8000002e2e7423 */ /* 0x000fe20000000033 */
[----:B------:R-:W-:Y:S01]  /*b2f0*/  SHF.L.U32 R49, R54, 0x17, RZ ;  /* 0x0000001736317819 */ /* 0x000fe200000006ff */
[----:B--2---:R-:W-:Y:S01]  /*b300*/  FFMA R47, R47, R52, 1 ;  /* 0x3f8000002f2f7423 */ /* 0x004fe20000000034 */
[----:B------:R-:W-:Y:S01]  /*b310*/  SHF.L.U32 R28, R28, 0x17, RZ ;  /* 0x000000171c1c7819 */ /* 0x000fe200000006ff */
[----:B------:R-:W-:Y:S01]  /*b320*/  FFMA R48, R48, R3, 1 ;  /* 0x3f80000030307423 */ /* 0x000fe20000000003 */
[----:B------:R-:W1:Y:S01]  /*b330*/  MUFU.EX2 R60, R60 ;  /* 0x0000003c003c7308 */ /* 0x000e620000000800 */
[----:B------:R-:W-:Y:S01]  /*b340*/  SHF.L.U32 R50, R55, 0x17, RZ ;  /* 0x0000001737327819 */ /* 0x000fe200000006ff */
[----:B---3--:R-:W-:Y:S01]  /*b350*/  FFMA R49, R49, R56, 1 ;  /* 0x3f80000031317423 */ /* 0x008fe20000000038 */
[----:B------:R-:W-:Y:S01]  /*b360*/  SHF.L.U32 R51, R58, 0x17, RZ ;  /* 0x000000173a337819 */ /* 0x000fe200000006ff */
[----:B------:R-:W-:Y:S01]  /*b370*/  FFMA R67, R28, R29, 1 ;  /* 0x3f8000001c437423 */ /* 0x000fe2000000001d */
[----:B------:R-:W-:-:S02]  /*b380*/  SHF.L.U32 R52, R61, 0x17, RZ ;  /* 0x000000173d347819 */ /* 0x000fc400000006ff */
[----:B------:R-:W-:Y:S01]  /*b390*/  SHF.L.U32 R53, R62, 0x17, RZ ;  /* 0x000000173e357819 */ /* 0x000fe200000006ff */
[----:B------:R-:W2:Y:S01]  /*b3a0*/  MUFU.EX2 R5, R5 ;  /* 0x0000000500057308 */ /* 0x000ea20000000800 */
[----:B------:R-:W-:Y:S01]  /*b3b0*/  SHF.L.U32 R54, R63, 0x17, RZ ;  /* 0x000000173f367819 */ /* 0x000fe200000006ff */
[----:B----4-:R-:W-:-:S06]  /*b3c0*/  FFMA R50, R50, R57, 1 ;  /* 0x3f80000032327423 */ /* 0x010fcc0000000039 */
[----:B------:R-:W3:Y:S01]  /*b3d0*/  MUFU.EX2 R0, R0 ;  /* 0x0000000000007308 */ /* 0x000ee20000000800 */
[----:B-1----:R-:W-:-:S07]  /*b3e0*/  FFMA R51, R51, R60, 1 ;  /* 0x3f80000033337423 */ /* 0x002fce000000003c */
[----:B------:R-:W1:Y:S01]  /*b3f0*/  MUFU.EX2 R27, R27 ;  /* 0x0000001b001b7308 */ /* 0x000e620000000800 */
[----:B--2---:R-:W-:Y:S01]  /*b400*/  FFMA R52, R52, R5, 1 ;  /* 0x3f80000034347423 */ /* 0x004fe20000000005 */
[----:B---3--:R-:W-:Y:S01]  /*b410*/  FFMA R53, R53, R0, 1 ;  /* 0x3f80000035357423 */ /* 0x008fe20000000000 */
[----:B-1----:R-:W-:Y:S01]  /*b420*/  FFMA R54, R54, R27, 1 ;  /* 0x3f80000036367423 */ /* 0x002fe2000000001b */
[----:B------:R-:W-:Y:S06]  /*b430*/  @P2 BRA `(.L_x_178) ;  /* 0x0000000000142947 */ /* 0x000fec0003800000 */
[----:B------:R-:W-:Y:S02]  /*b440*/  MOV R0, R65 ;  /* 0x0000004100007202 */ /* 0x000fe40000000f00 */
[----:B------:R-:W-:-:S07]  /*b450*/  MOV R4, 0xb470 ;  /* 0x0000b47000047802 */ /* 0x000fce0000000f00 */
[----:B------:R-:W-:Y:S05]  /*b460*/  CALL.REL.NOINC `($__internal_0_$__cuda_sm20_rcp_rn_f32_slowpath) ;  /* 0x0000010000687944 */ /* 0x000fea0003c00000 */
[----:B------:R-:W-:Y:S01]  /*b470*/  MOV R56, R0 ;  /* 0x0000000000387202 */ /* 0x000fe20000000f00 */
[----:B------:R-:W-:Y:S06]  /*b480*/  BRA `(.L_x_179) ;  /* 0x0000000000107947 */ /* 0x000fec0003800000 */
.L_x_178:
[----:B------:R-:W1:Y:S02]  /*b490*/  MUFU.RCP R56, R65 ;  /* 0x0000004100387308 */ /* 0x000e640000001000 */
[----:B-1----:R-:W-:-:S04]  /*b4a0*/  FFMA R0, R65, R56, -1 ;  /* 0xbf80000041007423 */ /* 0x002fc80000000038 */
[----:B------:R-:W-:-:S04]  /*b4b0*/  FADD.FTZ R3, -R0, -RZ ;  /* 0x800000ff00037221 */ /* 0x000fc80000010100 */
[----:B------:R-:W-:-:S07]  /*b4c0*/  FFMA R56, R56, R3, R56 ;  /* 0x0000000338387223 */ /* 0x000fce0000000038 */
.L_x_179:
[----:B------:R-:W-:Y:S05]  /*b4d0*/  BSYNC B1 ;  /* 0x0000000000017941 */ /* 0x000fea0003800000 */
.L_x_177:
        /* <DEDUP_REMOVED lines=10> */
.L_x_181:
[----:B------:R-:W1:Y:S02]  /*b580*/  MUFU.RCP R55, R64 ;  /* 0x0000004000377308 */ /* 0x000e640000001000 */
[----:B-1----:R-:W-:-:S04]  /*b590*/  FFMA R0, R64, R55, -1 ;  /* 0xbf80000040007423 */ /* 0x002fc80000000037 */
[----:B------:R-:W-:-:S04]  /*b5a0*/  FADD.FTZ R0, -R0, -RZ ;  /* 0x800000ff00007221 */ /* 0x000fc80000010100 */
[----:B------:R-:W-:-:S07]  /*b5b0*/  FFMA R55, R55, R0, R55 ;  /* 0x0000000037377223 */ /* 0x000fce0000000037 */
.L_x_182:
[----:B------:R-:W-:Y:S05]  /*b5c0*/  BSYNC B1 ;  /* 0x0000000000017941 */ /* 0x000fea0003800000 */
.L_x_180:
        /* <DEDUP_REMOVED lines=10> */
.L_x_184:
[----:B------:R-:W1:Y:S02]  /*b670*/  MUFU.RCP R58, R67 ;  /* 0x00000043003a7308 */ /* 0x000e640000001000 */
[----:B-1----:R-:W-:-:S04]  /*b680*/  FFMA R0, R67, R58, -1 ;  /* 0xbf80000043007423 */ /* 0x002fc8000000003a */
[----:B------:R-:W-:-:S04]  /*b690*/  FADD.FTZ R3, -R0, -RZ ;  /* 0x800000ff00037221 */ /* 0x000fc80000010100 */
[----:B------:R-:W-:-:S07]  /*b6a0*/  FFMA R58, R58, R3, R58 ;  /* 0x000000033a3a7223 */ /* 0x000fce000000003a */
.L_x_185:
[----:B------:R-:W-:Y:S05]  /*b6b0*/  BSYNC B1 ;  /* 0x0000000000017941 */ /* 0x000fea0003800000 */
.L_x_183:
        /* <DEDUP_REMOVED lines=10> */
.L_x_187:
[----:B------:R-:W1:Y:S02]  /*b760*/  MUFU.RCP R0, R43 ;  /* 0x0000002b00007308 */ /* 0x000e640000001000 */
[----:B-1----:R-:W-:-:S04]  /*b770*/  FFMA R3, R43, R0, -1 ;  /* 0xbf8000002b037423 */ /* 0x002fc80000000000 */
[----:B------:R-:W-:-:S04]  /*b780*/  FADD.FTZ R3, -R3, -RZ ;  /* 0x800000ff03037221 */ /* 0x000fc80000010100 */
[----:B------:R-:W-:-:S07]  /*b790*/  FFMA R57, R0, R3, R0 ;  /* 0x0000000300397223 */ /* 0x000fce0000000000 */
.L_x_188:
[----:B------:R-:W-:Y:S05]  /*b7a0*/  BSYNC B1 ;  /* 0x0000000000017941 */ /* 0x000fea0003800000 */
.L_x_186:
        /* <DEDUP_REMOVED lines=10> */
.L_x_190:
[----:B------:R-:W1:Y:S02]  /*b850*/  MUFU.RCP R60, R59 ;  /* 0x0000003b003c7308 */ /* 0x000e640000001000 */
[----:B-1----:R-:W-:-:S04]  /*b860*/  FFMA R0, R59, R60, -1 ;  /* 0xbf8000003b007423 */ /* 0x002fc8000000003c */
[----:B------:R-:W-:-:S04]  /*b870*/  FADD.FTZ R3, -R0, -RZ ;  /* 0x800000ff00037221 */ /* 0x000fc80000010100 */
[----:B------:R-:W-:-:S07]  /*b880*/  FFMA R60, R60, R3, R60 ;  /* 0x000000033c3c7223 */ /* 0x000fce000000003c */
.L_x_191:
[----:B------:R-:W-:Y:S05]  /*b890*/  BSYNC B1 ;  /* 0x0000000000017941 */ /* 0x000fea0003800000 */
.L_x_189:
        /* <DEDUP_REMOVED lines=10> */
.L_x_193:
[----:B------:R-:W1:Y:S02]  /*b940*/  MUFU.RCP R3, R44 ;  /* 0x0000002c00037308 */ /* 0x000e640000001000 */
[----:B-1----:R-:W-:-:S04]  /*b950*/  FFMA R0, R44, R3, -1 ;  /* 0xbf8000002c007423 */ /* 0x002fc80000000003 */
[----:B------:R-:W-:-:S04]  /*b960*/  FADD.FTZ R0, -R0, -RZ ;  /* 0x800000ff00007221 */ /* 0x000fc80000010100 */
[----:B------:R-:W-:-:S07]  /*b970*/  FFMA R62, R3, R0, R3 ;  /* 0x00000000033e7223 */ /* 0x000fce0000000003 */
.L_x_194:
[----:B------:R-:W-:Y:S05]  /*b980*/  BSYNC B1 ;  /* 0x0000000000017941 */ /* 0x000fea0003800000 */
.L_x_192:
        /* <DEDUP_REMOVED lines=10> */
.L_x_196:
[----:B------:R-:W1:Y:S02]  /*ba30*/  MUFU.RCP R44, R45 ;  /* 0x0000002d002c7308 */ /* 0x000e640000001000 */
[----:B-1----:R-:W-:-:S04]  /*ba40*/  FFMA R0, R45, R44, -1 ;  /* 0xbf8000002d007423 */ /* 0x002fc8000000002c */
[----:B------:R-:W-:-:S04]  /*ba50*/  FADD.FTZ R3, -R0, -RZ ;  /* 0x800000ff00037221 */ /* 0x000fc80000010100 */
[----:B------:R-:W-:-:S07]  /*ba60*/  FFMA R44, R44, R3, R44 ;  /* 0x000000032c2c7223 */ /* 0x000fce000000002c */
.L_x_197:
[----:B------:R-:W-:Y:S05]  /*ba70*/  BSYNC B1 ;  /* 0x0000000000017941 */ /* 0x000fea0003800000 */
.L_x_195:
        /* <DEDUP_REMOVED lines=10> */
.L_x_199:
[----:B------:R-:W1:Y:S02]  /*bb20*/  MUFU.RCP R43, R46 ;  /* 0x0000002e002b7308 */ /* 0x000e640000001000 */
[----:B-1----:R-:W-:-:S04]  /*bb30*/  FFMA R0, R46, R43, -1 ;  /* 0xbf8000002e007423 */ /* 0x002fc8000000002b */
[----:B------:R-:W-:-:S04]  /*bb40*/  FADD.FTZ R0, -R0, -RZ ;  /* 0x800000ff00007221 */ /* 0x000fc80000010100 */
[----:B------:R-:W-:-:S07]  /*bb50*/  FFMA R43, R43, R0, R43 ;  /* 0x000000002b2b7223 */ /* 0x000fce000000002b */
.L_x_200:
[----:B------:R-:W-:Y:S05]  /*bb60*/  BSYNC B1 ;  /* 0x0000000000017941 */ /* 0x000fea0003800000 */
.L_x_198:
        /* <DEDUP_REMOVED lines=10> */
.L_x_202:
[----:B------:R-:W1:Y:S02]  /*bc10*/  MUFU.RCP R46, R47 ;  /* 0x0000002f002e7308 */ /* 0x000e640000001000 */
[----:B-1----:R-:W-:-:S04]  /*bc20*/  FFMA R0, R47, R46, -1 ;  /* 0xbf8000002f007423 */ /* 0x002fc8000000002e */
[----:B------:R-:W-:-:S04]  /*bc30*/  FADD.FTZ R3, -R0, -RZ ;  /* 0x800000ff00037221 */ /* 0x000fc80000010100 */
[----:B------:R-:W-:-:S07]  /*bc40*/  FFMA R46, R46, R3, R46 ;  /* 0x000000032e2e7223 */ /* 0x000fce000000002e */
.L_x_203:
[----:B------:R-:W-:Y:S05]  /*bc50*/  BSYNC B1 ;  /* 0x0000000000017941 */ /* 0x000fea0003800000 */
.L_x_201:
        /* <DEDUP_REMOVED lines=10> */
.L_x_205:
[----:B------:R-:W1:Y:S02]  /*bd00*/  MUFU.RCP R45, R48 ;  /* 0x00000030002d7308 */ /* 0x000e640000001000 */
[----:B-1----:R-:W-:-:S04]  /*bd10*/  FFMA R0, R48, R45, -1 ;  /* 0xbf80000030007423 */ /* 0x002fc8000000002d */
[----:B------:R-:W-:-:S04]  /*bd20*/  FADD.FTZ R0, -R0, -RZ ;  /* 0x800000ff00007221 */ /* 0x000fc80000010100 */
[----:B------:R-:W-:-:S07]  /*bd30*/  FFMA R45, R45, R0, R45 ;  /* 0x000000002d2d7223 */ /* 0x000fce000000002d */
.L_x_206:
[----:B------:R-:W-:Y:S05]  /*bd40*/  BSYNC B1 ;  /* 0x0000000000017941 */ /* 0x000fea0003800000 */
.L_x_204:
        /* <DEDUP_REMOVED lines=10> */
.L_x_208:
[----:B------:R-:W1:Y:S02]  /*bdf0*/  MUFU.RCP R48, R49 ;  /* 0x0000003100307308 */ /* 0x000e640000001000 */
[----:B-1----:R-:W-:-:S04]  /*be00*/  FFMA R0, R49, R48, -1 ;  /* 0xbf80000031007423 */ /* 0x002fc80000000030 */
[----:B------:R-:W-:-:S04]  /*be10*/  FADD.FTZ R3, -R0, -RZ ;  /* 0x800000ff00037221 */ /* 0x000fc80000010100 */
[----:B------:R-:W-:-:S07]  /*be20*/  FFMA R48, R48, R3, R48 ;  /* 0x0000000330307223 */ /* 0x000fce0000000030 */
.L_x_209:
[----:B------:R-:W-:Y:S05]  /*be30*/  BSYNC B1 ;  /* 0x0000000000017941 */ /* 0x000fea0003800000 */
.L_x_207:
        /* <DEDUP_REMOVED lines=10> */
.L_x_211:
[----:B------:R-:W1:Y:S02]  /*bee0*/  MUFU.RCP R47, R50 ;  /* 0x00000032002f7308 */ /* 0x000e640000001000 */
[----:B-1----:R-:W-:-:S04]  /*bef0*/  FFMA R0, R50, R47, -1 ;  /* 0xbf80000032007423 */ /* 0x002fc8000000002f */
[----:B------:R-:W-:-:S04]  /*bf00*/  FADD.FTZ R0, -R0, -RZ ;  /* 0x800000ff00007221 */ /* 0x000fc80000010100 */
[----:B------:R-:W-:-:S07]  /*bf10*/  FFMA R47, R47, R0, R47 ;  /* 0x000000002f2f7223 */ /* 0x000fce000000002f */
.L_x_212:
[----:B------:R-:W-:Y:S05]  /*bf20*/  BSYNC B1 ;  /* 0x0000000000017941 */ /* 0x000fea0003800000 */
.L_x_210:
        /* <DEDUP_REMOVED lines=10> */
.L_x_214:
[----:B------:R-:W1:Y:S02]  /*bfd0*/  MUFU.RCP R50, R51 ;  /* 0x0000003300327308 */ /* 0x000e640000001000 */
[----:B-1----:R-:W-:-:S04]  /*bfe0*/  FFMA R0, R51, R50, -1 ;  /* 0xbf80000033007423 */ /* 0x002fc80000000032 */
[----:B------:R-:W-:-:S04]  /*bff0*/  FADD.FTZ R3, -R0, -RZ ;  /* 0x800000ff00037221 */ /* 0x000fc80000010100 */
[----:B------:R-:W-:-:S07]  /*c000*/  FFMA R50, R50, R3, R50 ;  /* 0x0000000332327223 */ /* 0x000fce0000000032 */
.L_x_215:
[----:B------:R-:W-:Y:S05]  /*c010*/  BSYNC B1 ;  /* 0x0000000000017941 */ /* 0x000fea0003800000 */
.L_x_213:
        /* <DEDUP_REMOVED lines=10> */
.L_x_217:
[----:B------:R-:W1:Y:S02]  /*c0c0*/  MUFU.RCP R49, R52 ;  /* 0x0000003400317308 */ /* 0x000e640000001000 */
[----:B-1----:R-:W-:-:S04]  /*c0d0*/  FFMA R0, R52, R49, -1 ;  /* 0xbf80000034007423 */ /* 0x002fc80000000031 */
[----:B------:R-:W-:-:S04]  /*c0e0*/  FADD.FTZ R0, -R0, -RZ ;  /* 0x800000ff00007221 */ /* 0x000fc80000010100 */
[----:B------:R-:W-:-:S07]  /*c0f0*/  FFMA R49, R49, R0, R49 ;  /* 0x0000000031317223 */ /* 0x000fce0000000031 */
.L_x_218:
[----:B------:R-:W-:Y:S05]  /*c100*/  BSYNC B1 ;  /* 0x0000000000017941 */ /* 0x000fea0003800000 */
.L_x_216:
        /* <DEDUP_REMOVED lines=10> */
.L_x_220:
[----:B------:R-:W1:Y:S02]  /*c1b0*/  MUFU.RCP R52, R53 ;  /* 0x0000003500347308 */ /* 0x000e640000001000 */
[----:B-1----:R-:W-:-:S04]  /*c1c0*/  FFMA R0, R53, R52, -1 ;  /* 0xbf80000035007423 */ /* 0x002fc80000000034 */
[----:B------:R-:W-:-:S04]  /*c1d0*/  FADD.FTZ R3, -R0, -RZ ;  /* 0x800000ff00037221 */ /* 0x000fc80000010100 */
[----:B------:R-:W-:-:S07]  /*c1e0*/  FFMA R52, R52, R3, R52 ;  /* 0x0000000334347223 */ /* 0x000fce0000000034 */
.L_x_221:
[----:B------:R-:W-:Y:S05]  /*c1f0*/  BSYNC B1 ;  /* 0x0000000000017941 */ /* 0x000fea0003800000 */
.L_x_219:
        /* <DEDUP_REMOVED lines=9> */
.L_x_223:
[----:B------:R-:W1:Y:S02]  /*c290*/  MUFU.RCP R3, R54 ;  /* 0x0000003600037308 */ /* 0x000e640000001000 */
[----:B-1----:R-:W-:-:S04]  /*c2a0*/  FFMA R0, R54, R3, -1 ;  /* 0xbf80000036007423 */ /* 0x002fc80000000003 */
[----:B------:R-:W-:-:S04]  /*c2b0*/  FADD.FTZ R0, -R0, -RZ ;  /* 0x800000ff00007221 */ /* 0x000fc80000010100 */
[----:B------:R-:W-:-:S07]  /*c2c0*/  FFMA R0, R3, R0, R3 ;  /* 0x0000000003007223 */ /* 0x000fce0000000003 */
.L_x_224:
[----:B------:R-:W-:Y:S05]  /*c2d0*/  BSYNC B1 ;  /* 0x0000000000017941 */ /* 0x000fea0003800000 */
.L_x_222:
        /* <DEDUP_REMOVED lines=26> */
.L_x_225:
        /* <DEDUP_REMOVED lines=27> */
.L_x_227:
[----:B------:R-:W-:Y:S05]  /*c630*/  BSYNC B0 ;  /* 0x0000000000007941 */ /* 0x000fea0003800000 */
.L_x_226:
[----:B------:R-:W-:Y:S04]  /*c640*/  BSSY B0, `(.L_x_228) ;  /* 0x000003c000007945 */ /* 0x000fe80003800000 */
[----:B------:R-:W-:Y:S05]  /*c650*/  @P0 BRA `(.L_x_229) ;  /* 0x0000000000e80947 */ /* 0x000fea0003800000 */
[----:B------:R-:W-:-:S04]  /*c660*/  MOV R0, UR56 ;  /* 0x0000003800007c02 */ /* 0x000fc80008000f00 */
[----:B------:R-:W-:-:S13]  /*c670*/  ISETP.NE.AND P3, PT, R0, 0x3, PT ;  /* 0x000000030000780c */ /* 0x000fda0003f65270 */
[----:B------:R-:W-:Y:S05]  /*c680*/  @!P3 BRA `(.L_x_230) ;  /* 0x000000000004b947 */ /* 0x000fea0003800000 */
[----:B------:R-:W-:Y:S01]  /*c690*/  BPT.TRAP 0x1 ;  /* 0x000000040000795c */ /* 0x000fe20000300000 */
.L_x_230:
[----:B------:R-:W2:Y:S04]  /*c6a0*/  LDL R0, [R1+0xb4] ;  /* 0x0000b40001007983 */ /* 0x000ea80000100800 */
[----:B------:R-:W3:Y:S01]  /*c6b0*/  LDL R3, [R1+0xb8] ;  /* 0x0000b80001037983 */ /* 0x000ee20000100800 */
[----:B------:R-:W-:Y:S01]  /*c6c0*/  BSSY B1, `(.L_x_231) ;  /* 0x0000005000017945 */ /* 0x000fe20003800000 */
[----:B--2---:R-:W-:Y:S02]  /*c6d0*/  LEA R0, R0, UR44, 0x3 ;  /* 0x0000002c00007c11 */ /* 0x004fe4000f8e18ff */
[----:B---3--:R-:W-:-:S04]  /*c6e0*/  SHF.L.U32 R3, R3, 0x1f, RZ ;  /* 0x0000001f03037819 */ /* 0x008fc800000006ff */
[----:B------:R-:W1:Y:S02]  /*c6f0*/  SYNCS.PHASECHK.TRANS64.TRYWAIT P2, [R0+URZ+0x80], R3 ;  /* 0x00008003000075a7 */ /* 0x000e64000804017f */
[----:B-1----:R-:W-:Y:S05]  /*c700*/  @!P2 BRA `(.L_x_232) ;  /* 0x000000e40068a947 */ /* 0x002fea0003800000 */
.L_x_629:
[----:B------:R-:W-:Y:S05]  /*c710*/  BSYNC B1 ;  /* 0x0000000000017941 */ /* 0x000fea0003800000 */
.L_x_231:
        /* <DEDUP_REMOVED lines=18> */
.L_x_234:
[----:B------:R-:W-:Y:S05]  /*c840*/  BSYNC B1 ;  /* 0x0000000000017941 */ /* 0x000fea0003800000 */
.L_x_233:
        /* <DEDUP_REMOVED lines=8> */
.L_x_235:
[----:B------:R-:W3:Y:S04]  /*c8d0*/  LDL.LU R4, [R1+0xb4] ;  /* 0x0000b40001047983 */ /* 0x000ee80000300800 */
[----:B------:R-:W4:Y:S01]  /*c8e0*/  LDL.LU R5, [R1+0xb8] ;  /* 0x0000b80001057983 */ /* 0x000f220000300800 */
[C---:B-1----:R-:W-:Y:S02]  /*c8f0*/  LEA R0, R14.reuse, UR44, 0x3 ;  /* 0x0000002c0e007c11 */ /* 0x042fe4000f8e18ff */
[----:B------:R-:W-:Y:S01]  /*c900*/  IADD3 R14, R14, 0x1, RZ ;  /* 0x000000010e0e7810 */ /* 0x000fe20007ffe0ff */
[----:B------:R-:W1:Y:S01]  /*c910*/  S2R R3, SR_CgaCtaId ;  /* 0x0000000000037919 */ /* 0x000e620000008800 */
[----:B------:R-:W-:Y:S02]  /*c920*/  IADD3 R0, R0, 0xa0, RZ ;  /* 0x000000a000007810 */ /* 0x000fe40007ffe0ff */
[----:B------:R-:W-:-:S04]  /*c930*/  ISETP.NE.AND P2, PT, R14, 0x4, PT ;  /* 0x000000040e00780c */ /* 0x000fc80003f45270 */
[----:B------:R-:W-:Y:S02]  /*c940*/  SEL R14, R14, RZ, P2 ;  /* 0x000000ff0e0e7207 */ /* 0x000fe40001000000 */
[----:B-1----:R-:W-:-:S04]  /*c950*/  PRMT R0, R3, 0x654, R0 ;  /* 0x0000065403007816 */ /* 0x002fc80000000000 */
[----:B--2---:R1:W-:Y:S02]  /*c960*/  SYNCS.ARRIVE.TRANS64.RED.A1T0 RZ, [R0+URZ], RZ ;  /* 0x000000ff00ff79a7 */ /* 0x0043e4000810043f */
[----:B-1----:R-:W-:-:S04]  /*c970*/  SEL R0, RZ, 0x1, P2 ;  /* 0x00000001ff007807 */ /* 0x002fc80001000000 */
[----:B------:R-:W-:Y:S02]  /*c980*/  LOP3.LUT R13, R13, R0, RZ, 0x3c, !PT ;  /* 0x000000000d0d7212 */ /* 0x000fe400078e3cff */
[----:B---3--:R-:W-:-:S04]  /*c990*/  IADD3 R3, R4, 0x1, RZ ;  /* 0x0000000104037810 */ /* 0x008fc80007ffe0ff */
[----:B------:R-:W-:-:S04]  /*c9a0*/  ISETP.NE.AND P3, PT, R3, 0x4, PT ;  /* 0x000000040300780c */ /* 0x000fc80003f65270 */
[----:B------:R-:W-:Y:S02]  /*c9b0*/  SEL R4, RZ, 0x1, P3 ;  /* 0x00000001ff047807 */ /* 0x000fe40001800000 */
[----:B------:R-:W-:Y:S02]  /*c9c0*/  SEL R0, R3, RZ, P3 ;  /* 0x000000ff03007207 */ /* 0x000fe40001800000 */
[----:B----4-:R-:W-:-:S03]  /*c9d0*/  LOP3.LUT R5, R5, R4, RZ, 0x3c, !PT ;  /* 0x0000000405057212 */ /* 0x010fc600078e3cff */
[----:B------:R1:W-:Y:S04]  /*c9e0*/  STL [R1+0xb4], R0 ;  /* 0x0000b40001007387 */ /* 0x0003e80000100800 */
[----:B------:R1:W-:Y:S02]  /*c9f0*/  STL [R1+0xb8], R5 ;  /* 0x0000b80501007387 */ /* 0x0003e40000100800 */
.L_x_229:
[----:B------:R-:W-:Y:S05]  /*ca00*/  BSYNC B0 ;  /* 0x0000000000007941 */ /* 0x000fea0003800000 */
.L_x_228:
        /* <DEDUP_REMOVED lines=19> */
[----:B------:R-:W-:Y:S01]  /*cb40*/  MOV R64, 0x3bbb989d ;  /* 0x3bbb989d00407802 */ /* 0x000fe20000000f00 */
[C---:B------:R-:W-:Y:S01]  /*cb50*/  FFMA R24, R16.reuse, R0, R3 ;  /* 0x0000000010187223 */ /* 0x040fe20000000003 */
[--C-:B------:R-:W-:Y:S01]  /*cb60*/  HADD2.F32 R0, -RZ, R5.reuse.H0_H0 ;  /* 0x20000005ff007230 */ /* 0x100fe20000004100 */
[----:B------:R-:W-:Y:S01]  /*cb70*/  F2FP.F16.E4M3.UNPACK_B R4, R8 ;  /* 0x00000008ff04723e */ /* 0x000fe200020006ff */
[----:B------:R-:W-:Y:S01]  /*cb80*/  FFMA R25, R16, R26, R25 ;  /* 0x0000001a10197223 */ /* 0x000fe20000000019 */
[----:B------:R-:W-:Y:S01]  /*cb90*/  MOV R66, 0x437c0000 ;  /* 0x437c000000427802 */ /* 0x000fe20000000f00 */
[----:B------:R-:W-:-:S02]  /*cba0*/  HADD2.F32 R34, -RZ, R5.H1_H1 ;  /* 0x30000005ff227230 */ /* 0x000fc40000004100 */
[----:B------:R-:W-:Y:S01]  /*cbb0*/  FFMA R33, R16, R0, R33 ;  /* 0x0000000010217223 */ /* 0x000fe20000000021 */
[----:B------:R-:W-:Y:S01]  /*cbc0*/  FFMA.SAT R0, -R15, R64, 0.5 ;  /* 0x3f0000000f007423 */ /* 0x000fe20000002140 */
[C---:B------:R-:W-:Y:S01]  /*cbd0*/  FMUL R3, R2.reuse, R172 ;  /* 0x000000ac02037220 */ /* 0x040fe20000400000 */
[--C-:B------:R-:W-:Y:S02]  /*cbe0*/  HADD2.F32 R26, -RZ, R4.reuse.H0_H0 ;  /* 0x20000004ff1a7230 */ /* 0x100fe40000004100 */
[----:B------:R-:W-:Y:S01]  /*cbf0*/  FMUL R35, R2, R171 ;  /* 0x000000ab02237220 */ /* 0x000fe20000400000 */
[----:B------:R-:W-:Y:S01]  /*cc00*/  FFMA.SAT R5, -R20, R64, 0.5 ;  /* 0x3f00000014057423 */ /* 0x000fe20000002140 */
[----:B------:R-:W-:Y:S01]  /*cc10*/  FFMA.RM R0, R0, R66, 12582913 ;  /* 0x4b40000100007423 */ /* 0x000fe20000004042 */
[----:B------:R-:W-:Y:S01]  /*cc20*/  FFMA R34, R16, R34, R3 ;  /* 0x0000002210227223 */ /* 0x000fe20000000003 */
[----:B------:R-:W-:Y:S02]  /*cc30*/  HADD2.F32 R36, -RZ, R4.H1_H1 ;  /* 0x30000004ff247230 */ /* 0x000fe40000004100 */
[----:B------:R-:W-:Y:S01]  /*cc40*/  FMUL R3, R2, R170 ;  /* 0x000000aa02037220 */ /* 0x000fe20000400000 */
[----:B------:R-:W-:Y:S01]  /*cc50*/  FFMA R35, R16, R26, R35 ;  /* 0x0000001a10237223 */ /* 0x000fe20000000023 */
[----:B------:R-:W-:Y:S01]  /*cc60*/  FFMA.RM R26, R5, R66, 12582913 ;  /* 0x4b400001051a7423 */ /* 0x000fe20000004042 */
[----:B------:R-:W-:Y:S01]  /*cc70*/  F2FP.F16.E4M3.UNPACK_B R32, R8.H1 ;  /* 0x00000008ff20723e */ /* 0x000fe200030006ff */
[----:B------:R-:W-:Y:S01]  /*cc80*/  FADD R4, R0, -12583039 ;  /* 0xcb40007f00047421 */ /* 0x000fe20000000000 */
[----:B------:R-:W-:Y:S01]  /*cc90*/  FFMA R36, R16, R36, R3 ;  /* 0x0000002410247223 */ /* 0x000fe20000000003 */
[----:B------:R-:W-:Y:S01]  /*cca0*/  FADD R3, R26, -12583039 ;  /* 0xcb40007f1a037421 */ /* 0x000fe20000000000 */
[----:B------:R-:W-:Y:S01]  /*ccb0*/  FFMA.SAT R29, -R24, R64, 0.5 ;  /* 0x3f000000181d7423 */ /* 0x000fe20000002140 */
[----:B------:R-:W-:Y:S01]  /*ccc0*/  FFMA R4, -R15, 1.4426950216293334961, -R4 ;  /* 0x3fb8aa3b0f047823 */ /* 0x000fe20000000904 */
[----:B------:R-:W-:-:S02]  /*ccd0*/  HADD2.F32 R27, -RZ, R32.H0_H0 ;  /* 0x20000020ff1b7230 */ /* 0x000fc40000004100 */
[C---:B------:R-:W-:Y:S01]  /*cce0*/  FMUL R31, R2.reuse, R174 ;  /* 0x000000ae021f7220 */ /* 0x040fe20000400000 */
[----:B------:R-:W-:Y:S01]  /*ccf0*/  FFMA.SAT R5, -R21, R64, 0.5 ;  /* 0x3f00000015057423 */ /* 0x000fe20000002140 */
[----:B------:R-:W-:Y:S01]  /*cd00*/  FMUL R37, R2, R169 ;  /* 0x000000a902257220 */ /* 0x000fe20000400000 */
[----:B------:R-:W-:Y:S01]  /*cd10*/  FFMA R3, -R20, 1.4426950216293334961, -R3 ;  /* 0x3fb8aa3b14037823 */ /* 0x000fe20000000903 */
[----:B------:R-:W-:Y:S01]  /*cd20*/  FFMA R4, -R15, 1.925963033500011079e-08, R4 ;  /* 0x32a570600f047823 */ /* 0x000fe20000000104 */
[----:B------:R-:W-:Y:S02]  /*cd30*/  HADD2.F32 R40, -RZ, R32.H1_H1 ;  /* 0x30000020ff287230 */ /* 0x000fe40000004100 */
[----:B------:R-:W-:Y:S01]  /*cd40*/  FFMA.RM R32, R29, R66, 12582913 ;  /* 0x4b4000011d207423 */ /* 0x000fe20000004042 */
[----:B------:R-:W-:Y:S01]  /*cd50*/  FFMA.SAT R38, -R25, R64, 0.5 ;  /* 0x3f00000019267423 */ /* 0x000fe20000002140 */
[C---:B------:R-:W-:Y:S01]  /*cd60*/  FFMA R31, R16.reuse, R28, R31 ;  /* 0x0000001c101f7223 */ /* 0x040fe2000000001f */
[----:B------:R-:W-:Y:S01]  /*cd70*/  FFMA R37, R16, R27, R37 ;  /* 0x0000001b10257223 */ /* 0x000fe20000000025 */
[----:B------:R-:W-:Y:S01]  /*cd80*/  FFMA.RM R28, R5, R66, 12582913 ;  /* 0x4b400001051c7423 */ /* 0x000fe20000004042 */
[----:B------:R-:W-:Y:S01]  /*cd90*/  FFMA R27, -R20, 1.925963033500011079e-08, R3 ;  /* 0x32a57060141b7823 */ /* 0x000fe20000000103 */
[----:B------:R1:W2:Y:S01]  /*cda0*/  MUFU.EX2 R5, R4 ;  /* 0x0000000400057308 */ /* 0x0002a20000000800 */
[----:B------:R-:W-:Y:S01]  /*cdb0*/  FMUL R3, R2, R168 ;  /* 0x000000a802037220 */ /* 0x000fe20000400000 */
[----:B------:R-:W-:Y:S01]  /*cdc0*/  FADD R29, R32, -12583039 ;  /* 0xcb40007f201d7421 */ /* 0x000fe20000000000 */
[----:B------:R-:W-:Y:S01]  /*cdd0*/  FADD R30, R28, -12583039 ;  /* 0xcb40007f1c1e7421 */ /* 0x000fe20000000000 */
[----:B------:R-:W-:Y:S01]  /*cde0*/  FFMA.SAT R41, -R31, R64, 0.5 ;  /* 0x3f0000001f297423 */ /* 0x000fe20000002140 */
[----:B------:R-:W-:Y:S01]  /*cdf0*/  F2FP.F16.E4M3.UNPACK_B R42, R9 ;  /* 0x00000009ff2a723e */ /* 0x000fe200020006ff */
[----:B------:R-:W-:Y:S01]  /*ce00*/  FFMA R39, -R24, 1.4426950216293334961, -R29 ;  /* 0x3fb8aa3b18277823 */ /* 0x000fe2000000091d */
[----:B------:R-:W-:Y:S01]  /*ce10*/  FFMA R30, -R21, 1.4426950216293334961, -R30 ;  /* 0x3fb8aa3b151e7823 */ /* 0x000fe2000000091e */
[-C--:B------:R-:W-:Y:S01]  /*ce20*/  FFMA.RM R44, R41, R66.reuse, 12582913 ;  /* 0x4b400001292c7423 */ /* 0x080fe20000004042 */
[----:B-1----:R-:W-:Y:S01]  /*ce30*/  FFMA.RM R4, R38, R66, 12582913 ;  /* 0x4b40000126047423 */ /* 0x002fe20000004042 */
[----:B------:R-:W-:Y:S01]  /*ce40*/  FFMA R38, R16, R40, R3 ;  /* 0x0000002810267223 */ /* 0x000fe20000000003 */
[----:B------:R-:W-:Y:S01]  /*ce50*/  FFMA.SAT R41, -R33, R64, 0.5 ;  /* 0x3f00000021297423 */ /* 0x000fe20000002140 */
[----:B------:R-:W-:Y:S01]  /*ce60*/  FFMA R3, -R24, 1.925963033500011079e-08, R39 ;  /* 0x32a5706018037823 */ /* 0x000fe20000000127 */
[----:B------:R-:W-:Y:S01]  /*ce70*/  FADD R40, R4, -12583039 ;  /* 0xcb40007f04287421 */ /* 0x000fe20000000000 */
[----:B------:R-:W-:Y:S01]  /*ce80*/  FFMA R30, -R21, 1.925963033500011079e-08, R30 ;  /* 0x32a57060151e7823 */ /* 0x000fe2000000011e */
[----:B------:R-:W-:-:S02]  /*ce90*/  HADD2.F32 R45, -RZ, R42.H0_H0 ;  /* 0x2000002aff2d7230 */ /* 0x000fc40000004100 */
[----:B------:R-:W-:Y:S01]  /*cea0*/  FMUL R39, R2, R167 ;  /* 0x000000a702277220 */ /* 0x000fe20000400000 */
[----:B------:R-:W-:Y:S01]  /*ceb0*/  FFMA R40, -R25, 1.4426950216293334961, -R40 ;  /* 0x3fb8aa3b19287823 */ /* 0x000fe20000000928 */
[----:B------:R-:W-:Y:S01]  /*cec0*/  FFMA.RM R46, R41, R66, 12582913 ;  /* 0x4b400001292e7423 */ /* 0x000fe20000004042 */
[----:B------:R1:W-:Y:S01]  /*ced0*/  MUFU.EX2 R43, R3 ;  /* 0x00000003002b7308 */ /* 0x0003e20000000800 */
[----:B------:R-:W-:Y:S02]  /*cee0*/  HADD2.F32 R50, -RZ, R42.H1_H1 ;  /* 0x3000002aff327230 */ /* 0x000fe40000004100 */
[----:B------:R-:W-:Y:S01]  /*cef0*/  FFMA R40, -R25, 1.925963033500011079e-08, R40 ;  /* 0x32a5706019287823 */ /* 0x000fe20000000128 */
[-C--:B------:R-:W-:Y:S01]  /*cf00*/  FFMA.SAT R41, -R34, R64.reuse, 0.5 ;  /* 0x3f00000022297423 */ /* 0x080fe20000002140 */
[----:B------:R-:W-:Y:S01]  /*cf10*/  FFMA R39, R16, R45, R39 ;  /* 0x0000002d10277223 */ /* 0x000fe20000000027 */
[----:B------:R-:W-:Y:S01]  /*cf20*/  FADD R42, R46, -12583039 ;  /* 0xcb40007f2e2a7421 */ /* 0x000fe20000000000 */
[----:B------:R-:W-:Y:S01]  /*cf30*/  FFMA.SAT R49, -R35, R64, 0.5 ;  /* 0x3f00000023317423 */ /* 0x000fe20000002140 */
[----:B------:R-:W-:Y:S01]  /*cf40*/  FFMA.RM R48, R41, R66, 12582913 ;  /* 0x4b40000129307423 */ /* 0x000fe20000004042 */
[----:B------:R3:W-:Y:S01]  /*cf50*/  MUFU.EX2 R29, R30 ;  /* 0x0000001e001d7308 */ /* 0x0007e20000000800 */
[----:B-1----:R-:W-:Y:S01]  /*cf60*/  FMUL R3, R2, R166 ;  /* 0x000000a602037220 */ /* 0x002fe20000400000 */
[----:B------:R-:W-:Y:S01]  /*cf70*/  FFMA R42, -R33, 1.4426950216293334961, -R42 ;  /* 0x3fb8aa3b212a7823 */ /* 0x000fe2000000092a */
[----:B------:R-:W-:Y:S01]  /*cf80*/  FADD R41, R48, -12583039 ;  /* 0xcb40007f30297421 */ /* 0x000fe20000000000 */
[----:B------:R-:W-:Y:S01]  /*cf90*/  F2FP.F16.E4M3.UNPACK_B R55, R9.H1 ;  /* 0x00000009ff37723e */ /* 0x000fe200030006ff */
[----:B------:R-:W-:Y:S01]  /*cfa0*/  FFMA.SAT R58, -R39, R64, 0.5 ;  /* 0x3f000000273a7423 */ /* 0x000fe20000002140 */
[----:B------:R-:W-:Y:S01]  /*cfb0*/  FFMA R42, -R33, 1.925963033500011079e-08, R42 ;  /* 0x32a57060212a7823 */ /* 0x000fe2000000012a */
[----:B------:R-:W-:Y:S01]  /*cfc0*/  FFMA R41, -R34, 1.4426950216293334961, -R41 ;  /* 0x3fb8aa3b22297823 */ /* 0x000fe20000000929 */
[----:B------:R1:W4:Y:S01]  /*cfd0*/  MUFU.EX2 R45, R40 ;  /* 0x00000028002d7308 */ /* 0x0003220000000800 */
[----:B---3--:R-:W-:Y:S01]  /*cfe0*/  FADD R30, R44, -12583039 ;  /* 0xcb40007f2c1e7421 */ /* 0x008fe20000000000 */
[----:B------:R-:W-:-:S02]  /*cff0*/  HADD2.F32 R53, -RZ, R55.H0_H0 ;  /* 0x20000037ff357230 */ /* 0x000fc40000004100 */
[----:B------:R-:W-:Y:S01]  /*d000*/  FFMA.SAT R57, -R38, R64, 0.5 ;  /* 0x3f00000026397423 */ /* 0x000fe20000002140 */
[----:B------:R-:W-:Y:S01]  /*d010*/  SHF.L.U32 R0, R0, 0x17, RZ ;  /* 0x0000001700007819 */ /* 0x000fe200000006ff */
[C---:B------:R-:W-:Y:S01]  /*d020*/  FFMA R30, -R31.reuse, 1.4426950216293334961, -R30 ;  /* 0x3fb8aa3b1f1e7823 */ /* 0x040fe2000000091e */
[----:B------:R-:W-:Y:S01]  /*d030*/  FFMA.RM R58, R58, R66, 12582913 ;  /* 0x4b4000013a3a7423 */ /* 0x000fe20000004042 */
[----:B------:R-:W-:Y:S01]  /*d040*/  SHF.L.U32 R26, R26, 0x17, RZ ;  /* 0x000000171a1a7819 */ /* 0x000fe200000006ff */
[----:B------:R-:W3:Y:S01]  /*d050*/  MUFU.EX2 R27, R27 ;  /* 0x0000001b001b7308 */ /* 0x000ee20000000800 */
[----:B-1----:R-:W-:Y:S01]  /*d060*/  FFMA R40, R16, R50, R3 ;  /* 0x0000003210287223 */ /* 0x002fe20000000003 */
[----:B------:R-:W-:Y:S01]  /*d070*/  FFMA.SAT R3, -R36, R64, 0.5 ;  /* 0x3f00000024037423 */ /* 0x000fe20000002140 */
[----:B------:R-:W-:Y:S01]  /*d080*/  FFMA R30, -R31, 1.925963033500011079e-08, R30 ;  /* 0x32a570601f1e7823 */ /* 0x000fe2000000011e */
[----:B------:R-:W-:Y:S01]  /*d090*/  FFMA.RM R50, R49, R66, 12582913 ;  /* 0x4b40000131327423 */ /* 0x000fe20000004042 */
[----:B------:R-:W-:Y:S01]  /*d0a0*/  FFMA.SAT R60, -R40, R64, 0.5 ;  /* 0x3f000000283c7423 */ /* 0x000fe20000002140 */
[-C--:B------:R-:W-:Y:S01]  /*d0b0*/  FFMA.RM R54, R3, R66.reuse, 12582913 ;  /* 0x4b40000103367423 */ /* 0x080fe20000004042 */
[-C--:B------:R-:W-:Y:S01]  /*d0c0*/  FFMA.RM R57, R57, R66.reuse, 12582913 ;  /* 0x4b40000139397423 */ /* 0x080fe20000004042 */
[----:B------:R1:W-:Y:S01]  /*d0d0*/  MUFU.EX2 R47, R30 ;  /* 0x0000001e002f7308 */ /* 0x0003e20000000800 */
[----:B------:R-:W-:Y:S01]  /*d0e0*/  FADD R52, R50, -12583039 ;  /* 0xcb40007f32347421 */ /* 0x000fe20000000000 */
[----:B------:R-:W-:Y:S01]  /*d0f0*/  FADD R3, R54, -12583039 ;  /* 0xcb40007f36037421 */ /* 0x000fe20000000000 */
[----:B------:R-:W-:Y:S01]  /*d100*/  FFMA.RM R61, R60, R66, 12582913 ;  /* 0x4b4000013c3d7423 */ /* 0x000fe20000004042 */
[----:B--2---:R-:W-:Y:S01]  /*d110*/  FFMA R65, R0, R5, 1 ;  /* 0x3f80000000417423 */ /* 0x004fe20000000005 */
[----:B------:R-:W-:Y:S01]  /*d120*/  FFMA R52, -R35, 1.4426950216293334961, -R52 ;  /* 0x3fb8aa3b23347823 */ /* 0x000fe20000000934 */
[----:B------:R-:W-:Y:S01]  /*d130*/  SHF.L.U32 R4, R4, 0x17, RZ ;  /* 0x0000001704047819 */ /* 0x000fe200000006ff */
[----:B------:R-:W-:Y:S01]  /*d140*/  FADD R5, R61, -12583039 ;  /* 0xcb40007f3d057421 */ /* 0x000fe20000000000 */
[----:B------:R2:W5:Y:S01]  /*d150*/  MUFU.EX2 R49, R42 ;  /* 0x0000002a00317308 */ /* 0x0005620000000800 */
[----:B-1----:R-:W-:Y:S01]  /*d160*/  FFMA R30, -R34, 1.925963033500011079e-08, R41 ;  /* 0x32a57060221e7823 */ /* 0x002fe20000000129 */
[----:B------:R-:W-:Y:S01]  /*d170*/  FMUL R41, R2, R165 ;  /* 0x000000a502297220 */ /* 0x000fe20000400000 */
[----:B------:R-:W-:Y:S01]  /*d180*/  FFMA R52, -R35, 1.925963033500011079e-08, R52 ;  /* 0x32a5706023347823 */ /* 0x000fe20000000134 */
[----:B------:R-:W-:Y:S01]  /*d190*/  FFMA R5, -R40, 1.4426950216293334961, -R5 ;  /* 0x3fb8aa3b28057823 */ /* 0x000fe20000000905 */
[----:B----4-:R-:W-:Y:S01]  /*d1a0*/  FFMA R67, R4, R45, 1 ;  /* 0x3f80000004437423 */ /* 0x010fe2000000002d */
[----:B------:R-:W-:Y:S01]  /*d1b0*/  FFMA R41, R16, R53, R41 ;  /* 0x0000003510297223 */ /* 0x000fe20000000029 */
[----:B------:R-:W-:Y:S01]  /*d1c0*/  FFMA.SAT R53, -R37, R64, 0.5 ;  /* 0x3f00000025357423 */ /* 0x000fe20000002140 */
[----:B------:R1:W-:Y:S01]  /*d1d0*/  MUFU.EX2 R51, R30 ;  /* 0x0000001e00337308 */ /* 0x0003e20000000800 */
[----:B--2---:R-:W-:-:S02]  /*d1e0*/  HADD2.F32 R42, -RZ, R55.H1_H1 ;  /* 0x30000037ff2a7230 */ /* 0x004fc40000004100 */
[----:B------:R-:W-:Y:S01]  /*d1f0*/  FFMA R55, -R36, 1.4426950216293334961, -R3 ;  /* 0x3fb8aa3b24377823 */ /* 0x000fe20000000903 */
[----:B------:R-:W-:Y:S01]  /*d200*/  FMUL R3, R2, R164 ;  /* 0x000000a402037220 */ /* 0x000fe20000400000 */
[----:B------:R-:W-:Y:S01]  /*d210*/  FFMA.SAT R62, -R41, R64, 0.5 ;  /* 0x3f000000293e7423 */ /* 0x000fe20000002140 */
[----:B------:R-:W-:Y:S01]  /*d220*/  FFMA.RM R56, R53, R66, 12582913 ;  /* 0x4b40000135387423 */ /* 0x000fe20000004042 */
[----:B------:R-:W-:Y:S01]  /*d230*/  FFMA R55, -R36, 1.925963033500011079e-08, R55 ;  /* 0x32a5706024377823 */ /* 0x000fe20000000137 */
[----:B------:R-:W-:Y:S01]  /*d240*/  FFMA R42, R16, R42, R3 ;  /* 0x0000002a102a7223 */ /* 0x000fe20000000003 */
[----:B------:R-:W-:Y:S01]  /*d250*/  FFMA.RM R62, R62, R66, 12582913 ;  /* 0x4b4000013e3e7423 */ /* 0x000fe20000004042 */
[----:B------:R2:W4:Y:S01]  /*d260*/  MUFU.EX2 R53, R52 ;  /* 0x0000003400357308 */ /* 0x0005220000000800 */
[----:B-1----:R-:W-:Y:S01]  /*d270*/  FADD R30, R56, -12583039 ;  /* 0xcb40007f381e7421 */ /* 0x002fe20000000000 */
[----:B------:R-:W-:Y:S01]  /*d280*/  FFMA.SAT R63, -R42, R64, 0.5 ;  /* 0x3f0000002a3f7423 */ /* 0x000fe20000002140 */
[----:B------:R-:W-:Y:S01]  /*d290*/  FADD R0, R62, -12583039 ;  /* 0xcb40007f3e007421 */ /* 0x000fe20000000000 */
[----:B---3--:R-:W-:Y:S01]  /*d2a0*/  FFMA R64, R26, R27, 1 ;  /* 0x3f8000001a407423 */ /* 0x008fe2000000001b */
[----:B------:R-:W-:Y:S01]  /*d2b0*/  FADD R3, R57, -12583039 ;  /* 0xcb40007f39037421 */ /* 0x000fe20000000000 */
[----:B------:R-:W-:Y:S01]  /*d2c0*/  FFMA.RM R63, R63, R66, 12582913 ;  /* 0x4b4000013f3f7423 */ /* 0x000fe20000004042 */
[----:B------:R-:W-:Y:S01]  /*d2d0*/  FFMA R0, -R41, 1.4426950216293334961, -R0 ;  /* 0x3fb8aa3b29007823 */ /* 0x000fe20000000900 */
[----:B------:R-:W-:Y:S01]  /*d2e0*/  FFMA R30, -R37, 1.4426950216293334961, -R30 ;  /* 0x3fb8aa3b251e7823 */ /* 0x000fe2000000091e */
[----:B--2---:R-:W-:Y:S01]  /*d2f0*/  FADD R52, R58, -12583039 ;  /* 0xcb40007f3a347421 */ /* 0x004fe20000000000 */
[----:B------:R-:W-:Y:S01]  /*d300*/  FADD R27, R63, -12583039 ;  /* 0xcb40007f3f1b7421 */ /* 0x000fe20000000000 */
[----:B------:R-:W-:Y:S01]  /*d310*/  FFMA R59, -R38, 1.4426950216293334961, -R3 ;  /* 0x3fb8aa3b263b7823 */ /* 0x000fe20000000903 */
[----:B------:R-:W-:Y:S01]  /*d320*/  FFMA R5, -R40, 1.925963033500011079e-08, R5 ;  /* 0x32a5706028057823 */ /* 0x000fe20000000105 */
[----:B------:R-:W-:Y:S01]  /*d330*/  FFMA R60, -R39, 1.4426950216293334961, -R52 ;  /* 0x3fb8aa3b273c7823 */ /* 0x000fe20000000934 */
[----:B------:R-:W-:Y:S01]  /*d340*/  FFMA R27, -R42, 1.4426950216293334961, -R27 ;  /* 0x3fb8aa3b2a1b7823 */ /* 0x000fe2000000091b */
[----:B------:R-:W-:Y:S01]  /*d350*/  FFMA R0, -R41, 1.925963033500011079e-08, R0 ;  /* 0x32a5706029007823 */ /* 0x000fe20000000100 */
[----:B------:R-:W-:Y:S01]  /*d360*/  IADD3 R26, R65, 0x1800000, RZ ;  /* 0x01800000411a7810 */ /* 0x000fe20007ffe0ff */
[----:B------:R-:W-:Y:S01]  /*d370*/  FFMA R60, -R39, 1.925963033500011079e-08, R60 ;  /* 0x32a57060273c7823 */ /* 0x000fe2000000013c */
[----:B------:R-:W-:Y:S01]  /*d380*/  FFMA R30, -R37, 1.925963033500011079e-08, R30 ;  /* 0x32a57060251e7823 */ /* 0x000fe2000000011e */
[----:B------:R-:W-:Y:S01]  /*d390*/  FFMA R59, -R38, 1.925963033500011079e-08, R59 ;  /* 0x32a57060263b7823 */ /* 0x000fe2000000013b */
[----:B------:R-:W-:Y:S01]  /*d3a0*/  FFMA R27, -R42, 1.925963033500011079e-08, R27 ;  /* 0x32a570602a1b7823 */ /* 0x000fe2000000011b */
[----:B------:R-:W-:Y:S01]  /*d3b0*/  LOP3.LUT R26, R26, 0x7f800000, RZ, 0xc0, !PT ;  /* 0x7f8000001a1a7812 */ /* 0x000fe200078ec0ff */
[----:B------:R-:W1:Y:S01]  /*d3c0*/  MUFU.EX2 R55, R55 ;  /* 0x0000003700377308 */ /* 0x000e620000000800 */
[----:B------:R-:W-:Y:S01]  /*d3d0*/  SHF.L.U32 R32, R32, 0x17, RZ ;  /* 0x0000001720207819 */ /* 0x000fe200000006ff */
[----:B------:R-:W-:Y:S01]  /*d3e0*/  BSSY B1, `(.L_x_236) ;  /* 0x000002b000017945 */ /* 0x000fe20003800000 */
[----:B------:R-:W-:-:S02]  /*d3f0*/  ISETP.GT.U32.AND P2, PT, R26, 0x1ffffff, PT ;  /* 0x01ffffff1a00780c */ /* 0x000fc40003f44070 */
[----:B------:R-:W-:Y:S01]  /*d400*/  SHF.L.U32 R46, R46, 0x17, RZ ;  /* 0x000000172e2e7819 */ /* 0x000fe200000006ff */
[----:B------:R-:W-:Y:S01]  /*d410*/  FFMA R66, R32, R43, 1 ;  /* 0x3f80000020427423 */ /* 0x000fe2000000002b */
[----:B------:R-:W-:Y:S01]  /*d420*/  SHF.L.U32 R50, R50, 0x17, RZ ;  /* 0x0000001732327819 */ /* 0x000fe200000006ff */
[----:B------:R-:W2:Y:S01]  /*d430*/  MUFU.EX2 R3, R30 ;  /* 0x0000001e00037308 */ /* 0x000ea20000000800 */
[----:B------:R-:W-:Y:S01]  /*d440*/  SHF.L.U32 R28, R28, 0x17, RZ ;  /* 0x000000171c1c7819 */ /* 0x000fe200000006ff */
[----:B-----5:R-:W-:Y:S01]  /*d450*/  FFMA R71, R46, R49, 1 ;  /* 0x3f8000002e477423 */ /* 0x020fe20000000031 */
[----:B------:R-:W-:Y:S01]  /*d460*/  SHF.L.U32 R44, R44, 0x17, RZ ;  /* 0x000000172c2c7819 */ /* 0x000fe200000006ff */
[----:B----4-:R-:W-:Y:S01]  /*d470*/  FFMA R73, R50, R53, 1 ;  /* 0x3f80000032497423 */ /* 0x010fe20000000035 */
[----:B------:R-:W-:Y:S02]  /*d480*/  SHF.L.U32 R48, R48, 0x17, RZ ;  /* 0x0000001730307819 */ /* 0x000fe400000006ff */
[----:B------:R-:W-:Y:S01]  /*d490*/  SHF.L.U32 R54, R54, 0x17, RZ ;  /* 0x0000001736367819 */ /* 0x000fe200000006ff */
[----:B------:R3:W4:Y:S01]  /*d4a0*/  MUFU.EX2 R52, R59 ;  /* 0x0000003b00347308 */ /* 0x0007220000000800 */
[----:B------:R-:W-:Y:S01]  /*d4b0*/  SHF.L.U32 R56, R56, 0x17, RZ ;  /* 0x0000001738387819 */ /* 0x000fe200000006ff */
[----:B------:R-:W-:Y:S01]  /*d4c0*/  FFMA R69, R44, R47, 1 ;  /* 0x3f8000002c457423 */ /* 0x000fe2000000002f */
[----:B------:R-:W-:Y:S01]  /*d4d0*/  SHF.L.U32 R57, R57, 0x17, RZ ;  /* 0x0000001739397819 */ /* 0x000fe200000006ff */
[----:B------:R-:W-:Y:S01]  /*d4e0*/  FFMA R68, R48, R51, 1 ;  /* 0x3f80000030447423 */ /* 0x000fe20000000033 */
[----:B------:R-:W-:Y:S01]  /*d4f0*/  SHF.L.U32 R49, R58, 0x17, RZ ;  /* 0x000000173a317819 */ /* 0x000fe200000006ff */
[----:B-1----:R-:W-:Y:S01]  /*d500*/  FFMA R70, R54, R55, 1 ;  /* 0x3f80000036467423 */ /* 0x002fe20000000037 */
[----:B------:R-:W-:Y:S01]  /*d510*/  SHF.L.U32 R46, R61, 0x17, RZ ;  /* 0x000000173d2e7819 */ /* 0x000fe200000006ff */
[----:B------:R-:W1:Y:S01]  /*d520*/  MUFU.EX2 R60, R60 ;  /* 0x0000003c003c7308 */ /* 0x000e620000000800 */
[----:B------:R-:W-:Y:S01]  /*d530*/  SHF.L.U32 R45, R62, 0x17, RZ ;  /* 0x000000173e2d7819 */ /* 0x000fe200000006ff */
[----:B---3--:R-:W-:Y:S01]  /*d540*/  FFMA R59, R28, R29, 1 ;  /* 0x3f8000001c3b7423 */ /* 0x008fe2000000001d */
[----:B------:R-:W-:Y:S01]  /*d550*/  SHF.L.U32 R43, R63, 0x17, RZ ;  /* 0x000000173f2b7819 */ /* 0x000fe200000006ff */
[----:B--2---:R-:W-:-:S04]  /*d560*/  FFMA R50, R56, R3, 1 ;  /* 0x3f80000038327423 */ /* 0x004fc80000000003 */
[----:B------:R-:W2:Y:S01]  /*d570*/  MUFU.EX2 R5, R5 ;  /* 0x0000000500057308 */ /* 0x000ea20000000800 */
[----:B----4-:R-:W-:-:S07]  /*d580*/  FFMA R62, R57, R52, 1 ;  /* 0x3f800000393e7423 */ /* 0x010fce0000000034 */
        /* <DEDUP_REMOVED lines=12> */
.L_x_237:
[----:B------:R-:W1:Y:S02]  /*d650*/  MUFU.RCP R44, R65 ;  /* 0x00000041002c7308 */ /* 0x000e640000001000 */
[----:B-1----:R-:W-:-:S04]  /*d660*/  FFMA R0, R65, R44, -1 ;  /* 0xbf80000041007423 */ /* 0x002fc8000000002c */
[----:B------:R-:W-:-:S04]  /*d670*/  FADD.FTZ R3, -R0, -RZ ;  /* 0x800000ff00037221 */ /* 0x000fc80000010100 */
[----:B------:R-:W-:-:S07]  /*d680*/  FFMA R44, R44, R3, R44 ;  /* 0x000000032c2c7223 */ /* 0x000fce000000002c */
.L_x_238:
[----:B------:R-:W-:Y:S05]  /*d690*/  BSYNC B1 ;  /* 0x0000000000017941 */ /* 0x000fea0003800000 */
.L_x_236:
        /* <DEDUP_REMOVED lines=10> */
.L_x_240:
[----:B------:R-:W1:Y:S02]  /*d740*/  MUFU.RCP R47, R64 ;  /* 0x00000040002f7308 */ /* 0x000e640000001000 */
[----:B-1----:R-:W-:-:S04]  /*d750*/  FFMA R0, R64, R47, -1 ;  /* 0xbf80000040007423 */ /* 0x002fc8000000002f */
[----:B------:R-:W-:-:S04]  /*d760*/  FADD.FTZ R0, -R0, -RZ ;  /* 0x800000ff00007221 */ /* 0x000fc80000010100 */
[----:B------:R-:W-:-:S07]  /*d770*/  FFMA R47, R47, R0, R47 ;  /* 0x000000002f2f7223 */ /* 0x000fce000000002f */
.L_x_241:
[----:B------:R-:W-:Y:S05]  /*d780*/  BSYNC B1 ;  /* 0x0000000000017941 */ /* 0x000fea0003800000 */
.L_x_239:
        /* <DEDUP_REMOVED lines=10> */
.L_x_243:
[----:B------:R-:W1:Y:S02]  /*d830*/  MUFU.RCP R48, R59 ;  /* 0x0000003b00307308 */ /* 0x000e640000001000 */
[----:B-1----:R-:W-:-:S04]  /*d840*/  FFMA R0, R59, R48, -1 ;  /* 0xbf8000003b007423 */ /* 0x002fc80000000030 */
[----:B------:R-:W-:-:S04]  /*d850*/  FADD.FTZ R3, -R0, -RZ ;  /* 0x800000ff00037221 */ /* 0x000fc80000010100 */
[----:B------:R-:W-:-:S07]  /*d860*/  FFMA R48, R48, R3, R48 ;  /* 0x0000000330307223 */ /* 0x000fce0000000030 */
.L_x_244:
[----:B------:R-:W-:Y:S05]  /*d870*/  BSYNC B1 ;  /* 0x0000000000017941 */ /* 0x000fea0003800000 */
.L_x_242:
        /* <DEDUP_REMOVED lines=10> */
.L_x_246:
[----:B------:R-:W1:Y:S02]  /*d920*/  MUFU.RCP R51, R66 ;  /* 0x0000004200337308 */ /* 0x000e640000001000 */
[----:B-1----:R-:W-:-:S04]  /*d930*/  FFMA R0, R66, R51, -1 ;  /* 0xbf80000042007423 */ /* 0x002fc80000000033 */
[----:B------:R-:W-:-:S04]  /*d940*/  FADD.FTZ R0, -R0, -RZ ;  /* 0x800000ff00007221 */ /* 0x000fc80000010100 */
[----:B------:R-:W-:-:S07]  /*d950*/  FFMA R51, R51, R0, R51 ;  /* 0x0000000033337223 */ /* 0x000fce0000000033 */
.L_x_247:
[----:B------:R-:W-:Y:S05]  /*d960*/  BSYNC B1 ;  /* 0x0000000000017941 */ /* 0x000fea0003800000 */
.L_x_245:
        /* <DEDUP_REMOVED lines=10> */
.L_x_249:
[----:B------:R-:W1:Y:S02]  /*da10*/  MUFU.RCP R52, R67 ;  /* 0x0000004300347308 */ /* 0x000e640000001000 */
[----:B-1----:R-:W-:-:S04]  /*da20*/  FFMA R0, R67, R52, -1 ;  /* 0xbf80000043007423 */ /* 0x002fc80000000034 */
[----:B------:R-:W-:-:S04]  /*da30*/  FADD.FTZ R3, -R0, -RZ ;  /* 0x800000ff00037221 */ /* 0x000fc80000010100 */
[----:B------:R-:W-:-:S07]  /*da40*/  FFMA R52, R52, R3, R52 ;  /* 0x0000000334347223 */ /* 0x000fce0000000034 */
.L_x_250:
[----:B------:R-:W-:Y:S05]  /*da50*/  BSYNC B1 ;  /* 0x0000000000017941 */ /* 0x000fea0003800000 */
.L_x_248:
        /* <DEDUP_REMOVED lines=10> */
.L_x_252:
[----:B------:R-:W1:Y:S02]  /*db00*/  MUFU.RCP R54, R69 ;  /* 0x0000004500367308 */ /* 0x000e640000001000 */
[----:B-1----:R-:W-:-:S04]  /*db10*/  FFMA R0, R69, R54, -1 ;  /* 0xbf80000045007423 */ /* 0x002fc80000000036 */
[----:B------:R-:W-:-:S04]  /*db20*/  FADD.FTZ R3, -R0, -RZ ;  /* 0x800000ff00037221 */ /* 0x000fc80000010100 */
[----:B------:R-:W-:-:S07]  /*db30*/  FFMA R54, R54, R3, R54 ;  /* 0x0000000336367223 */ /* 0x000fce0000000036 */
.L_x_253:
[----:B------:R-:W-:Y:S05]  /*db40*/  BSYNC B1 ;  /* 0x0000000000017941 */ /* 0x000fea0003800000 */
.L_x_251:
        /* <DEDUP_REMOVED lines=10> */
.L_x_255:
[----:B------:R-:W1:Y:S02]  /*dbf0*/  MUFU.RCP R56, R71 ;  /* 0x0000004700387308 */ /* 0x000e640000001000 */
[----:B-1----:R-:W-:-:S04]  /*dc00*/  FFMA R0, R71, R56, -1 ;  /* 0xbf80000047007423 */ /* 0x002fc80000000038 */
[----:B------:R-:W-:-:S04]  /*dc10*/  FADD.FTZ R3, -R0, -RZ ;  /* 0x800000ff00037221 */ /* 0x000fc80000010100 */
[----:B------:R-:W-:-:S07]  /*dc20*/  FFMA R56, R56, R3, R56 ;  /* 0x0000000338387223 */ /* 0x000fce0000000038 */
.L_x_256:
[----:B------:R-:W-:Y:S05]  /*dc30*/  BSYNC B1 ;  /* 0x0000000000017941 */ /* 0x000fea0003800000 */
.L_x_254:
        /* <DEDUP_REMOVED lines=10> */
.L_x_258:
[----:B------:R-:W1:Y:S02]  /*dce0*/  MUFU.RCP R53, R68 ;  /* 0x0000004400357308 */ /* 0x000e640000001000 */
[----:B-1----:R-:W-:-:S04]  /*dcf0*/  FFMA R0, R68, R53, -1 ;  /* 0xbf80000044007423 */ /* 0x002fc80000000035 */
[----:B------:R-:W-:-:S04]  /*dd00*/  FADD.FTZ R0, -R0, -RZ ;  /* 0x800000ff00007221 */ /* 0x000fc80000010100 */
[----:B------:R-:W-:-:S07]  /*dd10*/  FFMA R53, R53, R0, R53 ;  /* 0x0000000035357223 */ /* 0x000fce0000000035 */
.L_x_259:
[----:B------:R-:W-:Y:S05]  /*dd20*/  BSYNC B1 ;  /* 0x0000000000017941 */ /* 0x000fea0003800000 */
.L_x_257:
        /* <DEDUP_REMOVED lines=10> */
.L_x_261:
[----:B------:R-:W1:Y:S02]  /*ddd0*/  MUFU.RCP R58, R73 ;  /* 0x00000049003a7308 */ /* 0x000e640000001000 */
[----:B-1----:R-:W-:-:S04]  /*dde0*/  FFMA R0, R73, R58, -1 ;  /* 0xbf80000049007423 */ /* 0x002fc8000000003a */
[----:B------:R-:W-:-:S04]  /*ddf0*/  FADD.FTZ R3, -R0, -RZ ;  /* 0x800000ff00037221 */ /* 0x000fc80000010100 */
[----:B------:R-:W-:-:S07]  /*de00*/  FFMA R58, R58, R3, R58 ;  /* 0x000000033a3a7223 */ /* 0x000fce000000003a */
.L_x_262:
[----:B------:R-:W-:Y:S05]  /*de10*/  BSYNC B1 ;  /* 0x0000000000017941 */ /* 0x000fea0003800000 */
.L_x_260:
        /* <DEDUP_REMOVED lines=10> */
.L_x_264:
[----:B------:R-:W1:Y:S02]  /*dec0*/  MUFU.RCP R55, R70 ;  /* 0x0000004600377308 */ /* 0x000e640000001000 */
[----:B-1----:R-:W-:-:S04]  /*ded0*/  FFMA R0, R70, R55, -1 ;  /* 0xbf80000046007423 */ /* 0x002fc80000000037 */
[----:B------:R-:W-:-:S04]  /*dee0*/  FADD.FTZ R0, -R0, -RZ ;  /* 0x800000ff00007221 */ /* 0x000fc80000010100 */
[----:B------:R-:W-:-:S07]  /*def0*/  FFMA R55, R55, R0, R55 ;  /* 0x0000000037377223 */ /* 0x000fce0000000037 */
.L_x_265:
[----:B------:R-:W-:Y:S05]  /*df00*/  BSYNC B1 ;  /* 0x0000000000017941 */ /* 0x000fea0003800000 */
.L_x_263:
        /* <DEDUP_REMOVED lines=10> */
.L_x_267:
[----:B------:R-:W1:Y:S02]  /*dfb0*/  MUFU.RCP R3, R50 ;  /* 0x0000003200037308 */ /* 0x000e640000001000 */
[----:B-1----:R-:W-:-:S04]  /*dfc0*/  FFMA R0, R50, R3, -1 ;  /* 0xbf80000032007423 */ /* 0x002fc80000000003 */
[----:B------:R-:W-:-:S04]  /*dfd0*/  FADD.FTZ R0, -R0, -RZ ;  /* 0x800000ff00007221 */ /* 0x000fc80000010100 */
[----:B------:R-:W-:-:S07]  /*dfe0*/  FFMA R60, R3, R0, R3 ;  /* 0x00000000033c7223 */ /* 0x000fce0000000003 */
.L_x_268:
[----:B------:R-:W-:Y:S05]  /*dff0*/  BSYNC B1 ;  /* 0x0000000000017941 */ /* 0x000fea0003800000 */
.L_x_266:
        /* <DEDUP_REMOVED lines=10> */
.L_x_270:
[----:B------:R-:W1:Y:S02]  /*e0a0*/  MUFU.RCP R57, R62 ;  /* 0x0000003e00397308 */ /* 0x000e640000001000 */
[----:B-1----:R-:W-:-:S04]  /*e0b0*/  FFMA R0, R62, R57, -1 ;  /* 0xbf8000003e007423 */ /* 0x002fc80000000039 */
[----:B------:R-:W-:-:S04]  /*e0c0*/  FADD.FTZ R0, -R0, -RZ ;  /* 0x800000ff00007221 */ /* 0x000fc80000010100 */
[----:B------:R-:W-:-:S07]  /*e0d0*/  FFMA R57, R57, R0, R57 ;  /* 0x0000000039397223 */ /* 0x000fce0000000039 */
.L_x_271:
[----:B------:R-:W-:Y:S05]  /*e0e0*/  BSYNC B1 ;  /* 0x0000000000017941 */ /* 0x000fea0003800000 */
.L_x_269:
        /* <DEDUP_REMOVED lines=10> */
.L_x_273:
[----:B------:R-:W1:Y:S02]  /*e190*/  MUFU.RCP R50, R49 ;  /* 0x0000003100327308 */ /* 0x000e640000001000 */
[----:B-1----:R-:W-:-:S04]  /*e1a0*/  FFMA R0, R49, R50, -1 ;  /* 0xbf80000031007423 */ /* 0x002fc80000000032 */
[----:B------:R-:W-:-:S04]  /*e1b0*/  FADD.FTZ R3, -R0, -RZ ;  /* 0x800000ff00037221 */ /* 0x000fc80000010100 */
[----:B------:R-:W-:-:S07]  /*e1c0*/  FFMA R50, R50, R3, R50 ;  /* 0x0000000332327223 */ /* 0x000fce0000000032 */
.L_x_274:
[----:B------:R-:W-:Y:S05]  /*e1d0*/  BSYNC B1 ;  /* 0x0000000000017941 */ /* 0x000fea0003800000 */
.L_x_272:
        /* <DEDUP_REMOVED lines=10> */
.L_x_276:
[----:B------:R-:W1:Y:S02]  /*e280*/  MUFU.RCP R49, R46 ;  /* 0x0000002e00317308 */ /* 0x000e640000001000 */
[----:B-1----:R-:W-:-:S04]  /*e290*/  FFMA R0, R46, R49, -1 ;  /* 0xbf8000002e007423 */ /* 0x002fc80000000031 */
[----:B------:R-:W-:-:S04]  /*e2a0*/  FADD.FTZ R0, -R0, -RZ ;  /* 0x800000ff00007221 */ /* 0x000fc80000010100 */
[----:B------:R-:W-:-:S07]  /*e2b0*/  FFMA R49, R49, R0, R49 ;  /* 0x0000000031317223 */ /* 0x000fce0000000031 */
.L_x_277:
[----:B------:R-:W-:Y:S05]  /*e2c0*/  BSYNC B1 ;  /* 0x0000000000017941 */ /* 0x000fea0003800000 */
.L_x_275:
        /* <DEDUP_REMOVED lines=10> */
.L_x_279:
[----:B------:R-:W1:Y:S02]  /*e370*/  MUFU.RCP R46, R45 ;  /* 0x0000002d002e7308 */ /* 0x000e640000001000 */
[----:B-1----:R-:W-:-:S04]  /*e380*/  FFMA R0, R45, R46, -1 ;  /* 0xbf8000002d007423 */ /* 0x002fc8000000002e */
[----:B------:R-:W-:-:S04]  /*e390*/  FADD.FTZ R3, -R0, -RZ ;  /* 0x800000ff00037221 */ /* 0x000fc80000010100 */
[----:B------:R-:W-:-:S07]  /*e3a0*/  FFMA R46, R46, R3, R46 ;  /* 0x000000032e2e7223 */ /* 0x000fce000000002e */
.L_x_280:
[----:B------:R-:W-:Y:S05]  /*e3b0*/  BSYNC B1 ;  /* 0x0000000000017941 */ /* 0x000fea0003800000 */
.L_x_278:
        /* <DEDUP_REMOVED lines=9> */
.L_x_282:
[----:B------:R-:W1:Y:S02]  /*e450*/  MUFU.RCP R0, R43 ;  /* 0x0000002b00007308 */ /* 0x000e640000001000 */
[----:B-1----:R-:W-:-:S04]  /*e460*/  FFMA R3, R43, R0, -1 ;  /* 0xbf8000002b037423 */ /* 0x002fc80000000000 */
[----:B------:R-:W-:-:S04]  /*e470*/  FADD.FTZ R3, -R3, -RZ ;  /* 0x800000ff03037221 */ /* 0x000fc80000010100 */
[----:B------:R-:W-:-:S07]  /*e480*/  FFMA R0, R0, R3, R0 ;  /* 0x0000000300007223 */ /* 0x000fce0000000000 */
.L_x_283:
[----:B------:R-:W-:Y:S05]  /*e490*/  BSYNC B1 ;  /* 0x0000000000017941 */ /* 0x000fea0003800000 */
.L_x_281:
        /* <DEDUP_REMOVED lines=26> */
.L_x_284:
        /* <DEDUP_REMOVED lines=27> */
.L_x_286:
[----:B------:R-:W-:Y:S05]  /*e7f0*/  BSYNC B0 ;  /* 0x0000000000007941 */ /* 0x000fea0003800000 */
.L_x_285:
[----:B------:R-:W-:Y:S04]  /*e800*/  BSSY B0, `(.L_x_287) ;  /* 0x000003c000007945 */ /* 0x000fe80003800000 */
[----:B------:R-:W-:Y:S05]  /*e810*/  @P0 BRA `(.L_x_288) ;  /* 0x0000000000e80947 */ /* 0x000fea0003800000 */
[----:B------:R-:W-:-:S04]  /*e820*/  MOV R0, UR56 ;  /* 0x0000003800007c02 */ /* 0x000fc80008000f00 */
[----:B------:R-:W-:-:S13]  /*e830*/  ISETP.NE.AND P3, PT, R0, 0x3, PT ;  /* 0x000000030000780c */ /* 0x000fda0003f65270 */
[----:B------:R-:W-:Y:S05]  /*e840*/  @!P3 BRA `(.L_x_289) ;  /* 0x000000000004b947 */ /* 0x000fea0003800000 */
[----:B------:R-:W-:Y:S01]  /*e850*/  BPT.TRAP 0x1 ;  /* 0x000000040000795c */ /* 0x000fe20000300000 */
.L_x_289:
[----:B------:R-:W2:Y:S04]  /*e860*/  LDL R0, [R1+0xb4] ;  /* 0x0000b40001007983 */ /* 0x000ea80000100800 */
[----:B------:R-:W3:Y:S01]  /*e870*/  LDL R3, [R1+0xb8] ;  /* 0x0000b80001037983 */ /* 0x000ee20000100800 */
[----:B------:R-:W-:Y:S01]  /*e880*/  BSSY B1, `(.L_x_290) ;  /* 0x0000005000017945 */ /* 0x000fe20003800000 */
[----:B--2---:R-:W-:Y:S02]  /*e890*/  LEA R0, R0, UR44, 0x3 ;  /* 0x0000002c00007c11 */ /* 0x004fe4000f8e18ff */
[----:B---3--:R-:W-:-:S04]  /*e8a0*/  SHF.L.U32 R3, R3, 0x1f, RZ ;  /* 0x0000001f03037819 */ /* 0x008fc800000006ff */
[----:B------:R-:W1:Y:S02]  /*e8b0*/  SYNCS.PHASECHK.TRANS64.TRYWAIT P2, [R0+URZ+0x80], R3 ;  /* 0x00008003000075a7 */ /* 0x000e64000804017f */
[----:B-1----:R-:W-:Y:S05]  /*e8c0*/  @!P2 BRA `(.L_x_291) ;  /* 0x000000c4000ca947 */ /* 0x002fea0003800000 */
.L_x_630:
[----:B------:R-:W-:Y:S05]  /*e8d0*/  BSYNC B1 ;  /* 0x0000000000017941 */ /* 0x000fea0003800000 */
.L_x_290:
        /* <DEDUP_REMOVED lines=18> */
.L_x_293:
[----:B------:R-:W-:Y:S05]  /*ea00*/  BSYNC B1 ;  /* 0x0000000000017941 */ /* 0x000fea0003800000 */
.L_x_292:
        /* <DEDUP_REMOVED lines=8> */
.L_x_294:
        /* <DEDUP_REMOVED lines=19> */
.L_x_288:
[----:B------:R-:W-:Y:S05]  /*ebc0*/  BSYNC B0 ;  /* 0x0000000000007941 */ /* 0x000fea0003800000 */
.L_x_287:
        /* <DEDUP_REMOVED lines=20> */
[C---:B------:R-:W-:Y:S01]  /*ed10*/  FFMA R24, R16.reuse, R0, R3 ;  /* 0x0000000010187223 */ /* 0x040fe20000000003 */
[--C-:B------:R-:W-:Y:S01]  /*ed20*/  HADD2.F32 R0, -RZ, R5.reuse.H0_H0 ;  /* 0x20000005ff007230 */ /* 0x100fe20000004100 */
[----:B------:R-:W-:Y:S01]  /*ed30*/  MOV R60, 0x3bbb989d ;  /* 0x3bbb989d003c7802 */ /* 0x000fe20000000f00 */
[----:B------:R-:W-:Y:S01]  /*ed40*/  FFMA R25, R16, R26, R25 ;  /* 0x0000001a10197223 */ /* 0x000fe20000000019 */
[----:B------:R-:W-:-:S02]  /*ed50*/  HADD2.F32 R34, -RZ, R5.H1_H1 ;  /* 0x30000005ff227230 */ /* 0x000fc40000004100 */
[----:B------:R-:W-:Y:S01]  /*ed60*/  FMUL R3, R2, R156 ;  /* 0x0000009c02037220 */ /* 0x000fe20000400000 */
[----:B------:R-:W-:Y:S01]  /*ed70*/  FFMA R33, R16, R0, R33 ;  /* 0x0000000010217223 */ /* 0x000fe20000000021 */
[----:B------:R-:W-:Y:S01]  /*ed80*/  MOV R62, 0x437c0000 ;  /* 0x437c0000003e7802 */ /* 0x000fe20000000f00 */
[--C-:B------:R-:W-:Y:S02]  /*ed90*/  HADD2.F32 R26, -RZ, R4.reuse.H0_H0 ;  /* 0x20000004ff1a7230 */ /* 0x100fe40000004100 */
[-C--:B------:R-:W-:Y:S01]  /*eda0*/  FFMA.SAT R0, -R15, R60.reuse, 0.5 ;  /* 0x3f0000000f007423 */ /* 0x080fe2000000213c */
[----:B------:R-:W-:Y:S01]  /*edb0*/  FMUL R35, R2, R155 ;  /* 0x0000009b02237220 */ /* 0x000fe20000400000 */
[----:B------:R-:W-:Y:S01]  /*edc0*/  FFMA.SAT R5, -R20, R60, 0.5 ;  /* 0x3f00000014057423 */ /* 0x000fe2000000213c */
[----:B------:R-:W-:Y:S01]  /*edd0*/  FFMA R34, R16, R34, R3 ;  /* 0x0000002210227223 */ /* 0x000fe20000000003 */
[----:B------:R-:W-:Y:S02]  /*ede0*/  HADD2.F32 R36, -RZ, R4.H1_H1 ;  /* 0x30000004ff247230 */ /* 0x000fe40000004100 */
[----:B------:R-:W-:Y:S01]  /*edf0*/  FFMA.RM R0, R0, R62, 12582913 ;  /* 0x4b40000100007423 */ /* 0x000fe2000000403e */
[----:B------:R-:W-:Y:S01]  /*ee00*/  FMUL R3, R2, R154 ;  /* 0x0000009a02037220 */ /* 0x000fe20000400000 */
[----:B------:R-:W-:Y:S01]  /*ee10*/  FFMA R35, R16, R26, R35 ;  /* 0x0000001a10237223 */ /* 0x000fe20000000023 */
[----:B------:R-:W-:Y:S01]  /*ee20*/  FFMA.RM R26, R5, R62, 12582913 ;  /* 0x4b400001051a7423 */ /* 0x000fe2000000403e */
[----:B------:R-:W-:Y:S01]  /*ee30*/  F2FP.F16.E4M3.UNPACK_B R32, R8.H1 ;  /* 0x00000008ff20723e */ /* 0x000fe200030006ff */
[----:B------:R-:W-:Y:S01]  /*ee40*/  FADD R4, R0, -12583039 ;  /* 0xcb40007f00047421 */ /* 0x000fe20000000000 */
[----:B------:R-:W-:Y:S01]  /*ee50*/  FFMA R36, R16, R36, R3 ;  /* 0x0000002410247223 */ /* 0x000fe20000000003 */
[----:B------:R-:W-:Y:S01]  /*ee60*/  FADD R3, R26, -12583039 ;  /* 0xcb40007f1a037421 */ /* 0x000fe20000000000 */
[----:B------:R-:W-:Y:S01]  /*ee70*/  FMUL R31, R2, R158 ;  /* 0x0000009e021f7220 */ /* 0x000fe20000400000 */
[----:B------:R-:W-:-:S02]  /*ee80*/  HADD2.F32 R27, -RZ, R32.H0_H0 ;  /* 0x20000020ff1b7230 */ /* 0x000fc40000004100 */
[----:B------:R-:W-:Y:S01]  /*ee90*/  FFMA.SAT R5, -R21, R60, 0.5 ;  /* 0x3f00000015057423 */ /* 0x000fe2000000213c */
[----:B------:R-:W-:Y:S01]  /*eea0*/  FFMA R4, -R15, 1.4426950216293334961, -R4 ;  /* 0x3fb8aa3b0f047823 */ /* 0x000fe20000000904 */
[----:B------:R-:W-:Y:S01]  /*eeb0*/  FMUL R37, R2, R153 ;  /* 0x0000009902257220 */ /* 0x000fe20000400000 */
[----:B------:R-:W-:Y:S01]  /*eec0*/  FFMA R3, -R20, 1.4426950216293334961, -R3 ;  /* 0x3fb8aa3b14037823 */ /* 0x000fe20000000903 */
[C---:B------:R-:W-:Y:S01]  /*eed0*/  FFMA R31, R16.reuse, R28, R31 ;  /* 0x0000001c101f7223 */ /* 0x040fe2000000001f */
[----:B------:R-:W-:Y:S01]  /*eee0*/  FFMA.RM R28, R5, R62, 12582913 ;  /* 0x4b400001051c7423 */ /* 0x000fe2000000403e */
[----:B------:R-:W-:Y:S01]  /*eef0*/  FFMA R4, -R15, 1.925963033500011079e-08, R4 ;  /* 0x32a570600f047823 */ /* 0x000fe20000000104 */
[----:B------:R-:W-:Y:S01]  /*ef00*/  FFMA R37, R16, R27, R37 ;  /* 0x0000001b10257223 */ /* 0x000fe20000000025 */
[----:B------:R-:W-:Y:S01]  /*ef10*/  FFMA.SAT R29, -R24, R60, 0.5 ;  /* 0x3f000000181d7423 */ /* 0x000fe2000000213c */
[----:B------:R-:W-:Y:S01]  /*ef20*/  FFMA R27, -R20, 1.925963033500011079e-08, R3 ;  /* 0x32a57060141b7823 */ /* 0x000fe20000000103 */
[----:B------:R-:W-:-:S02]  /*ef30*/  HADD2.F32 R40, -RZ, R32.H1_H1 ;  /* 0x30000020ff287230 */ /* 0x000fc40000004100 */
[----:B------:R-:W-:Y:S01]  /*ef40*/  FFMA.SAT R38, -R25, R60, 0.5 ;  /* 0x3f00000019267423 */ /* 0x000fe2000000213c */
[----:B------:R-:W-:Y:S01]  /*ef50*/  FMUL R3, R2, R152 ;  /* 0x0000009802037220 */ /* 0x000fe20000400000 */
[----:B------:R-:W-:Y:S01]  /*ef60*/  FADD R30, R28, -12583039 ;  /* 0xcb40007f1c1e7421 */ /* 0x000fe20000000000 */
[----:B------:R1:W2:Y:S01]  /*ef70*/  MUFU.EX2 R5, R4 ;  /* 0x0000000400057308 */ /* 0x0002a20000000800 */
[----:B------:R-:W-:Y:S01]  /*ef80*/  FFMA.RM R32, R29, R62, 12582913 ;  /* 0x4b4000011d207423 */ /* 0x000fe2000000403e */
[-C--:B------:R-:W-:Y:S01]  /*ef90*/  F2FP.F16.E4M3.UNPACK_B R43, R9.reuse ;  /* 0x00000009ff2b723e */ /* 0x080fe200020006ff */
[----:B------:R-:W-:Y:S01]  /*efa0*/  FFMA R30, -R21, 1.4426950216293334961, -R30 ;  /* 0x3fb8aa3b151e7823 */ /* 0x000fe2000000091e */
[----:B------:R-:W-:Y:S01]  /*efb0*/  F2FP.F16.E4M3.UNPACK_B R51, R9.H1 ;  /* 0x00000009ff33723e */ /* 0x000fe200030006ff */
[----:B------:R-:W-:Y:S01]  /*efc0*/  FADD R29, R32, -12583039 ;  /* 0xcb40007f201d7421 */ /* 0x000fe20000000000 */
[----:B------:R-:W-:Y:S01]  /*efd0*/  FFMA.SAT R48, -R35, R60, 0.5 ;  /* 0x3f00000023307423 */ /* 0x000fe2000000213c */
[----:B------:R-:W-:Y:S01]  /*efe0*/  FFMA R30, -R21, 1.925963033500011079e-08, R30 ;  /* 0x32a57060151e7823 */ /* 0x000fe2000000011e */
[----:B------:R-:W-:-:S02]  /*eff0*/  HADD2.F32 R41, -RZ, R43.H0_H0 ;  /* 0x2000002bff297230 */ /* 0x000fc40000004100 */
[----:B-1----:R-:W-:Y:S01]  /*f000*/  FFMA.RM R4, R38, R62, 12582913 ;  /* 0x4b40000126047423 */ /* 0x002fe2000000403e */
[----:B------:R-:W-:Y:S01]  /*f010*/  FFMA R38, R16, R40, R3 ;  /* 0x0000002810267223 */ /* 0x000fe20000000003 */
[-C--:B------:R-:W-:Y:S01]  /*f020*/  FFMA.SAT R3, -R31, R60.reuse, 0.5 ;  /* 0x3f0000001f037423 */ /* 0x080fe2000000213c */
[----:B------:R-:W-:Y:S02]  /*f030*/  HADD2.F32 R49, -RZ, R43.H1_H1 ;  /* 0x3000002bff317230 */ /* 0x000fe40000004100 */
[----:B------:R-:W-:Y:S01]  /*f040*/  FFMA.SAT R43, -R34, R60, 0.5 ;  /* 0x3f000000222b7423 */ /* 0x000fe2000000213c */
[----:B------:R-:W-:Y:S01]  /*f050*/  FFMA R39, -R24, 1.4426950216293334961, -R29 ;  /* 0x3fb8aa3b18277823 */ /* 0x000fe2000000091d */
[----:B------:R-:W-:Y:S01]  /*f060*/  FFMA.RM R42, R3, R62, 12582913 ;  /* 0x4b400001032a7423 */ /* 0x000fe2000000403e */
[----:B------:R-:W-:Y:S01]  /*f070*/  FFMA.SAT R3, -R33, R60, 0.5 ;  /* 0x3f00000021037423 */ /* 0x000fe2000000213c */
[----:B------:R1:W-:Y:S01]  /*f080*/  MUFU.EX2 R29, R30 ;  /* 0x0000001e001d7308 */ /* 0x0003e20000000800 */
[-C--:B------:R-:W-:Y:S01]  /*f090*/  FFMA.RM R47, R43, R62.reuse, 12582913 ;  /* 0x4b4000012b2f7423 */ /* 0x080fe2000000403e */
[----:B------:R-:W-:Y:S01]  /*f0a0*/  FADD R40, R4, -12583039 ;  /* 0xcb40007f04287421 */ /* 0x000fe20000000000 */
[----:B------:R-:W-:Y:S01]  /*f0b0*/  FFMA.RM R44, R3, R62, 12582913 ;  /* 0x4b400001032c7423 */ /* 0x000fe2000000403e */
[----:B------:R-:W-:Y:S01]  /*f0c0*/  FMUL R3, R2, R22 ;  /* 0x0000001602037220 */ /* 0x000fe20000400000 */
[----:B------:R-:W-:Y:S01]  /*f0d0*/  FADD R45, R47, -12583039 ;  /* 0xcb40007f2f2d7421 */ /* 0x000fe20000000000 */
[----:B------:R-:W-:Y:S01]  /*f0e0*/  FFMA R40, -R25, 1.4426950216293334961, -R40 ;  /* 0x3fb8aa3b19287823 */ /* 0x000fe20000000928 */
[----:B------:R-:W-:Y:S01]  /*f0f0*/  FADD R46, R44, -12583039 ;  /* 0xcb40007f2c2e7421 */ /* 0x000fe20000000000 */
[----:B------:R-:W-:Y:S01]  /*f100*/  FFMA R22, R16, R49, R3 ;  /* 0x0000003110167223 */ /* 0x000fe20000000003 */
[----:B-1----:R-:W-:Y:S01]  /*f110*/  FADD R30, R42, -12583039 ;  /* 0xcb40007f2a1e7421 */ /* 0x002fe20000000000 */
[----:B------:R-:W-:Y:S01]  /*f120*/  FFMA.SAT R49, -R36, R60, 0.5 ;  /* 0x3f00000024317423 */ /* 0x000fe2000000213c */
[----:B------:R-:W-:Y:S01]  /*f130*/  FFMA R46, -R33, 1.4426950216293334961, -R46 ;  /* 0x3fb8aa3b212e7823 */ /* 0x000fe2000000092e */
[----:B------:R-:W-:Y:S01]  /*f140*/  FFMA R3, -R34, 1.4426950216293334961, -R45 ;  /* 0x3fb8aa3b22037823 */ /* 0x000fe2000000092d */
[----:B------:R-:W-:Y:S01]  /*f150*/  FFMA R30, -R31, 1.4426950216293334961, -R30 ;  /* 0x3fb8aa3b1f1e7823 */ /* 0x000fe2000000091e */
[----:B------:R-:W-:Y:S01]  /*f160*/  FFMA.RM R50, R49, R62, 12582913 ;  /* 0x4b40000131327423 */ /* 0x000fe2000000403e */
[----:B------:R-:W-:Y:S01]  /*f170*/  FMUL R23, R2, R23 ;  /* 0x0000001702177220 */ /* 0x000fe20000400000 */
[----:B------:R-:W-:Y:S01]  /*f180*/  FFMA R46, -R33, 1.925963033500011079e-08, R46 ;  /* 0x32a57060212e7823 */ /* 0x000fe2000000012e */
[----:B------:R-:W-:Y:S01]  /*f190*/  FFMA R30, -R31, 1.925963033500011079e-08, R30 ;  /* 0x32a570601f1e7823 */ /* 0x000fe2000000011e */
[----:B------:R-:W-:Y:S01]  /*f1a0*/  FFMA R40, -R25, 1.925963033500011079e-08, R40 ;  /* 0x32a5706019287823 */ /* 0x000fe20000000128 */
[----:B------:R-:W-:Y:S01]  /*f1b0*/  FFMA.SAT R49, -R37, R60, 0.5 ;  /* 0x3f00000025317423 */ /* 0x000fe2000000213c */
[----:B------:R-:W-:Y:S01]  /*f1c0*/  FFMA.RM R48, R48, R62, 12582913 ;  /* 0x4b40000130307423 */ /* 0x000fe2000000403e */
[----:B------:R1:W-:Y:S01]  /*f1d0*/  MUFU.EX2 R43, R30 ;  /* 0x0000001e002b7308 */ /* 0x0003e20000000800 */
[----:B------:R-:W-:-:S02]  /*f1e0*/  HADD2.F32 R52, -RZ, R51.H0_H0 ;  /* 0x20000033ff347230 */ /* 0x000fc40000004100 */
[----:B------:R-:W-:Y:S01]  /*f1f0*/  FFMA R23, R16, R41, R23 ;  /* 0x0000002910177223 */ /* 0x000fe20000000017 */
[----:B------:R-:W-:Y:S01]  /*f200*/  FMUL R19, R2, R19 ;  /* 0x0000001302137220 */ /* 0x000fe20000400000 */
[----:B------:R-:W-:Y:S02]  /*f210*/  HADD2.F32 R54, -RZ, R51.H1_H1 ;  /* 0x30000033ff367230 */ /* 0x000fe40000004100 */
[-C--:B------:R-:W-:Y:S01]  /*f220*/  FFMA.SAT R53, -R38, R60.reuse, 0.5 ;  /* 0x3f00000026357423 */ /* 0x080fe2000000213c */
[----:B------:R-:W-:Y:S01]  /*f230*/  FFMA.SAT R56, -R22, R60, 0.5 ;  /* 0x3f00000016387423 */ /* 0x000fe2000000213c */
[----:B------:R-:W-:Y:S01]  /*f240*/  FFMA R19, R16, R52, R19 ;  /* 0x0000003410137223 */ /* 0x000fe20000000013 */
[----:B------:R3:W-:Y:S01]  /*f250*/  MUFU.EX2 R45, R46 ;  /* 0x0000002e002d7308 */ /* 0x0007e20000000800 */
[----:B-1----:R-:W-:Y:S01]  /*f260*/  FFMA R30, -R34, 1.925963033500011079e-08, R3 ;  /* 0x32a57060221e7823 */ /* 0x002fe20000000103 */
[----:B------:R-:W-:Y:S01]  /*f270*/  FADD R3, R50, -12583039 ;  /* 0xcb40007f32037421 */ /* 0x000fe20000000000 */
[----:B------:R-:W-:Y:S01]  /*f280*/  FFMA.RM R53, R53, R62, 12582913 ;  /* 0x4b40000135357423 */ /* 0x000fe2000000403e */
[----:B------:R-:W-:Y:S01]  /*f290*/  FFMA.SAT R58, -R19, R60, 0.5 ;  /* 0x3f000000133a7423 */ /* 0x000fe2000000213c */
[----:B------:R-:W-:Y:S01]  /*f2a0*/  SHF.L.U32 R26, R26, 0x17, RZ ;  /* 0x000000171a1a7819 */ /* 0x000fe200000006ff */
[----:B------:R-:W-:Y:S01]  /*f2b0*/  FFMA R51, -R36, 1.4426950216293334961, -R3 ;  /* 0x3fb8aa3b24337823 */ /* 0x000fe20000000903 */
[----:B------:R-:W-:Y:S01]  /*f2c0*/  FMUL R3, R2, R18 ;  /* 0x0000001202037220 */ /* 0x000fe20000400000 */
[----:B------:R-:W1:Y:S01]  /*f2d0*/  MUFU.EX2 R27, R27 ;  /* 0x0000001b001b7308 */ /* 0x000e620000000800 */
[----:B---3--:R-:W-:Y:S01]  /*f2e0*/  FFMA.RM R46, R49, R62, 12582913 ;  /* 0x4b400001312e7423 */ /* 0x008fe2000000403e */
[----:B------:R-:W-:Y:S01]  /*f2f0*/  SHF.L.U32 R0, R0, 0x17, RZ ;  /* 0x0000001700007819 */ /* 0x000fe200000006ff */
[----:B------:R-:W-:Y:S01]  /*f300*/  FFMA R18, R16, R54, R3 ;  /* 0x0000003610127223 */ /* 0x000fe20000000003 */
[-C--:B------:R-:W-:Y:S01]  /*f310*/  FFMA.SAT R54, -R23, R60.reuse, 0.5 ;  /* 0x3f00000017367423 */ /* 0x080fe2000000213c */
[----:B------:R-:W-:Y:S01]  /*f320*/  FADD R52, R46, -12583039 ;  /* 0xcb40007f2e347421 */ /* 0x000fe20000000000 */
[----:B------:R-:W-:Y:S01]  /*f330*/  FADD R3, R53, -12583039 ;  /* 0xcb40007f35037421 */ /* 0x000fe20000000000 */
[----:B------:R-:W-:Y:S01]  /*f340*/  FFMA.SAT R59, -R18, R60, 0.5 ;  /* 0x3f000000123b7423 */ /* 0x000fe2000000213c */
[----:B------:R3:W4:Y:S01]  /*f350*/  MUFU.EX2 R41, R40 ;  /* 0x0000002800297308 */ /* 0x0007220000000800 */
[----:B------:R-:W-:Y:S01]  /*f360*/  FFMA R52, -R37, 1.4426950216293334961, -R52 ;  /* 0x3fb8aa3b25347823 */ /* 0x000fe20000000934 */
[-C--:B------:R-:W-:Y:S01]  /*f370*/  FFMA.RM R54, R54, R62.reuse, 12582913 ;  /* 0x4b40000136367423 */ /* 0x080fe2000000403e */
[----:B------:R-:W-:Y:S01]  /*f380*/  FFMA R55, -R38, 1.4426950216293334961, -R3 ;  /* 0x3fb8aa3b26377823 */ /* 0x000fe20000000903 */
[-C--:B------:R-:W-:Y:S01]  /*f390*/  FFMA.RM R60, R59, R62.reuse, 12582913 ;  /* 0x4b4000013b3c7423 */ /* 0x080fe2000000403e */
[----:B------:R-:W-:Y:S01]  /*f3a0*/  FFMA R52, -R37, 1.925963033500011079e-08, R52 ;  /* 0x32a5706025347823 */ /* 0x000fe20000000134 */
[-C--:B------:R-:W-:Y:S01]  /*f3b0*/  FFMA.RM R57, R56, R62.reuse, 12582913 ;  /* 0x4b40000138397423 */ /* 0x080fe2000000403e */
[----:B------:R-:W-:Y:S01]  /*f3c0*/  FFMA R55, -R38, 1.925963033500011079e-08, R55 ;  /* 0x32a5706026377823 */ /* 0x000fe20000000137 */
[----:B------:R-:W-:Y:S01]  /*f3d0*/  FFMA.RM R58, R58, R62, 12582913 ;  /* 0x4b4000013a3a7423 */ /* 0x000fe2000000403e */
[----:B---3--:R-:W-:Y:S01]  /*f3e0*/  FADD R40, R48, -12583039 ;  /* 0xcb40007f30287421 */ /* 0x008fe20000000000 */
[----:B------:R1:W-:Y:S01]  /*f3f0*/  MUFU.EX2 R3, R52 ;  /* 0x0000003400037308 */ /* 0x0003e20000000800 */
[----:B------:R-:W-:Y:S01]  /*f400*/  SHF.L.U32 R28, R28, 0x17, RZ ;  /* 0x000000171c1c7819 */ /* 0x000fe200000006ff */
[----:B--2---:R-:W-:Y:S01]  /*f410*/  FFMA R61, R0, R5, 1 ;  /* 0x3f800000003d7423 */ /* 0x004fe20000000005 */
[----:B------:R-:W-:Y:S01]  /*f420*/  FFMA R40, -R35, 1.4426950216293334961, -R40 ;  /* 0x3fb8aa3b23287823 */ /* 0x000fe20000000928 */
[----:B------:R-:W-:Y:S01]  /*f430*/  FADD R5, R57, -12583039 ;  /* 0xcb40007f39057421 */ /* 0x000fe20000000000 */
[----:B------:R-:W-:Y:S01]  /*f440*/  FADD R0, R58, -12583039 ;  /* 0xcb40007f3a007421 */ /* 0x000fe20000000000 */
[----:B------:R-:W-:Y:S01]  /*f450*/  SHF.L.U32 R4, R4, 0x17, RZ ;  /* 0x0000001704047819 */ /* 0x000fe200000006ff */
[----:B------:R-:W-:Y:S01]  /*f460*/  FFMA R40, -R35, 1.925963033500011079e-08, R40 ;  /* 0x32a5706023287823 */ /* 0x000fe20000000128 */
[----:B------:R-:W-:Y:S01]  /*f470*/  FFMA R59, -R22, 1.4426950216293334961, -R5 ;  /* 0x3fb8aa3b163b7823 */ /* 0x000fe20000000905 */
[----:B-1----:R-:W-:Y:S01]  /*f480*/  FFMA R52, R26, R27, 1 ;  /* 0x3f8000001a347423 */ /* 0x002fe2000000001b */
[----:B------:R-:W-:Y:S01]  /*f490*/  FADD R27, R60, -12583039 ;  /* 0xcb40007f3c1b7421 */ /* 0x000fe20000000000 */
[----:B------:R1:W-:Y:S01]  /*f4a0*/  MUFU.EX2 R49, R40 ;  /* 0x0000002800317308 */ /* 0x0003e20000000800 */
[----:B------:R-:W-:Y:S01]  /*f4b0*/  FFMA R26, -R19, 1.4426950216293334961, -R0 ;  /* 0x3fb8aa3b131a7823 */ /* 0x000fe20000000900 */
[----:B------:R-:W-:Y:S01]  /*f4c0*/  FFMA R51, -R36, 1.925963033500011079e-08, R51 ;  /* 0x32a5706024337823 */ /* 0x000fe20000000133 */
[----:B----4-:R-:W-:Y:S01]  /*f4d0*/  FFMA R63, R4, R41, 1 ;  /* 0x3f800000043f7423 */ /* 0x010fe20000000029 */
[----:B------:R-:W-:Y:S01]  /*f4e0*/  FFMA R39, -R24, 1.925963033500011079e-08, R39 ;  /* 0x32a5706018277823 */ /* 0x000fe20000000127 */
[----:B------:R-:W-:Y:S01]  /*f4f0*/  IADD3 R4, R61, 0x1800000, RZ ;  /* 0x018000003d047810 */ /* 0x000fe20007ffe0ff */
[----:B------:R-:W-:Y:S01]  /*f500*/  FFMA R59, -R22, 1.925963033500011079e-08, R59 ;  /* 0x32a57060163b7823 */ /* 0x000fe2000000013b */
[----:B------:R-:W-:Y:S01]  /*f510*/  FFMA R26, -R19, 1.925963033500011079e-08, R26 ;  /* 0x32a57060131a7823 */ /* 0x000fe2000000011a */
[----:B------:R-:W-:Y:S01]  /*f520*/  MUFU.EX2 R30, R30 ;  /* 0x0000001e001e7308 */ /* 0x000fe20000000800 */
[----:B-1----:R-:W-:Y:S01]  /*f530*/  FADD R40, R54, -12583039 ;  /* 0xcb40007f36287421 */ /* 0x002fe20000000000 */
[----:B------:R-:W-:Y:S01]  /*f540*/  LOP3.LUT R4, R4, 0x7f800000, RZ, 0xc0, !PT ;  /* 0x7f80000004047812 */ /* 0x000fe200078ec0ff */
[----:B------:R-:W-:Y:S01]  /*f550*/  BSSY B1, `(.L_x_295) ;  /* 0x0000030000017945 */ /* 0x000fe20003800000 */
[----:B------:R-:W-:Y:S01]  /*f560*/  SHF.L.U32 R47, R47, 0x17, RZ ;  /* 0x000000172f2f7819 */ /* 0x000fe200000006ff */
[----:B------:R-:W-:Y:S01]  /*f570*/  FFMA R56, -R23, 1.4426950216293334961, -R40 ;  /* 0x3fb8aa3b17387823 */ /* 0x000fe20000000928 */
[----:B------:R-:W-:-:S02]  /*f580*/  ISETP.GT.U32.AND P2, PT, R4, 0x1ffffff, PT ;  /* 0x01ffffff0400780c */ /* 0x000fc40003f44070 */
[----:B------:R1:W2:Y:S01]  /*f590*/  MUFU.EX2 R40, R55 ;  /* 0x0000003700287308 */ /* 0x0002a20000000800 */
[----:B------:R-:W-:Y:S01]  /*f5a0*/  FFMA R56, -R23, 1.925963033500011079e-08, R56 ;  /* 0x32a5706017387823 */ /* 0x000fe20000000138 */
[----:B------:R-:W-:Y:S02]  /*f5b0*/  SHF.L.U32 R50, R50, 0x17, RZ ;  /* 0x0000001732327819 */ /* 0x000fe400000006ff */
[----:B------:R-:W-:Y:S02]  /*f5c0*/  SHF.L.U32 R53, R53, 0x17, RZ ;  /* 0x0000001735357819 */ /* 0x000fe400000006ff */
[----:B------:R-:W-:Y:S02]  /*f5d0*/  SHF.L.U32 R57, R57, 0x17, RZ ;  /* 0x0000001739397819 */ /* 0x000fe400000006ff */
[----:B------:R-:W3:Y:S01]  /*f5e0*/  MUFU.EX2 R51, R51 ;  /* 0x0000003300337308 */ /* 0x000ee20000000800 */
[----:B-1----:R-:W-:Y:S01]  /*f5f0*/  FFMA R55, R28, R29, 1 ;  /* 0x3f8000001c377423 */ /* 0x002fe2000000001d */
[----:B------:R-:W-:Y:S01]  /*f600*/  FFMA R29, -R18, 1.4426950216293334961, -R27 ;  /* 0x3fb8aa3b121d7823 */ /* 0x000fe2000000091b */
[----:B------:R-:W-:-:S02]  /*f610*/  SHF.L.U32 R32, R32, 0x17, RZ ;  /* 0x0000001720207819 */ /* 0x000fc400000006ff */
[----:B------:R-:W-:Y:S01]  /*f620*/  SHF.L.U32 R42, R42, 0x17, RZ ;  /* 0x000000172a2a7819 */ /* 0x000fe200000006ff */
[----:B------:R-:W-:Y:S01]  /*f630*/  FFMA R29, -R18, 1.925963033500011079e-08, R29 ;  /* 0x32a57060121d7823 */ /* 0x000fe2000000011d */
[----:B------:R-:W-:Y:S01]  /*f640*/  SHF.L.U32 R44, R44, 0x17, RZ ;  /* 0x000000172c2c7819 */ /* 0x000fe200000006ff */
[----:B------:R-:W1:Y:S01]  /*f650*/  MUFU.EX2 R0, R59 ;  /* 0x0000003b00007308 */ /* 0x000e620000000800 */
[----:B------:R-:W-:Y:S01]  /*f660*/  SHF.L.U32 R48, R48, 0x17, RZ ;  /* 0x0000001730307819 */ /* 0x000fe200000006ff */
[----:B--2---:R-:W-:Y:S01]  /*f670*/  FFMA R66, R53, R40, 1 ;  /* 0x3f80000035427423 */ /* 0x004fe20000000028 */
[----:B------:R-:W-:Y:S01]  /*f680*/  SHF.L.U32 R46, R46, 0x17, RZ ;  /* 0x000000172e2e7819 */ /* 0x000fe200000006ff */
[----:B------:R-:W-:Y:S01]  /*f690*/  FFMA R43, R42, R43, 1 ;  /* 0x3f8000002a2b7423 */ /* 0x000fe2000000002b */
[----:B------:R-:W-:Y:S01]  /*f6a0*/  SHF.L.U32 R54, R54, 0x17, RZ ;  /* 0x0000001736367819 */ /* 0x000fe200000006ff */
[----:B------:R-:W-:Y:S01]  /*f6b0*/  FFMA R45, R44, R45, 1 ;  /* 0x3f8000002c2d7423 */ /* 0x000fe2000000002d */
[----:B------:R-:W-:Y:S01]  /*f6c0*/  SHF.L.U32 R58, R58, 0x17, RZ ;  /* 0x000000173a3a7819 */ /* 0x000fe200000006ff */
[----:B------:R-:W2:Y:S01]  /*f6d0*/  MUFU.EX2 R39, R39 ;  /* 0x0000002700277308 */ /* 0x000ea20000000800 */
[----:B------:R-:W-:Y:S01]  /*f6e0*/  SHF.L.U32 R60, R60, 0x17, RZ ;  /* 0x000000173c3c7819 */ /* 0x000fe200000006ff */
[----:B---3--:R-:W-:Y:S01]  /*f6f0*/  FFMA R64, R50, R51, 1 ;  /* 0x3f80000032407423 */ /* 0x008fe20000000033 */
[----:B------:R-:W-:-:S05]  /*f700*/  FFMA R49, R48, R49, 1 ;  /* 0x3f80000030317423 */ /* 0x000fca0000000031 */
[----:B------:R3:W4:Y:S01]  /*f710*/  MUFU.EX2 R5, R56 ;  /* 0x0000003800057308 */ /* 0x0007220000000800 */
[----:B-1----:R-:W-:-:S07]  /*f720*/  FFMA R68, R57, R0, 1 ;  /* 0x3f80000039447423 */ /* 0x002fce0000000000 */
[----:B------:R-:W1:Y:S01]  /*f730*/  MUFU.EX2 R27, R26 ;  /* 0x0000001a001b7308 */ /* 0x000e620000000800 */
[----:B---3--:R-:W-:Y:S01]  /*f740*/  FFMA R56, R47, R30, 1 ;  /* 0x3f8000002f387423 */ /* 0x008fe2000000001e */
[----:B--2---:R-:W-:Y:S01]  /*f750*/  FFMA R62, R32, R39, 1 ;  /* 0x3f800000203e7423 */ /* 0x004fe20000000027 */
[----:B------:R-:W-:-:S05]  /*f760*/  FFMA R47, R46, R3, 1 ;  /* 0x3f8000002e2f7423 */ /* 0x000fca0000000003 */
[----:B------:R-:W2:Y:S01]  /*f770*/  MUFU.EX2 R29, R29 ;  /* 0x0000001d001d7308 */ /* 0x000ea20000000800 */
[----:B----4-:R-:W-:Y:S01]  /*f780*/  FFMA R51, R54, R5, 1 ;  /* 0x3f80000036337423 */ /* 0x010fe20000000005 */
[----:B-1----:R-:W-:Y:S01]  /*f790*/  FFMA R53, R58, R27, 1 ;  /* 0x3f8000003a357423 */ /* 0x002fe2000000001b */
[----:B--2---:R-:W-:Y:S01]  /*f7a0*/  FFMA R57, R60, R29, 1 ;  /* 0x3f8000003c397423 */ /* 0x004fe2000000001d */
[----:B------:R-:W-:Y:S06]  /*f7b0*/  @P2 BRA `(.L_x_296) ;  /* 0x0000000000142947 */ /* 0x000fec0003800000 */
[----:B------:R-:W-:Y:S02]  /*f7c0*/  MOV R0, R61 ;  /* 0x0000003d00007202 */ /* 0x000fe40000000f00 */
[----:B------:R-:W-:-:S07]  /*f7d0*/  MOV R4, 0xf7f0 ;  /* 0x0000f7f000047802 */ /* 0x000fce0000000f00 */
[----:B------:R-:W-:Y:S05]  /*f7e0*/  CALL.REL.NOINC `($__internal_0_$__cuda_sm20_rcp_rn_f32_slowpath) ;  /* 0x000000bc00887944 */ /* 0x000fea0003c00000 */
[----:B------:R-:W-:Y:S01]  /*f7f0*/  MOV R40, R0 ;  /* 0x0000000000287202 */ /* 0x000fe20000000f00 */
[----:B------:R-:W-:Y:S06]  /*f800*/  BRA `(.L_x_297) ;  /* 0x0000000000107947 */ /* 0x000fec0003800000 */
.L_x_296:
[----:B------:R-:W1:Y:S02]  /*f810*/  MUFU.RCP R40, R61 ;  /* 0x0000003d00287308 */ /* 0x000e640000001000 */
[----:B-1----:R-:W-:-:S04]  /*f820*/  FFMA R0, R61, R40, -1 ;  /* 0xbf8000003d007423 */ /* 0x002fc80000000028 */
[----:B------:R-:W-:-:S04]  /*f830*/  FADD.FTZ R3, -R0, -RZ ;  /* 0x800000ff00037221 */ /* 0x000fc80000010100 */
[----:B------:R-:W-:-:S07]  /*f840*/  FFMA R40, R40, R3, R40 ;  /* 0x0000000328287223 */ /* 0x000fce0000000028 */
.L_x_297:
[----:B------:R-:W-:Y:S05]  /*f850*/  BSYNC B1 ;  /* 0x0000000000017941 */ /* 0x000fea0003800000 */
.L_x_295:
        /* <DEDUP_REMOVED lines=10> */
.L_x_299:
[----:B------:R-:W1:Y:S02]  /*f900*/  MUFU.RCP R39, R52 ;  /* 0x0000003400277308 */ /* 0x000e640000001000 */
[----:B-1----:R-:W-:-:S04]  /*f910*/  FFMA R0, R52, R39, -1 ;  /* 0xbf80000034007423 */ /* 0x002fc80000000027 */
[----:B------:R-:W-:-:S04]  /*f920*/  FADD.FTZ R0, -R0, -RZ ;  /* 0x800000ff00007221 */ /* 0x000fc80000010100 */
[----:B------:R-:W-:-:S07]  /*f930*/  FFMA R39, R39, R0, R39 ;  /* 0x0000000027277223 */ /* 0x000fce0000000027 */
.L_x_300:
[----:B------:R-:W-:Y:S05]  /*f940*/  BSYNC B1 ;  /* 0x0000000000017941 */ /* 0x000fea0003800000 */
.L_x_298:
        /* <DEDUP_REMOVED lines=10> */
.L_x_302:
[----:B------:R-:W1:Y:S02]  /*f9f0*/  MUFU.RCP R42, R55 ;  /* 0x00000037002a7308 */ /* 0x000e640000001000 */
[----:B-1----:R-:W-:-:S04]  /*fa00*/  FFMA R0, R55, R42, -1 ;  /* 0xbf80000037007423 */ /* 0x002fc8000000002a */
[----:B------:R-:W-:-:S04]  /*fa10*/  FADD.FTZ R3, -R0, -RZ ;  /* 0x800000ff00037221 */ /* 0x000fc80000010100 */
[----:B------:R-:W-:-:S07]  /*fa20*/  FFMA R42, R42, R3, R42 ;  /* 0x000000032a2a7223 */ /* 0x000fce000000002a */
.L_x_303:
[----:B------:R-:W-:Y:S05]  /*fa30*/  BSYNC B1 ;  /* 0x0000000000017941 */ /* 0x000fea0003800000 */
.L_x_301:
        /* <DEDUP_REMOVED lines=10> */
.L_x_305:
[----:B------:R-:W1:Y:S02]  /*fae0*/  MUFU.RCP R41, R62 ;  /* 0x0000003e00297308 */ /* 0x000e640000001000 */
[----:B-1----:R-:W-:-:S04]  /*faf0*/  FFMA R0, R62, R41, -1 ;  /* 0xbf8000003e007423 */ /* 0x002fc80000000029 */
[----:B------:R-:W-:-:S04]  /*fb00*/  FADD.FTZ R0, -R0, -RZ ;  /* 0x800000ff00007221 */ /* 0x000fc80000010100 */
[----:B------:R-:W-:-:S07]  /*fb10*/  FFMA R41, R41, R0, R41 ;  /* 0x0000000029297223 */ /* 0x000fce0000000029 */
.L_x_306:
[----:B------:R-:W-:Y:S05]  /*fb20*/  BSYNC B1 ;  /* 0x0000000000017941 */ /* 0x000fea0003800000 */
.L_x_304:
        /* <DEDUP_REMOVED lines=10> */
.L_x_308:
[----:B------:R-:W1:Y:S02]  /*fbd0*/  MUFU.RCP R44, R63 ;  /* 0x0000003f002c7308 */ /* 0x000e640000001000 */
[----:B-1----:R-:W-:-:S04]  /*fbe0*/  FFMA R0, R63, R44, -1 ;  /* 0xbf8000003f007423 */ /* 0x002fc8000000002c */
[----:B------:R-:W-:-:S04]  /*fbf0*/  FADD.FTZ R3, -R0, -RZ ;  /* 0x800000ff00037221 */ /* 0x000fc80000010100 */
[----:B------:R-:W-:-:S07]  /*fc00*/  FFMA R44, R44, R3, R44 ;  /* 0x000000032c2c7223 */ /* 0x000fce000000002c */
.L_x_309:
[----:B------:R-:W-:Y:S05]  /*fc10*/  BSYNC B1 ;  /* 0x0000000000017941 */ /* 0x000fea0003800000 */
.L_x_307:
        /* <DEDUP_REMOVED lines=10> */
.L_x_311:
[----:B------:R-:W1:Y:S02]  /*fcc0*/  MUFU.RCP R46, R43 ;  /* 0x0000002b002e7308 */ /* 0x000e640000001000 */
[----:B-1----:R-:W-:-:S04]  /*fcd0*/  FFMA R0, R43, R46, -1 ;  /* 0xbf8000002b007423 */ /* 0x002fc8000000002e */
[----:B------:R-:W-:-:S04]  /*fce0*/  FADD.FTZ R3, -R0, -RZ ;  /* 0x800000ff00037221 */ /* 0x000fc80000010100 */
[----:B------:R-:W-:-:S07]  /*fcf0*/  FFMA R46, R46, R3, R46 ;  /* 0x000000032e2e7223 */ /* 0x000fce000000002e */
.L_x_312:
[----:B------:R-:W-:Y:S05]  /*fd00*/  BSYNC B1 ;  /* 0x0000000000017941 */ /* 0x000fea0003800000 */
.L_x_310:
        /* <DEDUP_REMOVED lines=10> */
.L_x_314:
[----:B------:R-:W1:Y:S02]  /*fdb0*/  MUFU.RCP R48, R45 ;  /* 0x0000002d00307308 */ /* 0x000e640000001000 */
[----:B-1----:R-:W-:-:S04]  /*fdc0*/  FFMA R0, R45, R48, -1 ;  /* 0xbf8000002d007423 */ /* 0x002fc80000000030 */
[----:B------:R-:W-:-:S04]  /*fdd0*/  FADD.FTZ R3, -R0, -RZ ;  /* 0x800000ff00037221 */ /* 0x000fc80000010100 */
[----:B------:R-:W-:-:S07]  /*fde0*/  FFMA R48, R48, R3, R48 ;  /* 0x0000000330307223 */ /* 0x000fce0000000030 */
.L_x_315:
[----:B------:R-:W-:Y:S05]  /*fdf0*/  BSYNC B1 ;  /* 0x0000000000017941 */ /* 0x000fea0003800000 */
.L_x_313:
        /* <DEDUP_REMOVED lines=10> */
.L_x_317:
[----:B------:R-:W1:Y:S02]  /*fea0*/  MUFU.RCP R43, R56 ;  /* 0x00000038002b7308 */ /* 0x000e640000001000 */
[----:B-1----:R-:W-:-:S04]  /*feb0*/  FFMA R0, R56, R43, -1 ;  /* 0xbf80000038007423 */ /* 0x002fc8000000002b */
[----:B------:R-:W-:-:S04]  /*fec0*/  FADD.FTZ R0, -R0, -RZ ;  /* 0x800000ff00007221 */ /* 0x000fc80000010100 */
[----:B------:R-:W-:-:S07]  /*fed0*/  FFMA R43, R43, R0, R43 ;  /* 0x000000002b2b7223 */ /* 0x000fce000000002b */
.L_x_318:
[----:B------:R-:W-:Y:S05]  /*fee0*/  BSYNC B1 ;  /* 0x0000000000017941 */ /* 0x000fea0003800000 */
.L_x_316:
        /* <DEDUP_REMOVED lines=10> */
.L_x_320:
[----:B------:R-:W1:Y:S02]  /*ff90*/  MUFU.RCP R50, R49 ;  /* 0x0000003100327308 */ /* 0x000e640000001000 */
[----:B-1----:R-:W-:-:S04]  /*ffa0*/  FFMA R0, R49, R50, -1 ;  /* 0xbf80000031007423 */ /* 0x002fc80000000032 */
[----:B------:R-:W-:-:S04]  /*ffb0*/  FADD.FTZ R3, -R0, -RZ ;  /* 0x800000ff00037221 */ /* 0x000fc80000010100 */
[----:B------:R-:W-:-:S07]  /*ffc0*/  FFMA R50, R50, R3, R50 ;  /* 0x0000000332327223 */ /* 0x000fce0000000032 */
.L_x_321:
[----:B------:R-:W-:Y:S05]  /*ffd0*/  BSYNC B1 ;  /* 0x0000000000017941 */ /* 0x000fea0003800000 */
.L_x_319:
        /* <DEDUP_REMOVED lines=10> */
.L_x_323:
[----:B------:R-:W1:Y:S02]  /*10080*/  MUFU.RCP R45, R64 ;  /* 0x00000040002d7308 */ /* 0x000e640000001000 */
[----:B-1----:R-:W-:-:S04]  /*10090*/  FFMA R0, R64, R45, -1 ;  /* 0xbf80000040007423 */ /* 0x002fc8000000002d */
[----:B------:R-:W-:-:S04]  /*100a0*/  FADD.FTZ R0, -R0, -RZ ;  /* 0x800000ff00007221 */ /* 0x000fc80000010100 */
[----:B------:R-:W-:-:S07]  /*100b0*/  FFMA R45, R45, R0, R45 ;  /* 0x000000002d2d7223 */ /* 0x000fce000000002d */
.L_x_324:
[----:B------:R-:W-:Y:S05]  /*100c0*/  BSYNC B1 ;  /* 0x0000000000017941 */ /* 0x000fea0003800000 */
.L_x_322:
        /* <DEDUP_REMOVED lines=10> */
.L_x_326:
[----:B------:R-:W1:Y:S02]  /*10170*/  MUFU.RCP R52, R47 ;  /* 0x0000002f00347308 */ /* 0x000e640000001000 */
[----:B-1----:R-:W-:-:S04]  /*10180*/  FFMA R0, R47, R52, -1 ;  /* 0xbf8000002f007423 */ /* 0x002fc80000000034 */
[----:B------:R-:W-:-:S04]  /*10190*/  FADD.FTZ R3, -R0, -RZ ;  /* 0x800000ff00037221 */ /* 0x000fc80000010100 */
[----:B------:R-:W-:-:S07]  /*101a0*/  FFMA R52, R52, R3, R52 ;  /* 0x0000000334347223 */ /* 0x000fce0000000034 */
.L_x_327:
[----:B------:R-:W-:Y:S05]  /*101b0*/  BSYNC B1 ;  /* 0x0000000000017941 */ /* 0x000fea0003800000 */
.L_x_325:
        /* <DEDUP_REMOVED lines=10> */
.L_x_329:
[----:B------:R-:W1:Y:S02]  /*10260*/  MUFU.RCP R47, R66 ;  /* 0x00000042002f7308 */ /* 0x000e640000001000 */
[----:B-1----:R-:W-:-:S04]  /*10270*/  FFMA R0, R66, R47, -1 ;  /* 0xbf80000042007423 */ /* 0x002fc8000000002f */
[----:B------:R-:W-:-:S04]  /*10280*/  FADD.FTZ R0, -R0, -RZ ;  /* 0x800000ff00007221 */ /* 0x000fc80000010100 */
[----:B------:R-:W-:-:S07]  /*10290*/  FFMA R47, R47, R0, R47 ;  /* 0x000000002f2f7223 */ /* 0x000fce000000002f */
.L_x_330:
[----:B------:R-:W-:Y:S05]  /*102a0*/  BSYNC B1 ;  /* 0x0000000000017941 */ /* 0x000fea0003800000 */
.L_x_328:
        /* <DEDUP_REMOVED lines=10> */
.L_x_332:
[----:B------:R-:W1:Y:S02]  /*10350*/  MUFU.RCP R54, R51 ;  /* 0x0000003300367308 */ /* 0x000e640000001000 */
[----:B-1----:R-:W-:-:S04]  /*10360*/  FFMA R0, R51, R54, -1 ;  /* 0xbf80000033007423 */ /* 0x002fc80000000036 */
[----:B------:R-:W-:-:S04]  /*10370*/  FADD.FTZ R3, -R0, -RZ ;  /* 0x800000ff00037221 */ /* 0x000fc80000010100 */
[----:B------:R-:W-:-:S07]  /*10380*/  FFMA R54, R54, R3, R54 ;  /* 0x0000000336367223 */ /* 0x000fce0000000036 */
.L_x_333:
[----:B------:R-:W-:Y:S05]  /*10390*/  BSYNC B1 ;  /* 0x0000000000017941 */ /* 0x000fea0003800000 */
.L_x_331:
        /* <DEDUP_REMOVED lines=10> */
.L_x_335:
[----:B------:R-:W1:Y:S02]  /*10440*/  MUFU.RCP R49, R68 ;  /* 0x0000004400317308 */ /* 0x000e640000001000 */
[----:B-1----:R-:W-:-:S04]  /*10450*/  FFMA R0, R68, R49, -1 ;  /* 0xbf80000044007423 */ /* 0x002fc80000000031 */
[----:B------:R-:W-:-:S04]  /*10460*/  FADD.FTZ R0, -R0, -RZ ;  /* 0x800000ff00007221 */ /* 0x000fc80000010100 */
[----:B------:R-:W-:-:S07]  /*10470*/  FFMA R49, R49, R0, R49 ;  /* 0x0000000031317223 */ /* 0x000fce0000000031 */
.L_x_336:
[----:B------:R-:W-:Y:S05]  /*10480*/  BSYNC B1 ;  /* 0x0000000000017941 */ /* 0x000fea0003800000 */
.L_x_334:
        /* <DEDUP_REMOVED lines=10> */
.L_x_338:
[----:B------:R-:W1:Y:S02]  /*10530*/  MUFU.RCP R56, R53 ;  /* 0x0000003500387308 */ /* 0x000e640000001000 */
[----:B-1----:R-:W-:-:S04]  /*10540*/  FFMA R0, R53, R56, -1 ;  /* 0xbf80000035007423 */ /* 0x002fc80000000038 */
[----:B------:R-:W-:-:S04]  /*10550*/  FADD.FTZ R3, -R0, -RZ ;  /* 0x800000ff00037221 */ /* 0x000fc80000010100 */
[----:B------:R-:W-:-:S07]  /*10560*/  FFMA R56, R56, R3, R56 ;  /* 0x0000000338387223 */ /* 0x000fce0000000038 */
.L_x_339:
[----:B------:R-:W-:Y:S05]  /*10570*/  BSYNC B1 ;  /* 0x0000000000017941 */ /* 0x000fea0003800000 */
.L_x_337:
        /* <DEDUP_REMOVED lines=9> */
.L_x_341:
[----:B------:R-:W1:Y:S02]  /*10610*/  MUFU.RCP R0, R57 ;  /* 0x0000003900007308 */ /* 0x000e640000001000 */
[----:B-1----:R-:W-:-:S04]  /*10620*/  FFMA R3, R57, R0, -1 ;  /* 0xbf80000039037423 */ /* 0x002fc80000000000 */
[----:B------:R-:W-:-:S04]  /*10630*/  FADD.FTZ R3, -R3, -RZ ;  /* 0x800000ff03037221 */ /* 0x000fc80000010100 */
[----:B------:R-:W-:-:S07]  /*10640*/  FFMA R0, R0, R3, R0 ;  /* 0x0000000300007223 */ /* 0x000fce0000000000 */
.L_x_342:
[----:B------:R-:W-:Y:S05]  /*10650*/  BSYNC B1 ;  /* 0x0000000000017941 */ /* 0x000fea0003800000 */
.L_x_340:
        /* <DEDUP_REMOVED lines=26> */
.L_x_343:
        /* <DEDUP_REMOVED lines=27> */
.L_x_345:
[----:B------:R-:W-:Y:S05]  /*109b0*/  BSYNC B0 ;  /* 0x0000000000007941 */ /* 0x000fea0003800000 */
.L_x_344:
[----:B------:R-:W-:Y:S04]  /*109c0*/  BSSY B0, `(.L_x_346) ;  /* 0x000003c000007945 */ /* 0x000fe80003800000 */
[----:B------:R-:W-:Y:S05]  /*109d0*/  @P0 BRA `(.L_x_347) ;  /* 0x0000000000e80947 */ /* 0x000fea0003800000 */
[----:B------:R-:W-:-:S04]  /*109e0*/  MOV R0, UR56 ;  /* 0x0000003800007c02 */ /* 0x000fc80008000f00 */
[----:B------:R-:W-:-:S13]  /*109f0*/  ISETP.NE.AND P3, PT, R0, 0x3, PT ;  /* 0x000000030000780c */ /* 0x000fda0003f65270 */
[----:B------:R-:W-:Y:S05]  /*10a00*/  @!P3 BRA `(.L_x_348) ;  /* 0x000000000004b947 */ /* 0x000fea0003800000 */
[----:B------:R-:W-:Y:S01]  /*10a10*/  BPT.TRAP 0x1 ;  /* 0x000000040000795c */ /* 0x000fe20000300000 */
.L_x_348:
[----:B------:R-:W2:Y:S04]  /*10a20*/  LDL R0, [R1+0xb4] ;  /* 0x0000b40001007983 */ /* 0x000ea80000100800 */
[----:B------:R-:W3:Y:S01]  /*10a30*/  LDL R3, [R1+0xb8] ;  /* 0x0000b80001037983 */ /* 0x000ee20000100800 */
[----:B------:R-:W-:Y:S01]  /*10a40*/  BSSY B1, `(.L_x_349) ;  /* 0x0000005000017945 */ /* 0x000fe20003800000 */
[----:B--2---:R-:W-:Y:S02]  /*10a50*/  LEA R0, R0, UR44, 0x3 ;  /* 0x0000002c00007c11 */ /* 0x004fe4000f8e18ff */
[----:B---3--:R-:W-:-:S04]  /*10a60*/  SHF.L.U32 R3, R3, 0x1f, RZ ;  /* 0x0000001f03037819 */ /* 0x008fc800000006ff */
[----:B------:R-:W1:Y:S02]  /*10a70*/  SYNCS.PHASECHK.TRANS64.TRYWAIT P2, [R0+URZ+0x80], R3 ;  /* 0x00008003000075a7 */ /* 0x000e64000804017f */
[----:B-1----:R-:W-:Y:S05]  /*10a80*/  @!P2 BRA `(.L_x_350) ;  /* 0x000000a000b0a947 */ /* 0x002fea0003800000 */
.L_x_631:
[----:B------:R-:W-:Y:S05]  /*10a90*/  BSYNC B1 ;  /* 0x0000000000017941 */ /* 0x000fea0003800000 */
.L_x_349:
        /* <DEDUP_REMOVED lines=18> */
.L_x_352:
[----:B------:R-:W-:Y:S05]  /*10bc0*/  BSYNC B1 ;  /* 0x0000000000017941 */ /* 0x000fea0003800000 */
.L_x_351:
        /* <DEDUP_REMOVED lines=8> */
.L_x_353:
        /* <DEDUP_REMOVED lines=19> */
.L_x_347:
[----:B------:R-:W-:Y:S05]  /*10d80*/  BSYNC B0 ;  /* 0x0000000000007941 */ /* 0x000fea0003800000 */
.L_x_346:
[----:B------:R-:W2:Y:S04]  /*10d90*/  LDL.LU R19, [R1] ;  /* 0x0000000001137983 */ /* 0x000ea80000300800 */
[----:B------:R-:W3:Y:S04]  /*10da0*/  LDL.LU R26, [R1+0x4] ;  /* 0x00000400011a7983 */ /* 0x000ee80000300800 */
[----:B------:R-:W4:Y:S04]  /*10db0*/  LDL.LU R21, [R1+0x8] ;  /* 0x0000080001157983 */ /* 0x000f280000300800 */
[----:B------:R-:W5:Y:S04]  /*10dc0*/  LDL.LU R24, [R1+0xc] ;  /* 0x00000c0001187983 */ /* 0x000f680000300800 */
[----:B------:R-:W5:Y:S04]  /*10dd0*/  LDL.LU R23, [R1+0x10] ;  /* 0x0000100001177983 */ /* 0x000f680000300800 */
[----:B------:R-:W5:Y:S04]  /*10de0*/  LDL.LU R27, [R1+0x14] ;  /* 0x00001400011b7983 */ /* 0x000f680000300800 */
[----:B------:R-:W5:Y:S01]  /*10df0*/  LDL.LU R25, [R1+0x18] ;  /* 0x0000180001197983 */ /* 0x000f620000300800 */
[----:B-1----:R-:W-:Y:S01]  /*10e00*/  F2FP.F16.E4M3.UNPACK_B R0, R6 ;  /* 0x00000006ff00723e */ /* 0x002fe200020006ff */
[C---:B------:R-:W-:Y:S01]  /*10e10*/  FMUL R15, R2.reuse, R17 ;  /* 0x00000011020f7220 */ /* 0x040fe20000400000 */
[----:B------:R-:W-:Y:S01]  /*10e20*/  F2FP.F16.E4M3.UNPACK_B R5, R7 ;  /* 0x00000007ff05723e */ /* 0x000fe200020006ff */
[----:B------:R-:W5:Y:S01]  /*10e30*/  LDL.LU R29, [R1+0x1c] ;  /* 0x00001c00011d7983 */ /* 0x000f620000300800 */
[----:B------:R-:W-:Y:S01]  /*10e40*/  FMUL R17, R2, R228 ;  /* 0x000000e402117220 */ /* 0x000fe20000400000 */
[----:B------:R-:W-:-:S02]  /*10e50*/  HADD2.F32 R4, -RZ, R0.H1_H1 ;  /* 0x30000000ff047230 */ /* 0x000fc40000004100 */
[----:B------:R-:W-:Y:S01]  /*10e60*/  FMUL R229, R2, R229 ;  /* 0x000000e502e57220 */ /* 0x000fe20000400000 */
[----:B------:R-:W5:Y:S01]  /*10e70*/  LDL.LU R32, [R1+0x20] ;  /* 0x0000200001207983 */ /* 0x000f620000300800 */
[----:B------:R-:W-:Y:S01]  /*10e80*/  HADD2.F32 R3, -RZ, R0.H0_H0 ;  /* 0x20000000ff037230 */ /* 0x000fe20000004100 */
[----:B------:R-:W-:Y:S01]  /*10e90*/  F2FP.F16.E4M3.UNPACK_B R0, R6.H1 ;  /* 0x00000006ff00723e */ /* 0x000fe200030006ff */
[C---:B------:R-:W-:Y:S01]  /*10ea0*/  FFMA R17, R16.reuse, R4, R17 ;  /* 0x0000000410117223 */ /* 0x040fe20000000011 */
[----:B------:R-:W5:Y:S01]  /*10eb0*/  LDL.LU R36, [R1+0x24] ;  /* 0x0000240001247983 */ /* 0x000f620000300800 */
[--C-:B------:R-:W-:Y:S02]  /*10ec0*/  HADD2.F32 R22, -RZ, R5.reuse.H1_H1 ;  /* 0x30000005ff167230 */ /* 0x100fe40000004100 */
[----:B------:R-:W-:Y:S01]  /*10ed0*/  FFMA R15, R16, R3, R15 ;  /* 0x00000003100f7223 */ /* 0x000fe2000000000f */
[----:B------:R-:W-:Y:S01]  /*10ee0*/  HADD2.F32 R20, -RZ, R5.H0_H0 ;  /* 0x20000005ff147230 */ /* 0x000fe20000004100 */
[----:B------:R-:W5:Y:S01]  /*10ef0*/  LDL.LU R44, [R1+0x28] ;  /* 0x00002800012c7983 */ /* 0x000f620000300800 */
[--C-:B------:R-:W-:Y:S01]  /*10f00*/  HADD2.F32 R18, -RZ, R0.reuse.H0_H0 ;  /* 0x20000000ff127230 */ /* 0x100fe20000004100 */
[----:B------:R-:W-:Y:S01]  /*10f10*/  F2FP.F16.E4M3.UNPACK_B R4, R7.H1 ;  /* 0x00000007ff04723e */ /* 0x000fe200030006ff */
[----:B------:R-:W-:Y:S01]  /*10f20*/  HADD2.F32 R0, -RZ, R0.H1_H1 ;  /* 0x30000000ff007230 */ /* 0x000fe20000004100 */
[----:B------:R-:W5:Y:S04]  /*10f30*/  LDL.LU R48, [R1+0x2c] ;  /* 0x00002c0001307983 */ /* 0x000f680000300800 */
[----:B------:R-:W5:Y:S01]  /*10f40*/  LDL.LU R52, [R1+0x30] ;  /* 0x0000300001347983 */ /* 0x000f620000300800 */
[----:B------:R-:W-:-:S02]  /*10f50*/  F2FP.F16.E4M3.UNPACK_B R5, R8 ;  /* 0x00000008ff05723e */ /* 0x000fc400020006ff */
[----:B------:R-:W-:Y:S02]  /*10f60*/  MOV R56, 0x3bbb989d ;  /* 0x3bbb989d00387802 */ /* 0x000fe40000000f00 */
[----:B------:R-:W-:Y:S01]  /*10f70*/  MOV R60, 0x437c0000 ;  /* 0x437c0000003c7802 */ /* 0x000fe20000000f00 */
[----:B------:R-:W-:Y:S01]  /*10f80*/  FFMA R18, R16, R18, R229 ;  /* 0x0000001210127223 */ /* 0x000fe200000000e5 */
[----:B------:R-:W-:-:S05]  /*10f90*/  F2FP.F16.E4M3.UNPACK_B R30, R8.H1 ;  /* 0x00000008ff1e723e */ /* 0x000fca00030006ff */
[----:B------:R-:W-:Y:S01]  /*10fa0*/  HADD2.F32 R35, -RZ, R30.H1_H1 ;  /* 0x3000001eff237230 */ /* 0x000fe20000004100 */
[----:B------:R-:W-:-:S05]  /*10fb0*/  F2FP.F16.E4M3.UNPACK_B R43, R9 ;  /* 0x00000009ff2b723e */ /* 0x000fca00020006ff */
[--C-:B------:R-:W-:Y:S01]  /*10fc0*/  HADD2.F32 R41, -RZ, R43.reuse.H0_H0 ;  /* 0x2000002bff297230 */ /* 0x100fe20000004100 */
[----:B------:R-:W-:Y:S01]  /*10fd0*/  F2FP.F16.E4M3.UNPACK_B R50, R9.H1 ;  /* 0x00000009ff32723e */ /* 0x000fe200030006ff */
[----:B------:R-:W-:-:S04]  /*10fe0*/  HADD2.F32 R45, -RZ, R43.H1_H1 ;  /* 0x3000002bff2d7230 */ /* 0x000fc80000004100 */
[--C-:B------:R-:W-:Y:S02]  /*10ff0*/  HADD2.F32 R49, -RZ, R50.reuse.H0_H0 ;  /* 0x20000032ff317230 */ /* 0x100fe40000004100 */
[----:B------:R-:W-:Y:S01]  /*11000*/  HADD2.F32 R51, -RZ, R50.H1_H1 ;  /* 0x30000032ff337230 */ /* 0x000fe20000004100 */
[----:B------:R-:W-:Y:S01]  /*11010*/  BSSY B1, `(.L_x_354) ;  /* 0x00000ad000017945 */ /* 0x000fe20003800000 */
[C---:B--2---:R-:W-:Y:S01]  /*11020*/  FMUL R19, R2.reuse, R19 ;  /* 0x0000001302137220 */ /* 0x044fe20000400000 */
[C---:B---3--:R-:W-:Y:S01]  /*11030*/  FMUL R3, R2.reuse, R26 ;  /* 0x0000001a02037220 */ /* 0x048fe20000400000 */
[----:B----4-:R-:W-:-:S03]  /*11040*/  FMUL R21, R2, R21 ;  /* 0x0000001502157220 */ /* 0x010fc60000400000 */
[C---:B------:R-:W-:Y:S01]  /*11050*/  FFMA R20, R16.reuse, R20, R3 ;  /* 0x0000001410147223 */ /* 0x040fe20000000003 */
[----:B------:R-:W-:Y:S01]  /*11060*/  FFMA R21, R16, R22, R21 ;  /* 0x0000001610157223 */ /* 0x000fe20000000015 */
[--C-:B------:R-:W-:Y:S02]  /*11070*/  HADD2.F32 R22, -RZ, R4.reuse.H0_H0 ;  /* 0x20000004ff167230 */ /* 0x100fe40000004100 */
[----:B-----5:R-:W-:Y:S01]  /*11080*/  FMUL R3, R2, R24 ;  /* 0x0000001802037220 */ /* 0x020fe20000400000 */
[C---:B------:R-:W-:Y:S01]  /*11090*/  FFMA R19, R16.reuse, R0, R19 ;  /* 0x0000000010137223 */ /* 0x040fe20000000013 */
[----:B------:R-:W-:Y:S02]  /*110a0*/  HADD2.F32 R24, -RZ, R5.H0_H0 ;  /* 0x20000005ff187230 */ /* 0x000fe40000004100 */
[----:B------:R-:W-:Y:S01]  /*110b0*/  FFMA.SAT R0, -R15, R56, 0.5 ;  /* 0x3f0000000f007423 */ /* 0x000fe20000002138 */
[----:B------:R-:W-:Y:S01]  /*110c0*/  FFMA R22, R16, R22, R3 ;  /* 0x0000001610167223 */ /* 0x000fe20000000003 */
[----:B------:R-:W-:Y:S01]  /*110d0*/  FMUL R3, R2, R27 ;  /* 0x0000001b02037220 */ /* 0x000fe20000400000 */
[----:B------:R-:W-:-:S02]  /*110e0*/  HADD2.F32 R4, -RZ, R4.H1_H1 ;  /* 0x30000004ff047230 */ /* 0x000fc40000004100 */
[----:B------:R-:W-:Y:S01]  /*110f0*/  FMUL R23, R2, R23 ;  /* 0x0000001702177220 */ /* 0x000fe20000400000 */
[----:B------:R-:W-:Y:S01]  /*11100*/  FFMA.RM R0, R0, R60, 12582913 ;  /* 0x4b40000100007423 */ /* 0x000fe2000000403c */
[----:B------:R-:W-:Y:S01]  /*11110*/  FFMA R24, R16, R24, R3 ;  /* 0x0000001810187223 */ /* 0x000fe20000000003 */
[----:B------:R-:W-:Y:S01]  /*11120*/  FFMA.SAT R3, -R18, R56, 0.5 ;  /* 0x3f00000012037423 */ /* 0x000fe20000002138 */
[----:B------:R-:W-:Y:S01]  /*11130*/  FFMA R23, R16, R4, R23 ;  /* 0x0000000410177223 */ /* 0x000fe20000000017 */
[----:B------:R-:W-:Y:S02]  /*11140*/  HADD2.F32 R27, -RZ, R30.H0_H0 ;  /* 0x2000001eff1b7230 */ /* 0x000fe40000004100 */
[----:B------:R-:W-:Y:S01]  /*11150*/  FADD R4, R0, -12583039 ;  /* 0xcb40007f00047421 */ /* 0x000fe20000000000 */
[----:B------:R-:W-:Y:S01]  /*11160*/  FMUL R31, R2, R29 ;  /* 0x0000001d021f7220 */ /* 0x000fe20000400000 */
[----:B------:R-:W-:Y:S01]  /*11170*/  FFMA.RM R29, R3, R60, 12582913 ;  /* 0x4b400001031d7423 */ /* 0x000fe2000000403c */
[----:B------:R-:W-:-:S02]  /*11180*/  HADD2.F32 R26, -RZ, R5.H1_H1 ;  /* 0x30000005ff1a7230 */ /* 0x000fc40000004100 */
[----:B------:R-:W-:Y:S01]  /*11190*/  FFMA R4, -R15, 1.4426950216293334961, -R4 ;  /* 0x3fb8aa3b0f047823 */ /* 0x000fe20000000904 */
[----:B------:R-:W-:Y:S01]  /*111a0*/  FFMA R31, R16, R27, R31 ;  /* 0x0000001b101f7223 */ /* 0x000fe2000000001f */
[----:B------:R-:W-:Y:S01]  /*111b0*/  FMUL R25, R2, R25 ;  /* 0x0000001902197220 */ /* 0x000fe20000400000 */
[-C--:B------:R-:W-:Y:S01]  /*111c0*/  FFMA.SAT R27, -R19, R56.reuse, 0.5 ;  /* 0x3f000000131b7423 */ /* 0x080fe20000002138 */
[----:B------:R-:W-:Y:S01]  /*111d0*/  FADD R3, R29, -12583039 ;  /* 0xcb40007f1d037421 */ /* 0x000fe20000000000 */
[-C--:B------:R-:W-:Y:S01]  /*111e0*/  FFMA.SAT R5, -R17, R56.reuse, 0.5 ;  /* 0x3f00000011057423 */ /* 0x080fe20000002138 */
[----:B------:R-:W-:Y:S01]  /*111f0*/  FFMA.SAT R34, -R20, R56, 0.5 ;  /* 0x3f00000014227423 */ /* 0x000fe20000002138 */
[----:B------:R-:W-:Y:S01]  /*11200*/  FFMA R4, -R15, 1.925963033500011079e-08, R4 ;  /* 0x32a570600f047823 */ /* 0x000fe20000000104 */
[----:B------:R-:W-:Y:S01]  /*11210*/  FFMA R25, R16, R26, R25 ;  /* 0x0000001a10197223 */ /* 0x000fe20000000019 */
[-C--:B------:R-:W-:Y:S01]  /*11220*/  FFMA.RM R30, R27, R60.reuse, 12582913 ;  /* 0x4b4000011b1e7423 */ /* 0x080fe2000000403c */
[----:B------:R-:W-:Y:S01]  /*11230*/  FFMA R3, -R18, 1.4426950216293334961, -R3 ;  /* 0x3fb8aa3b12037823 */ /* 0x000fe20000000903 */
[-C--:B------:R-:W-:Y:S01]  /*11240*/  FFMA.RM R26, R5, R60.reuse, 12582913 ;  /* 0x4b400001051a7423 */ /* 0x080fe2000000403c */
[----:B------:R-:W-:Y:S01]  /*11250*/  FFMA.RM R38, R34, R60, 12582913 ;  /* 0x4b40000122267423 */ /* 0x000fe2000000403c */
[----:B------:R1:W2:Y:S01]  /*11260*/  MUFU.EX2 R5, R4 ;  /* 0x0000000400057308 */ /* 0x0002a20000000800 */
[----:B------:R-:W-:Y:S01]  /*11270*/  FMUL R33, R2, R32 ;  /* 0x0000002002217220 */ /* 0x000fe20000400000 */
[----:B------:R-:W-:Y:S01]  /*11280*/  FADD R32, R30, -12583039 ;  /* 0xcb40007f1e207421 */ /* 0x000fe20000000000 */
[----:B------:R-:W-:Y:S01]  /*11290*/  FADD R28, R26, -12583039 ;  /* 0xcb40007f1a1c7421 */ /* 0x000fe20000000000 */
[-C--:B------:R-:W-:Y:S01]  /*112a0*/  FFMA.SAT R34, -R21, R56.reuse, 0.5 ;  /* 0x3f00000015227423 */ /* 0x080fe20000002138 */
[----:B------:R-:W-:Y:S01]  /*112b0*/  FFMA.SAT R37, -R22, R56, 0.5 ;  /* 0x3f00000016257423 */ /* 0x000fe20000002138 */
[----:B-1----:R-:W-:Y:S01]  /*112c0*/  FFMA R4, -R18, 1.925963033500011079e-08, R3 ;  /* 0x32a5706012047823 */ /* 0x002fe20000000103 */
[----:B------:R-:W-:Y:S01]  /*112d0*/  FADD R3, R38, -12583039 ;  /* 0xcb40007f26037421 */ /* 0x000fe20000000000 */
[----:B------:R-:W-:Y:S01]  /*112e0*/  FFMA R32, -R19, 1.4426950216293334961, -R32 ;  /* 0x3fb8aa3b13207823 */ /* 0x000fe20000000920 */
[----:B------:R-:W-:Y:S01]  /*112f0*/  FFMA R33, R16, R35, R33 ;  /* 0x0000002310217223 */ /* 0x000fe20000000021 */
[----:B------:R-:W-:Y:S01]  /*11300*/  FFMA R28, -R17, 1.4426950216293334961, -R28 ;  /* 0x3fb8aa3b111c7823 */ /* 0x000fe2000000091c */
[----:B------:R-:W-:Y:S01]  /*11310*/  FFMA R35, -R20, 1.4426950216293334961, -R3 ;  /* 0x3fb8aa3b14237823 */ /* 0x000fe20000000903 */
[----:B------:R-:W-:Y:S01]  /*11320*/  FMUL R3, R2, R36 ;  /* 0x0000002402037220 */ /* 0x000fe20000400000 */
[-C--:B------:R-:W-:Y:S01]  /*11330*/  FFMA.RM R40, R34, R60.reuse, 12582913 ;  /* 0x4b40000122287423 */ /* 0x080fe2000000403c */
[----:B------:R-:W-:Y:S01]  /*11340*/  FFMA.RM R42, R37, R60, 12582913 ;  /* 0x4b400001252a7423 */ /* 0x000fe2000000403c */
[----:B------:R-:W-:Y:S01]  /*11350*/  FFMA R32, -R19, 1.925963033500011079e-08, R32 ;  /* 0x32a5706013207823 */ /* 0x000fe20000000120 */
[----:B------:R-:W-:Y:S01]  /*11360*/  FFMA R28, -R17, 1.925963033500011079e-08, R28 ;  /* 0x32a57060111c7823 */ /* 0x000fe2000000011c */
[----:B------:R-:W-:Y:S01]  /*11370*/  FFMA.SAT R37, -R23, R56, 0.5 ;  /* 0x3f00000017257423 */ /* 0x000fe20000002138 */
[----:B------:R-:W-:Y:S01]  /*11380*/  FFMA R34, R16, R41, R3 ;  /* 0x0000002910227223 */ /* 0x000fe20000000003 */
[----:B------:R-:W-:Y:S01]  /*11390*/  FADD R36, R40, -12583039 ;  /* 0xcb40007f28247421 */ /* 0x000fe20000000000 */
[----:B------:R-:W-:Y:S01]  /*113a0*/  FADD R3, R42, -12583039 ;  /* 0xcb40007f2a037421 */ /* 0x000fe20000000000 */
[----:B------:R1:W-:Y:S02]  /*113b0*/  MUFU.EX2 R39, R32 ;  /* 0x0000002000277308 */ /* 0x0003e40000000800 */
[----:B------:R-:W-:Y:S01]  /*113c0*/  FFMA R36, -R21, 1.4426950216293334961, -R36 ;  /* 0x3fb8aa3b15247823 */ /* 0x000fe20000000924 */
[----:B------:R-:W-:-:S05]  /*113d0*/  FFMA R3, -R22, 1.4426950216293334961, -R3 ;  /* 0x3fb8aa3b16037823 */ /* 0x000fca0000000903 */
[----:B------:R3:W-:Y:S01]  /*113e0*/  MUFU.EX2 R27, R28 ;  /* 0x0000001c001b7308 */ /* 0x0007e20000000800 */
[----:B-1----:R-:W-:Y:S01]  /*113f0*/  FFMA.RM R32, R37, R60, 12582913 ;  /* 0x4b40000125207423 */ /* 0x002fe2000000403c */
[----:B------:R-:W-:Y:S01]  /*11400*/  FFMA.SAT R37, -R24, R56, 0.5 ;  /* 0x3f00000018257423 */ /* 0x000fe20000002138 */
[----:B------:R-:W-:Y:S01]  /*11410*/  FFMA R36, -R21, 1.925963033500011079e-08, R36 ;  /* 0x32a5706015247823 */ /* 0x000fe20000000124 */
[----:B---3--:R-:W-:Y:S02]  /*11420*/  FFMA R28, -R20, 1.925963033500011079e-08, R35 ;  /* 0x32a57060141c7823 */ /* 0x008fe40000000123 */
[----:B------:R-:W-:Y:S01]  /*11430*/  FFMA.RM R46, R37, R60, 12582913 ;  /* 0x4b400001252e7423 */ /* 0x000fe2000000403c */
[----:B------:R-:W-:Y:S01]  /*11440*/  FMUL R35, R2, R44 ;  /* 0x0000002c02237220 */ /* 0x000fe20000400000 */
[----:B------:R1:W-:Y:S01]  /*11450*/  MUFU.EX2 R41, R28 ;  /* 0x0000001c00297308 */ /* 0x0003e20000000800 */
[----:B------:R-:W-:Y:S01]  /*11460*/  FADD R44, R32, -12583039 ;  /* 0xcb40007f202c7421 */ /* 0x000fe20000000000 */
[----:B------:R-:W-:Y:S01]  /*11470*/  FADD R37, R46, -12583039 ;  /* 0xcb40007f2e257421 */ /* 0x000fe20000000000 */
[----:B-1----:R-:W-:Y:S01]  /*11480*/  FFMA R28, -R22, 1.925963033500011079e-08, R3 ;  /* 0x32a57060161c7823 */ /* 0x002fe20000000103 */
[----:B------:R-:W-:-:S04]  /*11490*/  FMUL R3, R2, R48 ;  /* 0x0000003002037220 */ /* 0x000fc80000400000 */
[----:B------:R1:W-:Y:S01]  /*114a0*/  MUFU.EX2 R43, R36 ;  /* 0x00000024002b7308 */ /* 0x0003e20000000800 */
[----:B------:R-:W-:Y:S01]  /*114b0*/  FFMA R44, -R23, 1.4426950216293334961, -R44 ;  /* 0x3fb8aa3b172c7823 */ /* 0x000fe2000000092c */
[-C--:B------:R-:W-:Y:S01]  /*114c0*/  FFMA.SAT R47, -R25, R56.reuse, 0.5 ;  /* 0x3f000000192f7423 */ /* 0x080fe20000002138 */
[----:B------:R-:W-:Y:S02]  /*114d0*/  FFMA R37, -R24, 1.4426950216293334961, -R37 ;  /* 0x3fb8aa3b18257823 */ /* 0x000fe40000000925 */
[----:B------:R-:W-:Y:S01]  /*114e0*/  FFMA R44, -R23, 1.925963033500011079e-08, R44 ;  /* 0x32a57060172c7823 */ /* 0x000fe2000000012c */
[----:B-1----:R-:W-:Y:S01]  /*114f0*/  FFMA R36, R16, R49, R3 ;  /* 0x0000003110247223 */ /* 0x002fe20000000003 */
[----:B------:R-:W-:Y:S01]  /*11500*/  FFMA.SAT R49, -R31, R56, 0.5 ;  /* 0x3f0000001f317423 */ /* 0x000fe20000002138 */
[----:B------:R-:W1:Y:S01]  /*11510*/  MUFU.EX2 R4, R4 ;  /* 0x0000000400047308 */ /* 0x000e620000000800 */
[----:B------:R-:W-:Y:S02]  /*11520*/  FFMA R3, -R24, 1.925963033500011079e-08, R37 ;  /* 0x32a5706018037823 */ /* 0x000fe40000000125 */
[-C--:B------:R-:W-:Y:S01]  /*11530*/  FFMA.RM R50, R49, R60.reuse, 12582913 ;  /* 0x4b40000131327423 */ /* 0x080fe2000000403c */
[----:B------:R-:W-:Y:S01]  /*11540*/  FFMA.RM R48, R47, R60, 12582913 ;  /* 0x4b4000012f307423 */ /* 0x000fe2000000403c */
[----:B------:R-:W-:-:S03]  /*11550*/  FMUL R37, R2, R52 ;  /* 0x0000003402257220 */ /* 0x000fc60000400000 */
[----:B------:R3:W-:Y:S01]  /*11560*/  MUFU.EX2 R47, R44 ;  /* 0x0000002c002f7308 */ /* 0x0007e20000000800 */
[C---:B------:R-:W-:Y:S01]  /*11570*/  FFMA R37, R16.reuse, R51, R37 ;  /* 0x0000003310257223 */ /* 0x040fe20000000025 */
[----:B------:R-:W-:Y:S01]  /*11580*/  FFMA R35, R16, R45, R35 ;  /* 0x0000002d10237223 */ /* 0x000fe20000000023 */
[----:B------:R-:W-:Y:S01]  /*11590*/  FFMA.SAT R51, -R34, R56, 0.5 ;  /* 0x3f00000022337423 */ /* 0x000fe20000002138 */
[----:B---3--:R-:W-:-:S04]  /*115a0*/  FADD R44, R50, -12583039 ;  /* 0xcb40007f322c7421 */ /* 0x008fc80000000000 */
[----:B------:R3:W-:Y:S01]  /*115b0*/  MUFU.EX2 R45, R28 ;  /* 0x0000001c002d7308 */ /* 0x0007e20000000800 */
[-C--:B------:R-:W-:Y:S01]  /*115c0*/  FFMA.SAT R57, -R36, R56.reuse, 0.5 ;  /* 0x3f00000024397423 */ /* 0x080fe20000002138 */
[----:B------:R-:W-:Y:S01]  /*115d0*/  FFMA R44, -R31, 1.4426950216293334961, -R44 ;  /* 0x3fb8aa3b1f2c7823 */ /* 0x000fe2000000092c */
[-C--:B------:R-:W-:Y:S01]  /*115e0*/  FFMA.SAT R59, -R37, R56.reuse, 0.5 ;  /* 0x3f000000253b7423 */ /* 0x080fe20000002138 */
[-C--:B------:R-:W-:Y:S01]  /*115f0*/  FFMA.SAT R49, -R33, R56.reuse, 0.5 ;  /* 0x3f00000021317423 */ /* 0x080fe20000002138 */
[----:B------:R-:W-:Y:S01]  /*11600*/  FFMA.SAT R53, -R35, R56, 0.5 ;  /* 0x3f00000023357423 */ /* 0x000fe20000002138 */
[----:B------:R-:W-:Y:S01]  /*11610*/  FFMA R44, -R31, 1.925963033500011079e-08, R44 ;  /* 0x32a570601f2c7823 */ /* 0x000fe2000000012c */
[----:B------:R-:W-:Y:S01]  /*11620*/  SHF.L.U32 R0, R0, 0x17, RZ ;  /* 0x0000001700007819 */ /* 0x000fe200000006ff */
[----:B---3--:R-:W-:Y:S01]  /*11630*/  FADD R28, R48, -12583039 ;  /* 0xcb40007f301c7421 */ /* 0x008fe20000000000 */
[----:B------:R-:W-:Y:S01]  /*11640*/  SHF.L.U32 R29, R29, 0x17, RZ ;  /* 0x000000171d1d7819 */ /* 0x000fe200000006ff */
[-C--:B------:R-:W-:Y:S01]  /*11650*/  FFMA.RM R58, R57, R60.reuse, 12582913 ;  /* 0x4b400001393a7423 */ /* 0x080fe2000000403c */
[-C--:B------:R-:W-:Y:S01]  /*11660*/  FFMA.RM R59, R59, R60.reuse, 12582913 ;  /* 0x4b4000013b3b7423 */ /* 0x080fe2000000403c */
[----:B------:R-:W-:Y:S01]  /*11670*/  FFMA R28, -R25, 1.4426950216293334961, -R28 ;  /* 0x3fb8aa3b191c7823 */ /* 0x000fe2000000091c */
[-C--:B------:R-:W-:Y:S01]  /*11680*/  FFMA.RM R55, R51, R60.reuse, 12582913 ;  /* 0x4b40000133377423 */ /* 0x080fe2000000403c */
[-C--:B------:R-:W-:Y:S01]  /*11690*/  FFMA.RM R52, R49, R60.reuse, 12582913 ;  /* 0x4b40000131347423 */ /* 0x080fe2000000403c */
[----:B------:R1:W-:Y:S01]  /*116a0*/  MUFU.EX2 R51, R44 ;  /* 0x0000002c00337308 */ /* 0x0003e20000000800 */
[----:B------:R-:W-:Y:S01]  /*116b0*/  FFMA.RM R56, R53, R60, 12582913 ;  /* 0x4b40000135387423 */ /* 0x000fe2000000403c */
[----:B------:R-:W-:Y:S01]  /*116c0*/  SHF.L.U32 R26, R26, 0x17, RZ ;  /* 0x000000171a1a7819 */ /* 0x000fe200000006ff */
[----:B--2---:R-:W-:Y:S01]  /*116d0*/  FFMA R61, R0, R5, 1 ;  /* 0x3f800000003d7423 */ /* 0x004fe20000000005 */
[----:B------:R-:W-:Y:S01]  /*116e0*/  FADD R5, R58, -12583039 ;  /* 0xcb40007f3a057421 */ /* 0x000fe20000000000 */
[----:B------:R-:W-:Y:S01]  /*116f0*/  FFMA R28, -R25, 1.925963033500011079e-08, R28 ;  /* 0x32a57060191c7823 */ /* 0x000fe2000000011c */
[----:B------:R-:W-:Y:S01]  /*11700*/  FADD R53, R55, -12583039 ;  /* 0xcb40007f37357421 */ /* 0x000fe20000000000 */
[----:B-1----:R-:W-:Y:S01]  /*11710*/  FFMA R44, R29, R4, 1 ;  /* 0x3f8000001d2c7423 */ /* 0x002fe20000000004 */
[----:B------:R-:W-:Y:S01]  /*11720*/  FADD R4, R59, -12583039 ;  /* 0xcb40007f3b047421 */ /* 0x000fe20000000000 */
[----:B------:R-:W-:Y:S01]  /*11730*/  FADD R54, R52, -12583039 ;  /* 0xcb40007f34367421 */ /* 0x000fe20000000000 */
[----:B------:R-:W-:Y:S01]  /*11740*/  FADD R0, R56, -12583039 ;  /* 0xcb40007f38007421 */ /* 0x000fe20000000000 */
[----:B------:R-:W-:Y:S01]  /*11750*/  FFMA R63, R26, R27, 1 ;  /* 0x3f8000001a3f7423 */ /* 0x000fe2000000001b */
[----:B------:R-:W-:Y:S01]  /*11760*/  FFMA R27, -R36, 1.4426950216293334961, -R5 ;  /* 0x3fb8aa3b241b7823 */ /* 0x000fe20000000905 */
[----:B------:R-:W-:Y:S01]  /*11770*/  FFMA R4, -R37, 1.4426950216293334961, -R4 ;  /* 0x3fb8aa3b25047823 */ /* 0x000fe20000000904 */
[----:B------:R1:W-:Y:S01]  /*11780*/  MUFU.EX2 R49, R28 ;  /* 0x0000001c00317308 */ /* 0x0003e20000000800 */
[----:B------:R-:W-:Y:S01]  /*11790*/  FFMA R57, -R34, 1.4426950216293334961, -R53 ;  /* 0x3fb8aa3b22397823 */ /* 0x000fe20000000935 */
[----:B------:R-:W-:Y:S01]  /*117a0*/  FFMA R54, -R33, 1.4426950216293334961, -R54 ;  /* 0x3fb8aa3b21367823 */ /* 0x000fe20000000936 */
[----:B------:R-:W-:Y:S01]  /*117b0*/  FFMA R27, -R36, 1.925963033500011079e-08, R27 ;  /* 0x32a57060241b7823 */ /* 0x000fe2000000011b */
[----:B------:R-:W-:Y:S01]  /*117c0*/  FFMA R4, -R37, 1.925963033500011079e-08, R4 ;  /* 0x32a5706025047823 */ /* 0x000fe20000000104 */
[----:B------:R-:W-:Y:S01]  /*117d0*/  IADD3 R26, R61, 0x1800000, RZ ;  /* 0x018000003d1a7810 */ /* 0x000fe20007ffe0ff */
[----:B------:R-:W-:Y:S01]  /*117e0*/  FFMA R57, -R34, 1.925963033500011079e-08, R57 ;  /* 0x32a5706022397823 */ /* 0x000fe20000000139 */
[----:B-1----:R-:W-:Y:S01]  /*117f0*/  FFMA R28, -R35, 1.4426950216293334961, -R0 ;  /* 0x3fb8aa3b231c7823 */ /* 0x002fe20000000900 */
[----:B------:R-:W-:Y:S01]  /*11800*/  FFMA R54, -R33, 1.925963033500011079e-08, R54 ;  /* 0x32a5706021367823 */ /* 0x000fe20000000136 */
[----:B------:R-:W-:-:S02]  /*11810*/  LOP3.LUT R26, R26, 0x7f800000, RZ, 0xc0, !PT ;  /* 0x7f8000001a1a7812 */ /* 0x000fc400078ec0ff */
[----:B------:R-:W-:Y:S01]  /*11820*/  FFMA R28, -R35, 1.925963033500011079e-08, R28 ;  /* 0x32a57060231c7823 */ /* 0x000fe2000000011c */
[----:B------:R-:W1:Y:S01]  /*11830*/  MUFU.EX2 R0, R57 ;  /* 0x0000003900007308 */ /* 0x000e620000000800 */
[----:B------:R-:W-:-:S07]  /*11840*/  ISETP.GT.U32.AND P2, PT, R26, 0x1ffffff, PT ;  /* 0x01ffffff1a00780c */ /* 0x000fce0003f44070 */
[----:B------:R-:W2:Y:S08]  /*11850*/  MUFU.EX2 R3, R3 ;  /* 0x0000000300037308 */ /* 0x000eb00000000800 */
[----:B------:R3:W4:Y:S08]  /*11860*/  MUFU.EX2 R53, R54 ;  /* 0x0000003600357308 */ /* 0x0007300000000800 */
[----:B------:R-:W5:Y:S08]  /*11870*/  MUFU.EX2 R5, R28 ;  /* 0x0000001c00057308 */ /* 0x000f700000000800 */
[----:B------:R-:W5:Y:S08]  /*11880*/  MUFU.EX2 R27, R27 ;  /* 0x0000001b001b7308 */ /* 0x000f700000000800 */
[----:B------:R-:W5:Y:S01]  /*11890*/  MUFU.EX2 R4, R4 ;  /* 0x0000000400047308 */ /* 0x000f620000000800 */
[----:B------:R-:W-:-:S02]  /*118a0*/  SHF.L.U32 R55, R55, 0x17, RZ ;  /* 0x0000001737377819 */ /* 0x000fc400000006ff */
[----:B------:R-:W-:Y:S02]  /*118b0*/  SHF.L.U32 R30, R30, 0x17, RZ ;  /* 0x000000171e1e7819 */ /* 0x000fe400000006ff */
[----:B------:R-:W-:Y:S02]  /*118c0*/  SHF.L.U32 R38, R38, 0x17, RZ ;  /* 0x0000001726267819 */ /* 0x000fe400000006ff */
[----:B------:R-:W-:Y:S02]  /*118d0*/  SHF.L.U32 R40, R40, 0x17, RZ ;  /* 0x0000001728287819 */ /* 0x000fe400000006ff */
[----:B------:R-:W-:Y:S02]  /*118e0*/  SHF.L.U32 R42, R42, 0x17, RZ ;  /* 0x000000172a2a7819 */ /* 0x000fe400000006ff */
[----:B------:R-:W-:Y:S02]  /*118f0*/  SHF.L.U32 R32, R32, 0x17, RZ ;  /* 0x0000001720207819 */ /* 0x000fe400000006ff */
[----:B------:R-:W-:-:S02]  /*11900*/  SHF.L.U32 R46, R46, 0x17, RZ ;  /* 0x000000172e2e7819 */ /* 0x000fc400000006ff */
[----:B------:R-:W-:Y:S02]  /*11910*/  SHF.L.U32 R48, R48, 0x17, RZ ;  /* 0x0000001730307819 */ /* 0x000fe400000006ff */
[----:B------:R-:W-:Y:S02]  /*11920*/  SHF.L.U32 R50, R50, 0x17, RZ ;  /* 0x0000001732327819 */ /* 0x000fe400000006ff */
[----:B------:R-:W-:Y:S02]  /*11930*/  SHF.L.U32 R52, R52, 0x17, RZ ;  /* 0x0000001734347819 */ /* 0x000fe400000006ff */
[----:B------:R-:W-:Y:S02]  /*11940*/  SHF.L.U32 R56, R56, 0x17, RZ ;  /* 0x0000001738387819 */ /* 0x000fe400000006ff */
[----:B------:R-:W-:Y:S02]  /*11950*/  SHF.L.U32 R58, R58, 0x17, RZ ;  /* 0x000000173a3a7819 */ /* 0x000fe400000006ff */
[----:B------:R-:W-:Y:S01]  /*11960*/  SHF.L.U32 R59, R59, 0x17, RZ ;  /* 0x000000173b3b7819 */ /* 0x000fe200000006ff */
[----:B-1----:R-:W-:Y:S01]  /*11970*/  FFMA R64, R55, R0, 1 ;  /* 0x3f80000037407423 */ /* 0x002fe20000000000 */
[----:B------:R-:W-:Y:S01]  /*11980*/  FFMA R65, R30, R39, 1 ;  /* 0x3f8000001e417423 */ /* 0x000fe20000000027 */
[----:B---3--:R-:W-:Y:S01]  /*11990*/  FFMA R54, R38, R41, 1 ;  /* 0x3f80000026367423 */ /* 0x008fe20000000029 */
[----:B------:R-:W-:Y:S01]  /*119a0*/  FFMA R43, R40, R43, 1 ;  /* 0x3f800000282b7423 */ /* 0x000fe2000000002b */
[----:B------:R-:W-:Y:S01]  /*119b0*/  FFMA R60, R42, R45, 1 ;  /* 0x3f8000002a3c7423 */ /* 0x000fe2000000002d */
[----:B------:R-:W-:Y:S01]  /*119c0*/  FFMA R47, R32, R47, 1 ;  /* 0x3f800000202f7423 */ /* 0x000fe2000000002f */
[----:B--2---:R-:W-:Y:S01]  /*119d0*/  FFMA R62, R46, R3, 1 ;  /* 0x3f8000002e3e7423 */ /* 0x004fe20000000003 */
[----:B------:R-:W-:Y:S01]  /*119e0*/  FFMA R49, R48, R49, 1 ;  /* 0x3f80000030317423 */ /* 0x000fe20000000031 */
[----:B------:R-:W-:Y:S01]  /*119f0*/  FFMA R51, R50, R51, 1 ;  /* 0x3f80000032337423 */ /* 0x000fe20000000033 */
[----:B----4-:R-:W-:Y:S01]  /*11a00*/  FFMA R53, R52, R53, 1 ;  /* 0x3f80000034357423 */ /* 0x010fe20000000035 */
[----:B-----5:R-:W-:Y:S01]  /*11a10*/  FFMA R55, R56, R5, 1 ;  /* 0x3f80000038377423 */ /* 0x020fe20000000005 */
[----:B------:R-:W-:Y:S01]  /*11a20*/  FFMA R58, R58, R27, 1 ;  /* 0x3f8000003a3a7423 */ /* 0x000fe2000000001b */
[----:B------:R-:W-:Y:S01]  /*11a30*/  FFMA R59, R59, R4, 1 ;  /* 0x3f8000003b3b7423 */ /* 0x000fe20000000004 */
[----:B------:R-:W-:Y:S06]  /*11a40*/  @P2 BRA `(.L_x_355) ;  /* 0x0000000000142947 */ /* 0x000fec0003800000 */
[----:B------:R-:W-:Y:S02]  /*11a50*/  MOV R0, R61 ;  /* 0x0000003d00007202 */ /* 0x000fe40000000f00 */
[----:B------:R-:W-:-:S07]  /*11a60*/  MOV R4, 0x11a80 ;  /* 0x00011a8000047802 */ /* 0x000fce0000000f00 */
[----:B------:R-:W-:Y:S05]  /*11a70*/  CALL.REL.NOINC `($__internal_0_$__cuda_sm20_rcp_rn_f32_slowpath) ;  /* 0x0000009800e47944 */ /* 0x000fea0003c00000 */
[----:B------:R-:W-:Y:S01]  /*11a80*/  MOV R38, R0 ;  /* 0x0000000000267202 */ /* 0x000fe20000000f00 */
[----:B------:R-:W-:Y:S06]  /*11a90*/  BRA `(.L_x_356) ;  /* 0x0000000000107947 */ /* 0x000fec0003800000 */
.L_x_355:
[----:B------:R-:W1:Y:S02]  /*11aa0*/  MUFU.RCP R38, R61 ;  /* 0x0000003d00267308 */ /* 0x000e640000001000 */
[----:B-1----:R-:W-:-:S04]  /*11ab0*/  FFMA R0, R61, R38, -1 ;  /* 0xbf8000003d007423 */ /* 0x002fc80000000026 */
[----:B------:R-:W-:-:S04]  /*11ac0*/  FADD.FTZ R3, -R0, -RZ ;  /* 0x800000ff00037221 */ /* 0x000fc80000010100 */
[----:B------:R-:W-:-:S07]  /*11ad0*/  FFMA R38, R38, R3, R38 ;  /* 0x0000000326267223 */ /* 0x000fce0000000026 */
.L_x_356:
[----:B------:R-:W-:Y:S05]  /*11ae0*/  BSYNC B1 ;  /* 0x0000000000017941 */ /* 0x000fea0003800000 */
.L_x_354:
        /* <DEDUP_REMOVED lines=10> */
.L_x_358:
[----:B------:R-:W1:Y:S02]  /*11b90*/  MUFU.RCP R40, R63 ;  /* 0x0000003f00287308 */ /* 0x000e640000001000 */
[----:B-1----:R-:W-:-:S04]  /*11ba0*/  FFMA R0, R63, R40, -1 ;  /* 0xbf8000003f007423 */ /* 0x002fc80000000028 */
[----:B------:R-:W-:-:S04]  /*11bb0*/  FADD.FTZ R3, -R0, -RZ ;  /* 0x800000ff00037221 */ /* 0x000fc80000010100 */
[----:B------:R-:W-:-:S07]  /*11bc0*/  FFMA R40, R40, R3, R40 ;  /* 0x0000000328287223 */ /* 0x000fce0000000028 */
.L_x_359:
[----:B------:R-:W-:Y:S05]  /*11bd0*/  BSYNC B1 ;  /* 0x0000000000017941 */ /* 0x000fea0003800000 */
.L_x_357:
        /* <DEDUP_REMOVED lines=10> */
.L_x_361:
[----:B------:R-:W1:Y:S02]  /*11c80*/  MUFU.RCP R39, R44 ;  /* 0x0000002c00277308 */ /* 0x000e640000001000 */
[----:B-1----:R-:W-:-:S04]  /*11c90*/  FFMA R0, R44, R39, -1 ;  /* 0xbf8000002c007423 */ /* 0x002fc80000000027 */
[----:B------:R-:W-:-:S04]  /*11ca0*/  FADD.FTZ R0, -R0, -RZ ;  /* 0x800000ff00007221 */ /* 0x000fc80000010100 */
[----:B------:R-:W-:-:S07]  /*11cb0*/  FFMA R39, R39, R0, R39 ;  /* 0x0000000027277223 */ /* 0x000fce0000000027 */
.L_x_362:
[----:B------:R-:W-:Y:S05]  /*11cc0*/  BSYNC B1 ;  /* 0x0000000000017941 */ /* 0x000fea0003800000 */
.L_x_360:
        /* <DEDUP_REMOVED lines=10> */
.L_x_364:
[----:B------:R-:W1:Y:S02]  /*11d70*/  MUFU.RCP R42, R65 ;  /* 0x00000041002a7308 */ /* 0x000e640000001000 */
[----:B-1----:R-:W-:-:S04]  /*11d80*/  FFMA R0, R65, R42, -1 ;  /* 0xbf80000041007423 */ /* 0x002fc8000000002a */
[----:B------:R-:W-:-:S04]  /*11d90*/  FADD.FTZ R3, -R0, -RZ ;  /* 0x800000ff00037221 */ /* 0x000fc80000010100 */
[----:B------:R-:W-:-:S07]  /*11da0*/  FFMA R42, R42, R3, R42 ;  /* 0x000000032a2a7223 */ /* 0x000fce000000002a */
.L_x_365:
[----:B------:R-:W-:Y:S05]  /*11db0*/  BSYNC B1 ;  /* 0x0000000000017941 */ /* 0x000fea0003800000 */
.L_x_363:
        /* <DEDUP_REMOVED lines=10> */
.L_x_367:
[----:B------:R-:W1:Y:S02]  /*11e60*/  MUFU.RCP R41, R54 ;  /* 0x0000003600297308 */ /* 0x000e640000001000 */
[----:B-1----:R-:W-:-:S04]  /*11e70*/  FFMA R0, R54, R41, -1 ;  /* 0xbf80000036007423 */ /* 0x002fc80000000029 */
[----:B------:R-:W-:-:S04]  /*11e80*/  FADD.FTZ R0, -R0, -RZ ;  /* 0x800000ff00007221 */ /* 0x000fc80000010100 */
[----:B------:R-:W-:-:S07]  /*11e90*/  FFMA R41, R41, R0, R41 ;  /* 0x0000000029297223 */ /* 0x000fce0000000029 */
.L_x_368:
[----:B------:R-:W-:Y:S05]  /*11ea0*/  BSYNC B1 ;  /* 0x0000000000017941 */ /* 0x000fea0003800000 */
.L_x_366:
        /* <DEDUP_REMOVED lines=10> */
.L_x_370:
[----:B------:R-:W1:Y:S02]  /*11f50*/  MUFU.RCP R44, R43 ;  /* 0x0000002b002c7308 */ /* 0x000e640000001000 */
[----:B-1----:R-:W-:-:S04]  /*11f60*/  FFMA R0, R43, R44, -1 ;  /* 0xbf8000002b007423 */ /* 0x002fc8000000002c */
[----:B------:R-:W-:-:S04]  /*11f70*/  FADD.FTZ R3, -R0, -RZ ;  /* 0x800000ff00037221 */ /* 0x000fc80000010100 */
[----:B------:R-:W-:-:S07]  /*11f80*/  FFMA R44, R44, R3, R44 ;  /* 0x000000032c2c7223 */ /* 0x000fce000000002c */
.L_x_371:
[----:B------:R-:W-:Y:S05]  /*11f90*/  BSYNC B1 ;  /* 0x0000000000017941 */ /* 0x000fea0003800000 */
.L_x_369:
        /* <DEDUP_REMOVED lines=10> */
.L_x_373:
[----:B------:R-:W1:Y:S02]  /*12040*/  MUFU.RCP R43, R60 ;  /* 0x0000003c002b7308 */ /* 0x000e640000001000 */
[----:B-1----:R-:W-:-:S04]  /*12050*/  FFMA R0, R60, R43, -1 ;  /* 0xbf8000003c007423 */ /* 0x002fc8000000002b */
[----:B------:R-:W-:-:S04]  /*12060*/  FADD.FTZ R0, -R0, -RZ ;  /* 0x800000ff00007221 */ /* 0x000fc80000010100 */
[----:B------:R-:W-:-:S07]  /*12070*/  FFMA R43, R43, R0, R43 ;  /* 0x000000002b2b7223 */ /* 0x000fce000000002b */
.L_x_374:
[----:B------:R-:W-:Y:S05]  /*12080*/  BSYNC B1 ;  /* 0x0000000000017941 */ /* 0x000fea0003800000 */
.L_x_372:
        /* <DEDUP_REMOVED lines=10> */
.L_x_376:
[----:B------:R-:W1:Y:S02]  /*12130*/  MUFU.RCP R46, R47 ;  /* 0x0000002f002e7308 */ /* 0x000e640000001000 */
[----:B-1----:R-:W-:-:S04]  /*12140*/  FFMA R0, R47, R46, -1 ;  /* 0xbf8000002f007423 */ /* 0x002fc8000000002e */
[----:B------:R-:W-:-:S04]  /*12150*/  FADD.FTZ R3, -R0, -RZ ;  /* 0x800000ff00037221 */ /* 0x000fc80000010100 */
[----:B------:R-:W-:-:S07]  /*12160*/  FFMA R46, R46, R3, R46 ;  /* 0x000000032e2e7223 */ /* 0x000fce000000002e */
.L_x_377:
[----:B------:R-:W-:Y:S05]  /*12170*/  BSYNC B1 ;  /* 0x0000000000017941 */ /* 0x000fea0003800000 */
.L_x_375:
        /* <DEDUP_REMOVED lines=10> */
.L_x_379:
[----:B------:R-:W1:Y:S02]  /*12220*/  MUFU.RCP R45, R62 ;  /* 0x0000003e002d7308 */ /* 0x000e640000001000 */
[----:B-1----:R-:W-:-:S04]  /*12230*/  FFMA R0, R62, R45, -1 ;  /* 0xbf8000003e007423 */ /* 0x002fc8000000002d */
[----:B------:R-:W-:-:S04]  /*12240*/  FADD.FTZ R0, -R0, -RZ ;  /* 0x800000ff00007221 */ /* 0x000fc80000010100 */
[----:B------:R-:W-:-:S07]  /*12250*/  FFMA R45, R45, R0, R45 ;  /* 0x000000002d2d7223 */ /* 0x000fce000000002d */
.L_x_380:
[----:B------:R-:W-:Y:S05]  /*12260*/  BSYNC B1 ;  /* 0x0000000000017941 */ /* 0x000fea0003800000 */
.L_x_378:
        /* <DEDUP_REMOVED lines=10> */
.L_x_382:
[----:B------:R-:W1:Y:S02]  /*12310*/  MUFU.RCP R48, R49 ;  /* 0x0000003100307308 */ /* 0x000e640000001000 */
[----:B-1----:R-:W-:-:S04]  /*12320*/  FFMA R0, R49, R48, -1 ;  /* 0xbf80000031007423 */ /* 0x002fc80000000030 */
[----:B------:R-:W-:-:S04]  /*12330*/  FADD.FTZ R3, -R0, -RZ ;  /* 0x800000ff00037221 */ /* 0x000fc80000010100 */
[----:B------:R-:W-:-:S07]  /*12340*/  FFMA R48, R48, R3, R48 ;  /* 0x0000000330307223 */ /* 0x000fce0000000030 */
.L_x_383:
[----:B------:R-:W-:Y:S05]  /*12350*/  BSYNC B1 ;  /* 0x0000000000017941 */ /* 0x000fea0003800000 */
.L_x_381:
        /* <DEDUP_REMOVED lines=10> */
.L_x_385:
[----:B------:R-:W1:Y:S02]  /*12400*/  MUFU.RCP R50, R51 ;  /* 0x0000003300327308 */ /* 0x000e640000001000 */
[----:B-1----:R-:W-:-:S04]  /*12410*/  FFMA R0, R51, R50, -1 ;  /* 0xbf80000033007423 */ /* 0x002fc80000000032 */
[----:B------:R-:W-:-:S04]  /*12420*/  FADD.FTZ R3, -R0, -RZ ;  /* 0x800000ff00037221 */ /* 0x000fc80000010100 */
[----:B------:R-:W-:-:S07]  /*12430*/  FFMA R50, R50, R3, R50 ;  /* 0x0000000332327223 */ /* 0x000fce0000000032 */
.L_x_386:
[----:B------:R-:W-:Y:S05]  /*12440*/  BSYNC B1 ;  /* 0x0000000000017941 */ /* 0x000fea0003800000 */
.L_x_384:
        /* <DEDUP_REMOVED lines=10> */
.L_x_388:
[----:B------:R-:W1:Y:S02]  /*124f0*/  MUFU.RCP R52, R53 ;  /* 0x0000003500347308 */ /* 0x000e640000001000 */
[----:B-1----:R-:W-:-:S04]  /*12500*/  FFMA R0, R53, R52, -1 ;  /* 0xbf80000035007423 */ /* 0x002fc80000000034 */
[----:B------:R-:W-:-:S04]  /*12510*/  FADD.FTZ R3, -R0, -RZ ;  /* 0x800000ff00037221 */ /* 0x000fc80000010100 */
[----:B------:R-:W-:-:S07]  /*12520*/  FFMA R52, R52, R3, R52 ;  /* 0x0000000334347223 */ /* 0x000fce0000000034 */
.L_x_389:
[----:B------:R-:W-:Y:S05]  /*12530*/  BSYNC B1 ;  /* 0x0000000000017941 */ /* 0x000fea0003800000 */
.L_x_387:
        /* <DEDUP_REMOVED lines=10> */
.L_x_391:
[----:B------:R-:W1:Y:S02]  /*125e0*/  MUFU.RCP R47, R64 ;  /* 0x00000040002f7308 */ /* 0x000e640000001000 */
[----:B-1----:R-:W-:-:S04]  /*125f0*/  FFMA R0, R64, R47, -1 ;  /* 0xbf80000040007423 */ /* 0x002fc8000000002f */
[----:B------:R-:W-:-:S04]  /*12600*/  FADD.FTZ R0, -R0, -RZ ;  /* 0x800000ff00007221 */ /* 0x000fc80000010100 */
[----:B------:R-:W-:-:S07]  /*12610*/  FFMA R47, R47, R0, R47 ;  /* 0x000000002f2f7223 */ /* 0x000fce000000002f */
.L_x_392:
[----:B------:R-:W-:Y:S05]  /*12620*/  BSYNC B1 ;  /* 0x0000000000017941 */ /* 0x000fea0003800000 */
.L_x_390:
        /* <DEDUP_REMOVED lines=10> */
.L_x_394:
[----:B------:R-:W1:Y:S02]  /*126d0*/  MUFU.RCP R54, R55 ;  /* 0x0000003700367308 */ /* 0x000e640000001000 */
[----:B-1----:R-:W-:-:S04]  /*126e0*/  FFMA R0, R55, R54, -1 ;  /* 0xbf80000037007423 */ /* 0x002fc80000000036 */
[----:B------:R-:W-:-:S04]  /*126f0*/  FADD.FTZ R3, -R0, -RZ ;  /* 0x800000ff00037221 */ /* 0x000fc80000010100 */
[----:B------:R-:W-:-:S07]  /*12700*/  FFMA R54, R54, R3, R54 ;  /* 0x0000000336367223 */ /* 0x000fce0000000036 */
.L_x_395:
[----:B------:R-:W-:Y:S05]  /*12710*/  BSYNC B1 ;  /* 0x0000000000017941 */ /* 0x000fea0003800000 */
.L_x_393:
        /* <DEDUP_REMOVED lines=10> */
.L_x_397:
[----:B------:R-:W1:Y:S02]  /*127c0*/  MUFU.RCP R49, R58 ;  /* 0x0000003a00317308 */ /* 0x000e640000001000 */
[----:B-1----:R-:W-:-:S04]  /*127d0*/  FFMA R0, R58, R49, -1 ;  /* 0xbf8000003a007423 */ /* 0x002fc80000000031 */
[----:B------:R-:W-:-:S04]  /*127e0*/  FADD.FTZ R0, -R0, -RZ ;  /* 0x800000ff00007221 */ /* 0x000fc80000010100 */
[----:B------:R-:W-:-:S07]  /*127f0*/  FFMA R49, R49, R0, R49 ;  /* 0x0000000031317223 */ /* 0x000fce0000000031 */
.L_x_398:
[----:B------:R-:W-:Y:S05]  /*12800*/  BSYNC B1 ;  /* 0x0000000000017941 */ /* 0x000fea0003800000 */
.L_x_396:
        /* <DEDUP_REMOVED lines=9> */
.L_x_400:
[----:B------:R-:W1:Y:S02]  /*128a0*/  MUFU.RCP R0, R59 ;  /* 0x0000003b00007308 */ /* 0x000e640000001000 */
[----:B-1----:R-:W-:-:S04]  /*128b0*/  FFMA R3, R59, R0, -1 ;  /* 0xbf8000003b037423 */ /* 0x002fc80000000000 */
[----:B------:R-:W-:-:S04]  /*128c0*/  FADD.FTZ R3, -R3, -RZ ;  /* 0x800000ff03037221 */ /* 0x000fc80000010100 */
[----:B------:R-:W-:-:S07]  /*128d0*/  FFMA R0, R0, R3, R0 ;  /* 0x0000000300007223 */ /* 0x000fce0000000000 */
.L_x_401:
[----:B------:R-:W-:Y:S05]  /*128e0*/  BSYNC B1 ;  /* 0x0000000000017941 */ /* 0x000fea0003800000 */
.L_x_399:
        /* <DEDUP_REMOVED lines=26> */
.L_x_402:
        /* <DEDUP_REMOVED lines=27> */
.L_x_404:
[----:B------:R-:W-:Y:S05]  /*12c40*/  BSYNC B0 ;  /* 0x0000000000007941 */ /* 0x000fea0003800000 */
.L_x_403:
[----:B------:R-:W-:Y:S04]  /*12c50*/  BSSY B0, `(.L_x_405) ;  /* 0x000003c000007945 */ /* 0x000fe80003800000 */
[----:B------:R-:W-:Y:S05]  /*12c60*/  @P0 BRA `(.L_x_406) ;  /* 0x0000000000e80947 */ /* 0x000fea0003800000 */
[----:B------:R-:W-:-:S04]  /*12c70*/  MOV R0, UR56 ;  /* 0x0000003800007c02 */ /* 0x000fc80008000f00 */
[----:B------:R-:W-:-:S13]  /*12c80*/  ISETP.NE.AND P3, PT, R0, 0x3, PT ;  /* 0x000000030000780c */ /* 0x000fda0003f65270 */
[----:B------:R-:W-:Y:S05]  /*12c90*/  @!P3 BRA `(.L_x_407) ;  /* 0x000000000004b947 */ /* 0x000fea0003800000 */
[----:B------:R-:W-:Y:S01]  /*12ca0*/  BPT.TRAP 0x1 ;  /* 0x000000040000795c */ /* 0x000fe20000300000 */
.L_x_407:
[----:B------:R-:W2:Y:S04]  /*12cb0*/  LDL R0, [R1+0xb4] ;  /* 0x0000b40001007983 */ /* 0x000ea80000100800 */
[----:B------:R-:W3:Y:S01]  /*12cc0*/  LDL R3, [R1+0xb8] ;  /* 0x0000b80001037983 */ /* 0x000ee20000100800 */
[----:B------:R-:W-:Y:S01]  /*12cd0*/  BSSY B1, `(.L_x_408) ;  /* 0x0000005000017945 */ /* 0x000fe20003800000 */
[----:B--2---:R-:W-:Y:S02]  /*12ce0*/  LEA R0, R0, UR44, 0x3 ;  /* 0x0000002c00007c11 */ /* 0x004fe4000f8e18ff */
[----:B---3--:R-:W-:-:S04]  /*12cf0*/  SHF.L.U32 R3, R3, 0x1f, RZ ;  /* 0x0000001f03037819 */ /* 0x008fc800000006ff */
[----:B------:R-:W1:Y:S02]  /*12d00*/  SYNCS.PHASECHK.TRANS64.TRYWAIT P2, [R0+URZ+0x80], R3 ;  /* 0x00008003000075a7 */ /* 0x000e64000804017f */
[----:B-1----:R-:W-:Y:S05]  /*12d10*/  @!P2 BRA `(.L_x_409) ;  /* 0x000000800020a947 */ /* 0x002fea0003800000 */
.L_x_632:
[----:B------:R-:W-:Y:S05]  /*12d20*/  BSYNC B1 ;  /* 0x0000000000017941 */ /* 0x000fea0003800000 */
.L_x_408:
        /* <DEDUP_REMOVED lines=18> */
.L_x_411:
[----:B------:R-:W-:Y:S05]  /*12e50*/  BSYNC B1 ;  /* 0x0000000000017941 */ /* 0x000fea0003800000 */
.L_x_410:
        /* <DEDUP_REMOVED lines=8> */
.L_x_412:
        /* <DEDUP_REMOVED lines=19> */
.L_x_406:
[----:B------:R-:W-:Y:S05]  /*13010*/  BSYNC B0 ;  /* 0x0000000000007941 */ /* 0x000fea0003800000 */
.L_x_405:
[----:B------:R-:W2:Y:S04]  /*13020*/  LDL.LU R3, [R1+0x34] ;  /* 0x0000340001037983 */ /* 0x000ea80000300800 */
[----:B------:R-:W3:Y:S04]  /*13030*/  LDL.LU R17, [R1+0x38] ;  /* 0x0000380001117983 */ /* 0x000ee80000300800 */
[----:B------:R-:W4:Y:S04]  /*13040*/  LDL.LU R28, [R1+0x3c] ;  /* 0x00003c00011c7983 */ /* 0x000f280000300800 */
[----:B------:R-:W5:Y:S04]  /*13050*/  LDL.LU R19, [R1+0x40] ;  /* 0x0000400001137983 */ /* 0x000f680000300800 */
[----:B------:R-:W5:Y:S04]  /*13060*/  LDL.LU R26, [R1+0x44] ;  /* 0x00004400011a7983 */ /* 0x000f680000300800 */
[----:B------:R-:W5:Y:S04]  /*13070*/  LDL.LU R21, [R1+0x48] ;  /* 0x0000480001157983 */ /* 0x000f680000300800 */
[----:B------:R-:W5:Y:S04]  /*13080*/  LDL.LU R24, [R1+0x4c] ;  /* 0x00004c0001187983 */ /* 0x000f680000300800 */
[----:B------:R-:W5:Y:S01]  /*13090*/  LDL.LU R23, [R1+0x50] ;  /* 0x0000500001177983 */ /* 0x000f620000300800 */
[----:B-1----:R-:W-:-:S03]  /*130a0*/  F2FP.F16.E4M3.UNPACK_B R0, R6 ;  /* 0x00000006ff00723e */ /* 0x002fc600020006ff */
[----:B------:R-:W5:Y:S01]  /*130b0*/  LDL.LU R27, [R1+0x54] ;  /* 0x00005400011b7983 */ /* 0x000f620000300800 */
[----:B------:R-:W-:Y:S01]  /*130c0*/  F2FP.F16.E4M3.UNPACK_B R5, R7 ;  /* 0x00000007ff05723e */ /* 0x000fe200020006ff */
[----:B------:R-:W-:Y:S02]  /*130d0*/  HADD2.F32 R4, -RZ, R0.H1_H1 ;  /* 0x30000000ff047230 */ /* 0x000fe40000004100 */
[----:B------:R-:W5:Y:S04]  /*130e0*/  LDL.LU R25, [R1+0x58] ;  /* 0x0000580001197983 */ /* 0x000f680000300800 */
[----:B------:R-:W5:Y:S04]  /*130f0*/  LDL.LU R29, [R1+0x5c] ;  /* 0x00005c00011d7983 */ /* 0x000f680000300800 */
[----:B------:R-:W5:Y:S04]  /*13100*/  LDL.LU R32, [R1+0x60] ;  /* 0x0000600001207983 */ /* 0x000f680000300800 */
[----:B------:R-:W5:Y:S04]  /*13110*/  LDL.LU R36, [R1+0x64] ;  /* 0x0000640001247983 */ /* 0x000f680000300800 */
[----:B------:R-:W5:Y:S04]  /*13120*/  LDL.LU R44, [R1+0x68] ;  /* 0x00006800012c7983 */ /* 0x000f680000300800 */
[----:B------:R-:W5:Y:S04]  /*13130*/  LDL.LU R48, [R1+0x6c] ;  /* 0x00006c0001307983 */ /* 0x000f680000300800 */
[----:B------:R-:W5:Y:S01]  /*13140*/  LDL.LU R52, [R1+0x70] ;  /* 0x0000700001347983 */ /* 0x000f620000300800 */
[----:B------:R-:W-:-:S02]  /*13150*/  HADD2.F32 R20, -RZ, R5.H0_H0 ;  /* 0x20000005ff147230 */ /* 0x000fc40000004100 */
[----:B------:R-:W-:Y:S01]  /*13160*/  HADD2.F32 R22, -RZ, R5.H1_H1 ;  /* 0x30000005ff167230 */ /* 0x000fe20000004100 */
[----:B------:R-:W-:Y:S02]  /*13170*/  MOV R56, 0x3bbb989d ;  /* 0x3bbb989d00387802 */ /* 0x000fe40000000f00 */
[----:B------:R-:W-:Y:S02]  /*13180*/  MOV R60, 0x437c0000 ;  /* 0x437c0000003c7802 */ /* 0x000fe40000000f00 */
        /* <DEDUP_REMOVED lines=10> */
[----:B------:R-:W-:Y:S01]  /*13230*/  HADD2.F32 R3, -RZ, R0.H0_H0 ;  /* 0x20000000ff037230 */ /* 0x000fe20000004100 */
[----:B------:R-:W-:Y:S01]  /*13240*/  F2FP.F16.E4M3.UNPACK_B R0, R6.H1 ;  /* 0x00000006ff00723e */ /* 0x000fe200030006ff */
[----:B---3--:R-:W-:-:S03]  /*13250*/  FMUL R17, R2, R17 ;  /* 0x0000001102117220 */ /* 0x008fc60000400000 */
[C---:B------:R-:W-:Y:S01]  /*13260*/  FFMA R15, R16.reuse, R3, R15 ;  /* 0x00000003100f7223 */ /* 0x040fe2000000000f */
[--C-:B------:R-:W-:Y:S02]  /*13270*/  HADD2.F32 R18, -RZ, R0.reuse.H0_H0 ;  /* 0x20000000ff127230 */ /* 0x100fe40000004100 */
[----:B------:R-:W-:Y:S01]  /*13280*/  FFMA R17, R16, R4, R17 ;  /* 0x0000000410117223 */ /* 0x000fe20000000011 */
[----:B------:R-:W-:Y:S01]  /*13290*/  F2FP.F16.E4M3.UNPACK_B R4, R7.H1 ;  /* 0x00000007ff04723e */ /* 0x000fe200030006ff */
[C---:B----4-:R-:W-:Y:S01]  /*132a0*/  FMUL R3, R2.reuse, R28 ;  /* 0x0000001c02037220 */ /* 0x050fe20000400000 */
[----:B------:R-:W-:Y:S02]  /*132b0*/  HADD2.F32 R0, -RZ, R0.H1_H1 ;  /* 0x30000000ff007230 */ /* 0x000fe40000004100 */
[C---:B-----5:R-:W-:Y:S01]  /*132c0*/  FMUL R5, R2.reuse, R26 ;  /* 0x0000001a02057220 */ /* 0x060fe20000400000 */
[----:B------:R-:W-:-:S03]  /*132d0*/  FMUL R21, R2, R21 ;  /* 0x0000001502157220 */ /* 0x000fc60000400000 */
[C---:B------:R-:W-:Y:S01]  /*132e0*/  FFMA R20, R16.reuse, R20, R5 ;  /* 0x0000001410147223 */ /* 0x040fe20000000005 */
[C---:B------:R-:W-:Y:S01]  /*132f0*/  FFMA R18, R16.reuse, R18, R3 ;  /* 0x0000001210127223 */ /* 0x040fe20000000003 */
[----:B------:R-:W-:Y:S01]  /*13300*/  F2FP.F16.E4M3.UNPACK_B R5, R8 ;  /* 0x00000008ff05723e */ /* 0x000fe200020006ff */
[----:B------:R-:W-:Y:S01]  /*13310*/  FFMA R21, R16, R22, R21 ;  /* 0x0000001610157223 */ /* 0x000fe20000000015 */
[--C-:B------:R-:W-:Y:S02]  /*13320*/  HADD2.F32 R22, -RZ, R4.reuse.H0_H0 ;  /* 0x20000004ff167230 */ /* 0x100fe40000004100 */
[C---:B------:R-:W-:Y:S01]  /*13330*/  FMUL R19, R2.reuse, R19 ;  /* 0x0000001302137220 */ /* 0x040fe20000400000 */
[----:B------:R-:W-:Y:S01]  /*13340*/  FMUL R3, R2, R24 ;  /* 0x0000001802037220 */ /* 0x000fe20000400000 */
[----:B------:R-:W-:Y:S02]  /*13350*/  HADD2.F32 R24, -RZ, R5.H0_H0 ;  /* 0x20000005ff187230 */ /* 0x000fe40000004100 */
[C---:B------:R-:W-:Y:S01]  /*13360*/  FFMA R19, R16.reuse, R0, R19 ;  /* 0x0000000010137223 */ /* 0x040fe20000000013 */
[----:B------:R-:W-:Y:S01]  /*13370*/  FFMA R22, R16, R22, R3 ;  /* 0x0000001610167223 */ /* 0x000fe20000000003 */
[----:B------:R-:W-:Y:S01]  /*13380*/  FFMA.SAT R0, -R15, R56, 0.5 ;  /* 0x3f0000000f007423 */ /* 0x000fe20000002138 */
        /* <DEDUP_REMOVED lines=157> */
.L_x_414:
[----:B------:R-:W1:Y:S02]  /*13d60*/  MUFU.RCP R38, R61 ;  /* 0x0000003d00267308 */ /* 0x000e640000001000 */
[----:B-1----:R-:W-:-:S04]  /*13d70*/  FFMA R0, R61, R38, -1 ;  /* 0xbf8000003d007423 */ /* 0x002fc80000000026 */
[----:B------:R-:W-:-:S04]  /*13d80*/  FADD.FTZ R3, -R0, -RZ ;  /* 0x800000ff00037221 */ /* 0x000fc80000010100 */
[----:B------:R-:W-:-:S07]  /*13d90*/  FFMA R38, R38, R3, R38 ;  /* 0x0000000326267223 */ /* 0x000fce0000000026 */
.L_x_415:
[----:B------:R-:W-:Y:S05]  /*13da0*/  BSYNC B1 ;  /* 0x0000000000017941 */ /* 0x000fea0003800000 */
.L_x_413:
        /* <DEDUP_REMOVED lines=10> */
.L_x_417:
[----:B------:R-:W1:Y:S02]  /*13e50*/  MUFU.RCP R40, R63 ;  /* 0x0000003f00287308 */ /* 0x000e640000001000 */
[----:B-1----:R-:W-:-:S04]  /*13e60*/  FFMA R0, R63, R40, -1 ;  /* 0xbf8000003f007423 */ /* 0x002fc80000000028 */
[----:B------:R-:W-:-:S04]  /*13e70*/  FADD.FTZ R3, -R0, -RZ ;  /* 0x800000ff00037221 */ /* 0x000fc80000010100 */
[----:B------:R-:W-:-:S07]  /*13e80*/  FFMA R40, R40, R3, R40 ;  /* 0x0000000328287223 */ /* 0x000fce0000000028 */
.L_x_418:
[----:B------:R-:W-:Y:S05]  /*13e90*/  BSYNC B1 ;  /* 0x0000000000017941 */ /* 0x000fea0003800000 */
.L_x_416:
        /* <DEDUP_REMOVED lines=10> */
.L_x_420:
[----:B------:R-:W1:Y:S02]  /*13f40*/  MUFU.RCP R39, R44 ;  /* 0x0000002c00277308 */ /* 0x000e640000001000 */
[----:B-1----:R-:W-:-:S04]  /*13f50*/  FFMA R0, R44, R39, -1 ;  /* 0xbf8000002c007423 */ /* 0x002fc80000000027 */
[----:B------:R-:W-:-:S04]  /*13f60*/  FADD.FTZ R0, -R0, -RZ ;  /* 0x800000ff00007221 */ /* 0x000fc80000010100 */
[----:B------:R-:W-:-:S07]  /*13f70*/  FFMA R39, R39, R0, R39 ;  /* 0x0000000027277223 */ /* 0x000fce0000000027 */
.L_x_421:
[----:B------:R-:W-:Y:S05]  /*13f80*/  BSYNC B1 ;  /* 0x0000000000017941 */ /* 0x000fea0003800000 */
.L_x_419:
        /* <DEDUP_REMOVED lines=10> */
.L_x_423:
[----:B------:R-:W1:Y:S02]  /*14030*/  MUFU.RCP R42, R65 ;  /* 0x00000041002a7308 */ /* 0x000e640000001000 */
[----:B-1----:R-:W-:-:S04]  /*14040*/  FFMA R0, R65, R42, -1 ;  /* 0xbf80000041007423 */ /* 0x002fc8000000002a */
[----:B------:R-:W-:-:S04]  /*14050*/  FADD.FTZ R3, -R0, -RZ ;  /* 0x800000ff00037221 */ /* 0x000fc80000010100 */
[----:B------:R-:W-:-:S07]  /*14060*/  FFMA R42, R42, R3, R42 ;  /* 0x000000032a2a7223 */ /* 0x000fce000000002a */
.L_x_424:
[----:B------:R-:W-:Y:S05]  /*14070*/  BSYNC B1 ;  /* 0x0000000000017941 */ /* 0x000fea0003800000 */
.L_x_422:
        /* <DEDUP_REMOVED lines=10> */
.L_x_426:
[----:B------:R-:W1:Y:S02]  /*14120*/  MUFU.RCP R41, R54 ;  /* 0x0000003600297308 */ /* 0x000e640000001000 */
[----:B-1----:R-:W-:-:S04]  /*14130*/  FFMA R0, R54, R41, -1 ;  /* 0xbf80000036007423 */ /* 0x002fc80000000029 */
[----:B------:R-:W-:-:S04]  /*14140*/  FADD.FTZ R0, -R0, -RZ ;  /* 0x800000ff00007221 */ /* 0x000fc80000010100 */
[----:B------:R-:W-:-:S07]  /*14150*/  FFMA R41, R41, R0, R41 ;  /* 0x0000000029297223 */ /* 0x000fce0000000029 */
.L_x_427:
[----:B------:R-:W-:Y:S05]  /*14160*/  BSYNC B1 ;  /* 0x0000000000017941 */ /* 0x000fea0003800000 */
.L_x_425:
        /* <DEDUP_REMOVED lines=10> */
.L_x_429:
[----:B------:R-:W1:Y:S02]  /*14210*/  MUFU.RCP R44, R43 ;  /* 0x0000002b002c7308 */ /* 0x000e640000001000 */
[----:B-1----:R-:W-:-:S04]  /*14220*/  FFMA R0, R43, R44, -1 ;  /* 0xbf8000002b007423 */ /* 0x002fc8000000002c */
[----:B------:R-:W-:-:S04]  /*14230*/  FADD.FTZ R3, -R0, -RZ ;  /* 0x800000ff00037221 */ /* 0x000fc80000010100 */
[----:B------:R-:W-:-:S07]  /*14240*/  FFMA R44, R44, R3, R44 ;  /* 0x000000032c2c7223 */ /* 0x000fce000000002c */
.L_x_430:
[----:B------:R-:W-:Y:S05]  /*14250*/  BSYNC B1 ;  /* 0x0000000000017941 */ /* 0x000fea0003800000 */
.L_x_428:
        /* <DEDUP_REMOVED lines=10> */
.L_x_432:
[----:B------:R-:W1:Y:S02]  /*14300*/  MUFU.RCP R43, R60 ;  /* 0x0000003c002b7308 */ /* 0x000e640000001000 */
[----:B-1----:R-:W-:-:S04]  /*14310*/  FFMA R0, R60, R43, -1 ;  /* 0xbf8000003c007423 */ /* 0x002fc8000000002b */
[----:B------:R-:W-:-:S04]  /*14320*/  FADD.FTZ R0, -R0, -RZ ;  /* 0x800000ff00007221 */ /* 0x000fc80000010100 */
[----:B------:R-:W-:-:S07]  /*14330*/  FFMA R43, R43, R0, R43 ;  /* 0x000000002b2b7223 */ /* 0x000fce000000002b */
.L_x_433:
[----:B------:R-:W-:Y:S05]  /*14340*/  BSYNC B1 ;  /* 0x0000000000017941 */ /* 0x000fea0003800000 */
.L_x_431:
        /* <DEDUP_REMOVED lines=10> */
.L_x_435:
[----:B------:R-:W1:Y:S02]  /*143f0*/  MUFU.RCP R46, R47 ;  /* 0x0000002f002e7308 */ /* 0x000e640000001000 */
[----:B-1----:R-:W-:-:S04]  /*14400*/  FFMA R0, R47, R46, -1 ;  /* 0xbf8000002f007423 */ /* 0x002fc8000000002e */
[----:B------:R-:W-:-:S04]  /*14410*/  FADD.FTZ R3, -R0, -RZ ;  /* 0x800000ff00037221 */ /* 0x000fc80000010100 */
[----:B------:R-:W-:-:S07]  /*14420*/  FFMA R46, R46, R3, R46 ;  /* 0x000000032e2e7223 */ /* 0x000fce000000002e */
.L_x_436:
[----:B------:R-:W-:Y:S05]  /*14430*/  BSYNC B1 ;  /* 0x0000000000017941 */ /* 0x000fea0003800000 */
.L_x_434:
        /* <DEDUP_REMOVED lines=10> */
.L_x_438:
[----:B------:R-:W1:Y:S02]  /*144e0*/  MUFU.RCP R45, R62 ;  /* 0x0000003e002d7308 */ /* 0x000e640000001000 */
[----:B-1----:R-:W-:-:S04]  /*144f0*/  FFMA R0, R62, R45, -1 ;  /* 0xbf8000003e007423 */ /* 0x002fc8000000002d */
[----:B------:R-:W-:-:S04]  /*14500*/  FADD.FTZ R0, -R0, -RZ ;  /* 0x800000ff00007221 */ /* 0x000fc80000010100 */
[----:B------:R-:W-:-:S07]  /*14510*/  FFMA R45, R45, R0, R45 ;  /* 0x000000002d2d7223 */ /* 0x000fce000000002d */
.L_x_439:
[----:B------:R-:W-:Y:S05]  /*14520*/  BSYNC B1 ;  /* 0x0000000000017941 */ /* 0x000fea0003800000 */
.L_x_437:
        /* <DEDUP_REMOVED lines=10> */
.L_x_441:
[----:B------:R-:W1:Y:S02]  /*145d0*/  MUFU.RCP R48, R49 ;  /* 0x0000003100307308 */ /* 0x000e640000001000 */
[----:B-1----:R-:W-:-:S04]  /*145e0*/  FFMA R0, R49, R48, -1 ;  /* 0xbf80000031007423 */ /* 0x002fc80000000030 */
[----:B------:R-:W-:-:S04]  /*145f0*/  FADD.FTZ R3, -R0, -RZ ;  /* 0x800000ff00037221 */ /* 0x000fc80000010100 */
[----:B------:R-:W-:-:S07]  /*14600*/  FFMA R48, R48, R3, R48 ;  /* 0x0000000330307223 */ /* 0x000fce0000000030 */
.L_x_442:
[----:B------:R-:W-:Y:S05]  /*14610*/  BSYNC B1 ;  /* 0x0000000000017941 */ /* 0x000fea0003800000 */
.L_x_440:
        /* <DEDUP_REMOVED lines=10> */
.L_x_444:
[----:B------:R-:W1:Y:S02]  /*146c0*/  MUFU.RCP R50, R51 ;  /* 0x0000003300327308 */ /* 0x000e640000001000 */
[----:B-1----:R-:W-:-:S04]  /*146d0*/  FFMA R0, R51, R50, -1 ;  /* 0xbf80000033007423 */ /* 0x002fc80000000032 */
[----:B------:R-:W-:-:S04]  /*146e0*/  FADD.FTZ R3, -R0, -RZ ;  /* 0x800000ff00037221 */ /* 0x000fc80000010100 */
[----:B------:R-:W-:-:S07]  /*146f0*/  FFMA R50, R50, R3, R50 ;  /* 0x0000000332327223 */ /* 0x000fce0000000032 */
.L_x_445:
[----:B------:R-:W-:Y:S05]  /*14700*/  BSYNC B1 ;  /* 0x0000000000017941 */ /* 0x000fea0003800000 */
.L_x_443:
        /* <DEDUP_REMOVED lines=10> */
.L_x_447:
[----:B------:R-:W1:Y:S02]  /*147b0*/  MUFU.RCP R52, R53 ;  /* 0x0000003500347308 */ /* 0x000e640000001000 */
[----:B-1----:R-:W-:-:S04]  /*147c0*/  FFMA R0, R53, R52, -1 ;  /* 0xbf80000035007423 */ /* 0x002fc80000000034 */
[----:B------:R-:W-:-:S04]  /*147d0*/  FADD.FTZ R3, -R0, -RZ ;  /* 0x800000ff00037221 */ /* 0x000fc80000010100 */
[----:B------:R-:W-:-:S07]  /*147e0*/  FFMA R52, R52, R3, R52 ;  /* 0x0000000334347223 */ /* 0x000fce0000000034 */
.L_x_448:
[----:B------:R-:W-:Y:S05]  /*147f0*/  BSYNC B1 ;  /* 0x0000000000017941 */ /* 0x000fea0003800000 */
.L_x_446:
        /* <DEDUP_REMOVED lines=10> */
.L_x_450:
[----:B------:R-:W1:Y:S02]  /*148a0*/  MUFU.RCP R47, R64 ;  /* 0x00000040002f7308 */ /* 0x000e640000001000 */
[----:B-1----:R-:W-:-:S04]  /*148b0*/  FFMA R0, R64, R47, -1 ;  /* 0xbf80000040007423 */ /* 0x002fc8000000002f */
[----:B------:R-:W-:-:S04]  /*148c0*/  FADD.FTZ R0, -R0, -RZ ;  /* 0x800000ff00007221 */ /* 0x000fc80000010100 */
[----:B------:R-:W-:-:S07]  /*148d0*/  FFMA R47, R47, R0, R47 ;  /* 0x000000002f2f7223 */ /* 0x000fce000000002f */
.L_x_451:
[----:B------:R-:W-:Y:S05]  /*148e0*/  BSYNC B1 ;  /* 0x0000000000017941 */ /* 0x000fea0003800000 */
.L_x_449:
        /* <DEDUP_REMOVED lines=10> */
.L_x_453:
[----:B------:R-:W1:Y:S02]  /*14990*/  MUFU.RCP R54, R55 ;  /* 0x0000003700367308 */ /* 0x000e640000001000 */
[----:B-1----:R-:W-:-:S04]  /*149a0*/  FFMA R0, R55, R54, -1 ;  /* 0xbf80000037007423 */ /* 0x002fc80000000036 */
[----:B------:R-:W-:-:S04]  /*149b0*/  FADD.FTZ R3, -R0, -RZ ;  /* 0x800000ff00037221 */ /* 0x000fc80000010100 */
[----:B------:R-:W-:-:S07]  /*149c0*/  FFMA R54, R54, R3, R54 ;  /* 0x0000000336367223 */ /* 0x000fce0000000036 */
.L_x_454:
[----:B------:R-:W-:Y:S05]  /*149d0*/  BSYNC B1 ;  /* 0x0000000000017941 */ /* 0x000fea0003800000 */
.L_x_452:
        /* <DEDUP_REMOVED lines=10> */
.L_x_456:
[----:B------:R-:W1:Y:S02]  /*14a80*/  MUFU.RCP R49, R58 ;  /* 0x0000003a00317308 */ /* 0x000e640000001000 */
[----:B-1----:R-:W-:-:S04]  /*14a90*/  FFMA R0, R58, R49, -1 ;  /* 0xbf8000003a007423 */ /* 0x002fc80000000031 */
[----:B------:R-:W-:-:S04]  /*14aa0*/  FADD.FTZ R0, -R0, -RZ ;  /* 0x800000ff00007221 */ /* 0x000fc80000010100 */
[----:B------:R-:W-:-:S07]  /*14ab0*/  FFMA R49, R49, R0, R49 ;  /* 0x0000000031317223 */ /* 0x000fce0000000031 */
.L_x_457:
[----:B------:R-:W-:Y:S05]  /*14ac0*/  BSYNC B1 ;  /* 0x0000000000017941 */ /* 0x000fea0003800000 */
.L_x_455:
        /* <DEDUP_REMOVED lines=9> */
.L_x_459:
[----:B------:R-:W1:Y:S02]  /*14b60*/  MUFU.RCP R0, R59 ;  /* 0x0000003b00007308 */ /* 0x000e640000001000 */
[----:B-1----:R-:W-:-:S04]  /*14b70*/  FFMA R3, R59, R0, -1 ;  /* 0xbf8000003b037423 */ /* 0x002fc80000000000 */
[----:B------:R-:W-:-:S04]  /*14b80*/  FADD.FTZ R3, -R3, -RZ ;  /* 0x800000ff03037221 */ /* 0x000fc80000010100 */
[----:B------:R-:W-:-:S07]  /*14b90*/  FFMA R0, R0, R3, R0 ;  /* 0x0000000300007223 */ /* 0x000fce0000000000 */
.L_x_460:
[----:B------:R-:W-:Y:S05]  /*14ba0*/  BSYNC B1 ;  /* 0x0000000000017941 */ /* 0x000fea0003800000 */
.L_x_458:
        /* <DEDUP_REMOVED lines=26> */
.L_x_461:
        /* <DEDUP_REMOVED lines=27> */
.L_x_463:
[----:B------:R-:W-:Y:S05]  /*14f00*/  BSYNC B0 ;  /* 0x0000000000007941 */ /* 0x000fea0003800000 */
.L_x_462:
[----:B------:R-:W-:Y:S04]  /*14f10*/  BSSY B0, `(.L_x_464) ;  /* 0x0000033000007945 */ /* 0x000fe80003800000 */
[----:B------:R-:W-:Y:S05]  /*14f20*/  @P0 BRA `(.L_x_465) ;  /* 0x0000000000c40947 */ /* 0x000fea0003800000 */
[----:B------:R-:W-:-:S04]  /*14f30*/  MOV R0, UR56 ;  /* 0x0000003800007c02 */ /* 0x000fc80008000f00 */
[----:B------:R-:W-:-:S13]  /*14f40*/  ISETP.NE.AND P2, PT, R0, 0x3, PT ;  /* 0x000000030000780c */ /* 0x000fda0003f45270 */
[----:B------:R-:W-:Y:S05]  /*14f50*/  @!P2 BRA `(.L_x_466) ;  /* 0x000000000004a947 */ /* 0x000fea0003800000 */
[----:B------:R-:W-:Y:S01]  /*14f60*/  BPT.TRAP 0x1 ;  /* 0x000000040000795c */ /* 0x000fe20000300000 */
.L_x_466:
[----:B------:R-:W2:Y:S04]  /*14f70*/  LDL.LU R0, [R1+0xb8] ;  /* 0x0000b80001007983 */ /* 0x000ea80000300800 */
[----:B------:R-:W3:Y:S01]  /*14f80*/  LDL R3, [R1+0xb4] ;  /* 0x0000b40001037983 */ /* 0x000ee20000100800 */
[----:B------:R-:W-:Y:S01]  /*14f90*/  BSSY B1, `(.L_x_467) ;  /* 0x0000005000017945 */ /* 0x000fe20003800000 */
[----:B--2---:R-:W-:Y:S02]  /*14fa0*/  SHF.L.U32 R0, R0, 0x1f, RZ ;  /* 0x0000001f00007819 */ /* 0x004fe400000006ff */
[----:B---3--:R-:W-:-:S04]  /*14fb0*/  LEA R3, R3, UR44, 0x3 ;  /* 0x0000002c03037c11 */ /* 0x008fc8000f8e18ff */
[----:B------:R-:W1:Y:S02]  /*14fc0*/  SYNCS.PHASECHK.TRANS64.TRYWAIT P0, [R3+URZ+0x80], R0 ;  /* 0x00008000030075a7 */ /* 0x000e64000800017f */
[----:B-1----:R-:W-:Y:S05]  /*14fd0*/  @!P0 BRA `(.L_x_468) ;  /* 0x0000005c00848947 */ /* 0x002fea0003800000 */
.L_x_633:
[----:B------:R-:W-:Y:S05]  /*14fe0*/  BSYNC B1 ;  /* 0x0000000000017941 */ /* 0x000fea0003800000 */
.L_x_467:
[----:B------:R-:W-:Y:S04]  /*14ff0*/  BSSY B1, `(.L_x_469) ;  /* 0x0000012000017945 */ /* 0x000fe80003800000 */
[----:B------:R-:W-:Y:S05]  /*15000*/  @P1 BRA `(.L_x_470) ;  /* 0x0000000000401947 */ /* 0x000fea0003800000 */
[----:B------:R-:W1:Y:S02]  /*15010*/  LDL.LU R4, [R1+0xb4] ;  /* 0x0000b40001047983 */ /* 0x000e640000300800 */
[----:B-1----:R-:W-:-:S04]  /*15020*/  LEA R0, R4, R12, 0xc ;  /* 0x0000000c04007211 */ /* 0x002fc800078e60ff */
[----:B------:R-:W-:Y:S01]  /*15030*/  IADD3 R4, R0, UR44, RZ ;  /* 0x0000002c00047c10 */ /* 0x000fe2000fffe0ff */
        /* <DEDUP_REMOVED lines=13> */
.L_x_470:
[----:B------:R-:W-:Y:S05]  /*15110*/  BSYNC B1 ;  /* 0x0000000000017941 */ /* 0x000fea0003800000 */
.L_x_469:
        /* <DEDUP_REMOVED lines=8> */
.L_x_471:
[----:B-1----:R-:W1:Y:S01]  /*151a0*/  S2R R3, SR_CgaCtaId ;  /* 0x0000000000037919 */ /* 0x002e620000008800 */
[C---:B------:R-:W-:Y:S02]  /*151b0*/  LEA R0, R14.reuse, UR44, 0x3 ;  /* 0x0000002c0e007c11 */ /* 0x040fe4000f8e18ff */
[----:B------:R-:W-:Y:S02]  /*151c0*/  IADD3 R14, R14, 0x1, RZ ;  /* 0x000000010e0e7810 */ /* 0x000fe40007ffe0ff */
[----:B------:R-:W-:Y:S02]  /*151d0*/  IADD3 R0, R0, 0xa0, RZ ;  /* 0x000000a000007810 */ /* 0x000fe40007ffe0ff */
[----:B------:R-:W-:-:S04]  /*151e0*/  ISETP.NE.AND P0, PT, R14, 0x4, PT ;  /* 0x000000040e00780c */ /* 0x000fc80003f05270 */
[----:B------:R-:W-:Y:S02]  /*151f0*/  SEL R14, R14, RZ, P0 ;  /* 0x000000ff0e0e7207 */ /* 0x000fe40000000000 */
[----:B-1----:R-:W-:-:S04]  /*15200*/  PRMT R0, R3, 0x654, R0 ;  /* 0x0000065403007816 */ /* 0x002fc80000000000 */
[----:B--2---:R1:W-:Y:S02]  /*15210*/  SYNCS.ARRIVE.TRANS64.RED.A1T0 RZ, [R0+URZ], RZ ;  /* 0x000000ff00ff79a7 */ /* 0x0043e4000810043f */
[----:B-1----:R-:W-:-:S04]  /*15220*/  SEL R0, RZ, 0x1, P0 ;  /* 0x00000001ff007807 */ /* 0x002fc80000000000 */
[----:B------:R-:W-:-:S07]  /*15230*/  LOP3.LUT R13, R13, R0, RZ, 0x3c, !PT ;  /* 0x000000000d0d7212 */ /* 0x000fce00078e3cff */
.L_x_465:
[----:B------:R-:W-:Y:S05]  /*15240*/  BSYNC B0 ;  /* 0x0000000000007941 */ /* 0x000fea0003800000 */
.L_x_464:
[----:B------:R-:W2:Y:S04]  /*15250*/  LDL.LU R3, [R1+0x74] ;  /* 0x0000740001037983 */ /* 0x000ea80000300800 */
[----:B------:R-:W3:Y:S04]  /*15260*/  LDL.LU R15, [R1+0x78] ;  /* 0x00007800010f7983 */ /* 0x000ee80000300800 */
[----:B------:R-:W4:Y:S04]  /*15270*/  LDL.LU R19, [R1+0x7c] ;  /* 0x00007c0001137983 */ /* 0x000f280000300800 */
[----:B------:R-:W5:Y:S04]  /*15280*/  LDL.LU R26, [R1+0x80] ;  /* 0x00008000011a7983 */ /* 0x000f680000300800 */
[----:B------:R-:W4:Y:S04]  /*15290*/  LDL.LU R25, [R1+0x84] ;  /* 0x0000840001197983 */ /* 0x000f280000300800 */
[----:B------:R-:W5:Y:S04]  /*152a0*/  LDL.LU R20, [R1+0x88] ;  /* 0x0000880001147983 */ /* 0x000f680000300800 */
[----:B------:R-:W5:Y:S04]  /*152b0*/  LDL.LU R24, [R1+0x8c] ;  /* 0x00008c0001187983 */ /* 0x000f680000300800 */
[----:B------:R-:W5:Y:S01]  /*152c0*/  LDL.LU R21, [R1+0x90] ;  /* 0x0000900001157983 */ /* 0x000f620000300800 */
[----:B------:R-:W-:-:S03]  /*152d0*/  F2FP.F16.E4M3.UNPACK_B R0, R6 ;  /* 0x00000006ff00723e */ /* 0x000fc600020006ff */
[----:B------:R-:W5:Y:S02]  /*152e0*/  LDL.LU R23, [R1+0x94] ;  /* 0x0000940001177983 */ /* 0x000f640000300800 */
[----:B------:R-:W-:Y:S02]  /*152f0*/  HADD2.F32 R11, -RZ, R0.H1_H1 ;  /* 0x30000000ff0b7230 */ /* 0x000fe40000004100 */
[----:B------:R-:W5:Y:S04]  /*15300*/  LDL.LU R22, [R1+0x98] ;  /* 0x0000980001167983 */ /* 0x000f680000300800 */
[----:B------:R-:W5:Y:S04]  /*15310*/  LDL.LU R27, [R1+0x9c] ;  /* 0x00009c00011b7983 */ /* 0x000f680000300800 */
[----:B------:R-:W5:Y:S01]  /*15320*/  LDL.LU R31, [R1+0xa0] ;  /* 0x0000a000011f7983 */ /* 0x000f620000300800 */
[----:B------:R-:W-:-:S02]  /*15330*/  F2FP.F16.E4M3.UNPACK_B R4, R7 ;  /* 0x00000007ff04723e */ /* 0x000fc400020006ff */
[----:B------:R-:W-:Y:S02]  /*15340*/  MOV R52, 0x3bbb989d ;  /* 0x3bbb989d00347802 */ /* 0x000fe40000000f00 */
[----:B------:R-:W-:Y:S01]  /*15350*/  MOV R54, 0x437c0000 ;  /* 0x437c000000367802 */ /* 0x000fe20000000f00 */
[----:B------:R-:W-:Y:S01]  /*15360*/  BSSY B1, `(.L_x_472) ;  /* 0x00000c7000017945 */ /* 0x000fe20003800000 */
[C---:B--2---:R-:W-:Y:S01]  /*15370*/  FMUL R5, R2.reuse, R3 ;  /* 0x0000000302057220 */ /* 0x044fe20000400000 */
[----:B------:R-:W-:Y:S02]  /*15380*/  HADD2.F32 R3, -RZ, R0.H0_H0 ;  /* 0x20000000ff037230 */ /* 0x000fe40000004100 */
[----:B---3--:R-:W-:-:S04]  /*15390*/  FMUL R18, R2, R15 ;  /* 0x0000000f02127220 */ /* 0x008fc80000400000 */
[----:B------:R-:W-:Y:S01]  /*153a0*/  FFMA R11, R16, R11, R18 ;  /* 0x0000000b100b7223 */ /* 0x000fe20000000012 */
[----:B----4-:R-:W-:Y:S02]  /*153b0*/  FMUL R18, R2, R25 ;  /* 0x0000001902127220 */ /* 0x010fe40000400000 */
[----:B------:R-:W2:Y:S04]  /*153c0*/  LDL.LU R25, [R1+0xa4] ;  /* 0x0000a40001197983 */ /* 0x000ea80000300800 */
[----:B------:R-:W3:Y:S04]  /*153d0*/  LDL.LU R40, [R1+0xa8] ;  /* 0x0000a80001287983 */ /* 0x000ee80000300800 */
[----:B------:R-:W4:Y:S04]  /*153e0*/  LDL.LU R44, [R1+0xac] ;  /* 0x0000ac00012c7983 */ /* 0x000f280000300800 */
[----:B------:R-:W4:Y:S01]  /*153f0*/  LDL.LU R45, [R1+0xb0] ;  /* 0x0000b000012d7983 */ /* 0x000f220000300800 */
[----:B------:R-:W-:Y:S01]  /*15400*/  F2FP.F16.E4M3.UNPACK_B R0, R6.H1 ;  /* 0x00000006ff00723e */ /* 0x000fe200030006ff */
[----:B------:R-:W-:Y:S01]  /*15410*/  FFMA R6, R16, R3, R5 ;  /* 0x0000000310067223 */ /* 0x000fe20000000005 */
[----:B------:R-:W-:-:S02]  /*15420*/  HADD2.F32 R17, -RZ, R4.H0_H0 ;  /* 0x20000004ff117230 */ /* 0x000fc40000004100 */
[----:B------:R-:W-:Y:S02]  /*15430*/  HADD2.F32 R5, -RZ, R4.H1_H1 ;  /* 0x30000004ff057230 */ /* 0x000fe40000004100 */
[C---:B-----5:R-:W-:Y:S01]  /*15440*/  FMUL R4, R2.reuse, R26 ;  /* 0x0000001a02047220 */ /* 0x060fe20000400000 */
[--C-:B------:R-:W-:Y:S02]  /*15450*/  HADD2.F32 R15, -RZ, R0.reuse.H1_H1 ;  /* 0x30000000ff0f7230 */ /* 0x100fe40000004100 */
[C---:B------:R-:W-:Y:S01]  /*15460*/  FMUL R19, R2.reuse, R19 ;  /* 0x0000001302137220 */ /* 0x040fe20000400000 */
[----:B------:R-:W-:Y:S01]  /*15470*/  HADD2.F32 R3, -RZ, R0.H0_H0 ;  /* 0x20000000ff037230 */ /* 0x000fe20000004100 */
[----:B------:R-:W-:Y:S01]  /*15480*/  F2FP.F16.E4M3.UNPACK_B R0, R7.H1 ;  /* 0x00000007ff00723e */ /* 0x000fe200030006ff */
[----:B------:R-:W-:Y:S01]  /*15490*/  FMUL R20, R2, R20 ;  /* 0x0000001402147220 */ /* 0x000fe20000400000 */
[----:B------:R-:W-:Y:S01]  /*154a0*/  FFMA R15, R16, R15, R4 ;  /* 0x0000000f100f7223 */ /* 0x000fe20000000004 */
[----:B------:R-:W-:Y:S01]  /*154b0*/  FFMA.SAT R4, -R6, R52, 0.5 ;  /* 0x3f00000006047423 */ /* 0x000fe20000002134 */
[C---:B------:R-:W-:Y:S01]  /*154c0*/  FFMA R7, R16.reuse, R3, R19 ;  /* 0x0000000310077223 */ /* 0x040fe20000000013 */
[C---:B------:R-:W-:Y:S01]  /*154d0*/  FFMA R17, R16.reuse, R17, R18 ;  /* 0x0000001110117223 */ /* 0x040fe20000000012 */
[----:B------:R-:W-:Y:S01]  /*154e0*/  FFMA R18, R16, R5, R20 ;  /* 0x0000000510127223 */ /* 0x000fe20000000014 */
[----:B------:R-:W-:-:S02]  /*154f0*/  HADD2.F32 R19, -RZ, R0.H0_H0 ;  /* 0x20000000ff137230 */ /* 0x000fc40000004100 */
[C---:B------:R-:W-:Y:S01]  /*15500*/  FMUL R20, R2.reuse, R21 ;  /* 0x0000001502147220 */ /* 0x040fe20000400000 */
[----:B------:R-:W-:Y:S01]  /*15510*/  HADD2.F32 R3, -RZ, R0.H1_H1 ;  /* 0x30000000ff037230 */ /* 0x000fe20000004100 */
[----:B------:R-:W-:Y:S01]  /*15520*/  F2FP.F16.E4M3.UNPACK_B R0, R8 ;  /* 0x00000008ff00723e */ /* 0x000fe200020006ff */
[----:B------:R-:W-:Y:S01]  /*15530*/  FMUL R5, R2, R24 ;  /* 0x0000001802057220 */ /* 0x000fe20000400000 */
[----:B------:R-:W-:Y:S01]  /*15540*/  FFMA.RM R26, R4, R54, 12582913 ;  /* 0x4b400001041a7423 */ /* 0x000fe20000004036 */
[----:B------:R-:W-:Y:S01]  /*15550*/  FMUL R4, R2, R22 ;  /* 0x0000001602047220 */ /* 0x000fe20000400000 */
[----:B------:R-:W-:Y:S01]  /*15560*/  FFMA.SAT R22, -R11, R52, 0.5 ;  /* 0x3f0000000b167423 */ /* 0x000fe20000002134 */
[C---:B------:R-:W-:Y:S01]  /*15570*/  FFMA R20, R16.reuse, R3, R20 ;  /* 0x0000000310147223 */ /* 0x040fe20000000014 */
[----:B------:R-:W-:Y:S01]  /*15580*/  FFMA R19, R16, R19, R5 ;  /* 0x0000001310137223 */ /* 0x000fe20000000005 */
[--C-:B------:R-:W-:Y:S02]  /*15590*/  HADD2.F32 R3, -RZ, R0.reuse.H0_H0 ;  /* 0x20000000ff037230 */ /* 0x100fe40000004100 */
[----:B------:R-:W-:Y:S01]  /*155a0*/  FMUL R5, R2, R23 ;  /* 0x0000001702057220 */ /* 0x000fe20000400000 */
[----:B------:R-:W-:Y:S01]  /*155b0*/  HADD2.F32 R21, -RZ, R0.H1_H1 ;  /* 0x30000000ff157230 */ /* 0x000fe20000004100 */
[----:B------:R-:W-:Y:S01]  /*155c0*/  F2FP.F16.E4M3.UNPACK_B R0, R8.H1 ;  /* 0x00000008ff00723e */ /* 0x000fe200030006ff */
[----:B------:R-:W-:Y:S01]  /*155d0*/  FFMA.RM R28, R22, R54, 12582913 ;  /* 0x4b400001161c7423 */ /* 0x000fe20000004036 */
[----:B------:R-:W-:Y:S01]  /*155e0*/  FFMA R8, R16, R3, R5 ;  /* 0x0000000310087223 */ /* 0x000fe20000000005 */
[----:B------:R-:W-:Y:S01]  /*155f0*/  FFMA.SAT R24, -R7, R52, 0.5 ;  /* 0x3f00000007187423 */ /* 0x000fe20000002134 */
[----:B------:R-:W-:Y:S01]  /*15600*/  FMUL R5, R2, R27 ;  /* 0x0000001b02057220 */ /* 0x000fe20000400000 */
[----:B------:R-:W-:-:S02]  /*15610*/  HADD2.F32 R3, -RZ, R0.H0_H0 ;  /* 0x20000000ff037230 */ /* 0x000fc40000004100 */
[----:B------:R-:W-:Y:S01]  /*15620*/  FADD R22, R28, -12583039 ;  /* 0xcb40007f1c167421 */ /* 0x000fe20000000000 */
[----:B------:R-:W-:Y:S01]  /*15630*/  FADD R23, R26, -12583039 ;  /* 0xcb40007f1a177421 */ /* 0x000fe20000000000 */
[----:B------:R-:W-:Y:S02]  /*15640*/  FFMA.RM R30, R24, R54, 12582913 ;  /* 0x4b400001181e7423 */ /* 0x000fe40000004036 */
[----:B------:R-:W-:Y:S01]  /*15650*/  FFMA R24, -R11, 1.4426950216293334961, -R22 ;  /* 0x3fb8aa3b0b187823 */ /* 0x000fe20000000916 */
[----:B------:R-:W-:Y:S01]  /*15660*/  FFMA R22, R16, R3, R5 ;  /* 0x0000000310167223 */ /* 0x000fe20000000005 */
[-C--:B------:R-:W-:Y:S01]  /*15670*/  FFMA.SAT R5, -R17, R52.reuse, 0.5 ;  /* 0x3f00000011057423 */ /* 0x080fe20000002134 */
[----:B------:R-:W-:Y:S01]  /*15680*/  FFMA R23, -R6, 1.4426950216293334961, -R23 ;  /* 0x3fb8aa3b06177823 */ /* 0x000fe20000000917 */
[----:B------:R-:W-:Y:S01]  /*15690*/  FFMA.SAT R3, -R15, R52, 0.5 ;  /* 0x3f0000000f037423 */ /* 0x000fe20000002134 */
[----:B------:R-:W-:Y:S01]  /*156a0*/  FADD R32, R30, -12583039 ;  /* 0xcb40007f1e207421 */ /* 0x000fe20000000000 */
[----:B------:R-:W-:Y:S01]  /*156b0*/  FFMA R24, -R11, 1.925963033500011079e-08, R24 ;  /* 0x32a570600b187823 */ /* 0x000fe20000000118 */
[----:B------:R-:W-:Y:S01]  /*156c0*/  FFMA R21, R16, R21, R4 ;  /* 0x0000001510157223 */ /* 0x000fe20000000004 */
[----:B------:R-:W-:Y:S01]  /*156d0*/  FFMA.RM R36, R5, R54, 12582913 ;  /* 0x4b40000105247423 */ /* 0x000fe20000004036 */
[----:B------:R-:W-:Y:S01]  /*156e0*/  FFMA R4, -R6, 1.925963033500011079e-08, R23 ;  /* 0x32a5706006047823 */ /* 0x000fe20000000117 */
[----:B------:R-:W-:-:S02]  /*156f0*/  HADD2.F32 R23, -RZ, R0.H1_H1 ;  /* 0x30000000ff177230 */ /* 0x000fc40000004100 */
[----:B------:R-:W-:Y:S01]  /*15700*/  FFMA.RM R34, R3, R54, 12582913 ;  /* 0x4b40000103227423 */ /* 0x000fe20000004036 */
[C---:B------:R-:W-:Y:S01]  /*15710*/  FFMA R32, -R7.reuse, 1.4426950216293334961, -R32 ;  /* 0x3fb8aa3b07207823 */ /* 0x040fe20000000920 */
[----:B------:R1:W5:Y:S01]  /*15720*/  MUFU.EX2 R29, R24 ;  /* 0x00000018001d7308 */ /* 0x0003620000000800 */
[----:B------:R-:W-:Y:S01]  /*15730*/  FMUL R3, R2, R31 ;  /* 0x0000001f02037220 */ /* 0x000fe20000400000 */
[----:B------:R-:W-:Y:S01]  /*15740*/  F2FP.F16.E4M3.UNPACK_B R0, R9 ;  /* 0x00000009ff00723e */ /* 0x000fe200020006ff */
[----:B------:R-:W-:Y:S01]  /*15750*/  FFMA.SAT R5, -R18, R52, 0.5 ;  /* 0x3f00000012057423 */ /* 0x000fe20000002134 */
[----:B------:R-:W-:Y:S01]  /*15760*/  FFMA R32, -R7, 1.925963033500011079e-08, R32 ;  /* 0x32a5706007207823 */ /* 0x000fe20000000120 */
[----:B------:R-:W-:Y:S01]  /*15770*/  FFMA R23, R16, R23, R3 ;  /* 0x0000001710177223 */ /* 0x000fe20000000003 */
[----:B-1----:R-:W-:Y:S02]  /*15780*/  FADD R24, R36, -12583039 ;  /* 0xcb40007f24187421 */ /* 0x002fe40000000000 */
[----:B------:R1:W-:Y:S01]  /*15790*/  MUFU.EX2 R27, R4 ;  /* 0x00000004001b7308 */ /* 0x0003e20000000800 */
[----:B------:R-:W-:-:S02]  /*157a0*/  HADD2.F32 R3, -RZ, R0.H0_H0 ;  /* 0x20000000ff037230 */ /* 0x000fc40000004100 */
[----:B------:R-:W-:Y:S01]  /*157b0*/  FFMA.RM R38, R5, R54, 12582913 ;  /* 0x4b40000105267423 */ /* 0x000fe20000004036 */
[----:B------:R-:W-:Y:S01]  /*157c0*/  FFMA R24, -R17, 1.4426950216293334961, -R24 ;  /* 0x3fb8aa3b11187823 */ /* 0x000fe20000000918 */
[-C--:B------:R-:W-:Y:S01]  /*157d0*/  FFMA.SAT R37, -R19, R52.reuse, 0.5 ;  /* 0x3f00000013257423 */ /* 0x080fe20000002134 */
[----:B------:R-:W-:Y:S01]  /*157e0*/  FFMA.SAT R39, -R20, R52, 0.5 ;  /* 0x3f00000014277423 */ /* 0x000fe20000002134 */
[----:B-1----:R-:W-:Y:S01]  /*157f0*/  FADD R4, R34, -12583039 ;  /* 0xcb40007f22047421 */ /* 0x002fe20000000000 */
[----:B------:R1:W5:Y:S03]  /*15800*/  MUFU.EX2 R33, R32 ;  /* 0x0000002000217308 */ /* 0x0003660000000800 */
[----:B------:R-:W-:Y:S01]  /*15810*/  FFMA R4, -R15, 1.4426950216293334961, -R4 ;  /* 0x3fb8aa3b0f047823 */ /* 0x000fe20000000904 */
[----:B------:R-:W-:Y:S01]  /*15820*/  FADD R31, R38, -12583039 ;  /* 0xcb40007f261f7421 */ /* 0x000fe20000000000 */
[----:B-1----:R-:W-:-:S02]  /*15830*/  FFMA.RM R32, R37, R54, 12582913 ;  /* 0x4b40000125207423 */ /* 0x002fc40000004036 */
[----:B------:R-:W-:Y:S01]  /*15840*/  FFMA R4, -R15, 1.925963033500011079e-08, R4 ;  /* 0x32a570600f047823 */ /* 0x000fe20000000104 */
[----:B------:R-:W-:Y:S01]  /*15850*/  FFMA R31, -R18, 1.4426950216293334961, -R31 ;  /* 0x3fb8aa3b121f7823 */ /* 0x000fe2000000091f */
[----:B------:R-:W-:Y:S02]  /*15860*/  FFMA.SAT R41, -R8, R52, 0.5 ;  /* 0x3f00000008297423 */ /* 0x000fe40000002134 */
[----:B------:R-:W1:Y:S01]  /*15870*/  MUFU.EX2 R35, R4 ;  /* 0x0000000400237308 */ /* 0x000e620000000800 */
[----:B------:R-:W-:Y:S01]  /*15880*/  FFMA R31, -R18, 1.925963033500011079e-08, R31 ;  /* 0x32a57060121f7823 */ /* 0x000fe2000000011f */
[----:B------:R-:W-:Y:S01]  /*15890*/  FFMA.RM R42, R41, R54, 12582913 ;  /* 0x4b400001292a7423 */ /* 0x000fe20000004036 */
[-C--:B------:R-:W-:Y:S01]  /*158a0*/  FFMA.SAT R43, -R21, R52.reuse, 0.5 ;  /* 0x3f000000152b7423 */ /* 0x080fe20000002134 */
[----:B------:R-:W-:Y:S01]  /*158b0*/  SHF.L.U32 R26, R26, 0x17, RZ ;  /* 0x000000171a1a7819 */ /* 0x000fe200000006ff */
[----:B------:R-:W-:Y:S01]  /*158c0*/  FFMA.SAT R47, -R23, R52, 0.5 ;  /* 0x3f000000172f7423 */ /* 0x000fe20000002134 */
[----:B------:R-:W-:-:S02]  /*158d0*/  SHF.L.U32 R28, R28, 0x17, RZ ;  /* 0x000000171c1c7819 */ /* 0x000fc400000006ff */
[----:B------:R-:W-:Y:S01]  /*158e0*/  SHF.L.U32 R30, R30, 0x17, RZ ;  /* 0x000000171e1e7819 */ /* 0x000fe200000006ff */
[----:B------:R-:W-:Y:S02]  /*158f0*/  FFMA.RM R47, R47, R54, 12582913 ;  /* 0x4b4000012f2f7423 */ /* 0x000fe40000004036 */
[----:B-----5:R-:W-:Y:S02]  /*15900*/  FFMA R53, R28, R29, 1 ;  /* 0x3f8000001c357423 */ /* 0x020fe4000000001d */
[----:B------:R-:W-:Y:S01]  /*15910*/  FFMA R55, R30, R33, 1 ;  /* 0x3f8000001e377423 */ /* 0x000fe20000000021 */
[----:B------:R-:W-:Y:S02]  /*15920*/  SHF.L.U32 R38, R38, 0x17, RZ ;  /* 0x0000001726267819 */ /* 0x000fe400000006ff */
[----:B------:R-:W-:Y:S02]  /*15930*/  SHF.L.U32 R34, R34, 0x17, RZ ;  /* 0x0000001722227819 */ /* 0x000fe400000006ff */
[----:B------:R-:W-:-:S03]  /*15940*/  SHF.L.U32 R36, R36, 0x17, RZ ;  /* 0x0000001724247819 */ /* 0x000fc600000006ff */
[----:B-1----:R-:W-:Y:S01]  /*15950*/  FFMA R35, R34, R35, 1 ;  /* 0x3f80000022237423 */ /* 0x002fe20000000023 */
[----:B--2---:R-:W-:Y:S01]  /*15960*/  FMUL R5, R2, R25 ;  /* 0x0000001902057220 */ /* 0x004fe20000400000 */
[----:B------:R-:W-:-:S03]  /*15970*/  FFMA R25, -R17, 1.925963033500011079e-08, R24 ;  /* 0x32a5706011197823 */ /* 0x000fc60000000118 */
[----:B------:R-:W-:Y:S01]  /*15980*/  FFMA R24, R16, R3, R5 ;  /* 0x0000000310187223 */ /* 0x000fe20000000005 */
[----:B---3--:R-:W-:Y:S01]  /*15990*/  FMUL R5, R2, R40 ;  /* 0x0000002802057220 */ /* 0x008fe20000400000 */
[----:B------:R-:W-:Y:S02]  /*159a0*/  HADD2.F32 R3, -RZ, R0.H1_H1 ;  /* 0x30000000ff037230 */ /* 0x000fe40000004100 */
[----:B------:R-:W-:Y:S01]  /*159b0*/  FFMA.RM R40, R39, R54, 12582913 ;  /* 0x4b40000127287423 */ /* 0x000fe20000004036 */
[----:B------:R-:W-:Y:S01]  /*159c0*/  FADD R0, R32, -12583039 ;  /* 0xcb40007f20007421 */ /* 0x000fe20000000000 */
[----:B------:R1:W-:Y:S03]  /*159d0*/  MUFU.EX2 R37, R25 ;  /* 0x0000001900257308 */ /* 0x0003e60000000800 */
[----:B------:R-:W-:Y:S01]  /*159e0*/  FFMA R4, -R19, 1.4426950216293334961, -R0 ;  /* 0x3fb8aa3b13047823 */ /* 0x000fe20000000900 */
[----:B------:R-:W-:Y:S01]  /*159f0*/  F2FP.F16.E4M3.UNPACK_B R0, R9.H1 ;  /* 0x00000009ff00723e */ /* 0x000fe200030006ff */
[----:B------:R-:W-:Y:S01]  /*15a00*/  FFMA R9, R16, R3, R5 ;  /* 0x0000000310097223 */ /* 0x000fe20000000005 */
[----:B-1----:R-:W-:-:S02]  /*15a10*/  FADD R25, R40, -12583039 ;  /* 0xcb40007f28197421 */ /* 0x002fc40000000000 */
[----:B------:R1:W2:Y:S02]  /*15a20*/  MUFU.EX2 R39, R31 ;  /* 0x0000001f00277308 */ /* 0x0002a40000000800 */
[----:B------:R-:W-:Y:S01]  /*15a30*/  FFMA R3, -R20, 1.4426950216293334961, -R25 ;  /* 0x3fb8aa3b14037823 */ /* 0x000fe20000000919 */
[----:B------:R-:W-:-:S03]  /*15a40*/  HADD2.F32 R25, -RZ, R0.H0_H0 ;  /* 0x20000000ff197230 */ /* 0x000fc60000004100 */
[----:B------:R-:W-:Y:S01]  /*15a50*/  FFMA R41, -R20, 1.925963033500011079e-08, R3 ;  /* 0x32a5706014297823 */ /* 0x000fe20000000103 */
[----:B----4-:R-:W-:Y:S01]  /*15a60*/  FMUL R3, R2, R44 ;  /* 0x0000002c02037220 */ /* 0x010fe20000400000 */
[----:B-1----:R-:W-:Y:S01]  /*15a70*/  FADD R31, R42, -12583039 ;  /* 0xcb40007f2a1f7421 */ /* 0x002fe20000000000 */
[----:B------:R-:W-:Y:S01]  /*15a80*/  FFMA.RM R44, R43, R54, 12582913 ;  /* 0x4b4000012b2c7423 */ /* 0x000fe20000004036 */
[----:B------:R-:W-:Y:S01]  /*15a90*/  FFMA R4, -R19, 1.925963033500011079e-08, R4 ;  /* 0x32a5706013047823 */ /* 0x000fe20000000104 */
[----:B------:R-:W-:Y:S01]  /*15aa0*/  FFMA R25, R16, R25, R3 ;  /* 0x0000001910197223 */ /* 0x000fe20000000003 */
[----:B------:R-:W-:Y:S01]  /*15ab0*/  FFMA R31, -R8, 1.4426950216293334961, -R31 ;  /* 0x3fb8aa3b081f7823 */ /* 0x000fe2000000091f */
[-C--:B------:R-:W-:Y:S01]  /*15ac0*/  FFMA.SAT R3, -R22, R52.reuse, 0.5 ;  /* 0x3f00000016037423 */ /* 0x080fe20000002134 */
[----:B------:R-:W-:Y:S01]  /*15ad0*/  FADD R46, R44, -12583039 ;  /* 0xcb40007f2c2e7421 */ /* 0x000fe20000000000 */
[----:B------:R1:W3:Y:S01]  /*15ae0*/  MUFU.EX2 R5, R4 ;  /* 0x0000000400057308 */ /* 0x0002e20000000800 */
[----:B------:R-:W-:-:S02]  /*15af0*/  FFMA.SAT R49, -R9, R52, 0.5 ;  /* 0x3f00000009317423 */ /* 0x000fc40000002134 */
[----:B------:R-:W-:Y:S01]  /*15b00*/  FFMA R46, -R21, 1.4426950216293334961, -R46 ;  /* 0x3fb8aa3b152e7823 */ /* 0x000fe2000000092e */
[----:B-1----:R-:W-:Y:S01]  /*15b10*/  FFMA R4, -R8, 1.925963033500011079e-08, R31 ;  /* 0x32a5706008047823 */ /* 0x002fe2000000011f */
[----:B------:R-:W-:Y:S02]  /*15b20*/  HADD2.F32 R31, -RZ, R0.H1_H1 ;  /* 0x30000000ff1f7230 */ /* 0x000fe40000004100 */
[----:B------:R-:W-:Y:S01]  /*15b30*/  FFMA.RM R0, R3, R54, 12582913 ;  /* 0x4b40000103007423 */ /* 0x000fe20000004036 */
[----:B------:R-:W-:Y:S01]  /*15b40*/  FMUL R3, R2, R45 ;  /* 0x0000002d02037220 */ /* 0x000fe20000400000 */
[----:B------:R-:W-:Y:S01]  /*15b50*/  FFMA R46, -R21, 1.925963033500011079e-08, R46 ;  /* 0x32a57060152e7823 */ /* 0x000fe2000000012e */
[----:B------:R-:W-:Y:S01]  /*15b60*/  FFMA.SAT R48, -R24, R52, 0.5 ;  /* 0x3f00000018307423 */ /* 0x000fe20000002134 */
[----:B------:R-:W-:Y:S01]  /*15b70*/  FFMA.RM R50, R49, R54, 12582913 ;  /* 0x4b40000131327423 */ /* 0x000fe20000004036 */
[----:B------:R-:W-:Y:S01]  /*15b80*/  FFMA R31, R16, R31, R3 ;  /* 0x0000001f101f7223 */ /* 0x000fe20000000003 */
[----:B------:R-:W-:Y:S01]  /*15b90*/  FFMA.SAT R51, -R25, R52, 0.5 ;  /* 0x3f00000019337423 */ /* 0x000fe20000002134 */
[----:B------:R1:W-:Y:S01]  /*15ba0*/  MUFU.EX2 R3, R46 ;  /* 0x0000002e00037308 */ /* 0x0003e20000000800 */
[----:B------:R-:W-:Y:S01]  /*15bb0*/  FFMA.RM R48, R48, R54, 12582913 ;  /* 0x4b40000130307423 */ /* 0x000fe20000004036 */
[----:B------:R-:W-:Y:S01]  /*15bc0*/  FFMA.SAT R52, -R31, R52, 0.5 ;  /* 0x3f0000001f347423 */ /* 0x000fe20000002134 */
[-C--:B------:R-:W-:Y:S01]  /*15bd0*/  FFMA.RM R51, R51, R54.reuse, 12582913 ;  /* 0x4b40000133337423 */ /* 0x080fe20000004036 */
[----:B------:R-:W-:Y:S01]  /*15be0*/  FADD R45, R0, -12583039 ;  /* 0xcb40007f002d7421 */ /* 0x000fe20000000000 */
[----:B-1----:R-:W-:Y:S01]  /*15bf0*/  FFMA R46, R26, R27, 1 ;  /* 0x3f8000001a2e7423 */ /* 0x002fe2000000001b */
[----:B------:R-:W-:Y:S01]  /*15c00*/  FADD R26, R50, -12583039 ;  /* 0xcb40007f321a7421 */ /* 0x000fe20000000000 */
[----:B------:R-:W-:Y:S01]  /*15c10*/  FFMA.RM R52, R52, R54, 12582913 ;  /* 0x4b40000134347423 */ /* 0x000fe20000004036 */
[----:B------:R1:W-:Y:S01]  /*15c20*/  MUFU.EX2 R43, R4 ;  /* 0x00000004002b7308 */ /* 0x0003e20000000800 */
[----:B------:R-:W-:Y:S01]  /*15c30*/  FADD R49, R48, -12583039 ;  /* 0xcb40007f30317421 */ /* 0x000fe20000000000 */
[----:B------:R-:W-:Y:S01]  /*15c40*/  FFMA R26, -R9, 1.4426950216293334961, -R26 ;  /* 0x3fb8aa3b091a7823 */ /* 0x000fe2000000091a */
[----:B------:R-:W-:Y:S01]  /*15c50*/  FADD R28, R51, -12583039 ;  /* 0xcb40007f331c7421 */ /* 0x000fe20000000000 */
[----:B------:R-:W-:Y:S01]  /*15c60*/  FADD R30, R52, -12583039 ;  /* 0xcb40007f341e7421 */ /* 0x000fe20000000000 */
[----:B------:R-:W-:Y:S01]  /*15c70*/  FFMA R45, -R22, 1.4426950216293334961, -R45 ;  /* 0x3fb8aa3b162d7823 */ /* 0x000fe2000000092d */
[----:B------:R-:W-:Y:S01]  /*15c80*/  FFMA R49, -R24, 1.4426950216293334961, -R49 ;  /* 0x3fb8aa3b18317823 */ /* 0x000fe20000000931 */
[----:B-1----:R-:W-:Y:S01]  /*15c90*/  FADD R4, R47, -12583039 ;  /* 0xcb40007f2f047421 */ /* 0x002fe20000000000 */
[----:B------:R-:W-:Y:S01]  /*15ca0*/  FFMA R26, -R9, 1.925963033500011079e-08, R26 ;  /* 0x32a57060091a7823 */ /* 0x000fe2000000011a */
[----:B------:R-:W-:-:S02]  /*15cb0*/  FFMA R28, -R25, 1.4426950216293334961, -R28 ;  /* 0x3fb8aa3b191c7823 */ /* 0x000fc4000000091c */
[----:B------:R-:W-:Y:S01]  /*15cc0*/  FFMA R4, -R23, 1.4426950216293334961, -R4 ;  /* 0x3fb8aa3b17047823 */ /* 0x000fe20000000904 */
[----:B------:R-:W-:Y:S01]  /*15cd0*/  FFMA R30, -R31, 1.4426950216293334961, -R30 ;  /* 0x3fb8aa3b1f1e7823 */ /* 0x000fe2000000091e */
[----:B------:R-:W-:Y:S01]  /*15ce0*/  FFMA R45, -R22, 1.925963033500011079e-08, R45 ;  /* 0x32a57060162d7823 */ /* 0x000fe2000000012d */
[----:B------:R-:W-:Y:S01]  /*15cf0*/  FFMA R49, -R24, 1.925963033500011079e-08, R49 ;  /* 0x32a5706018317823 */ /* 0x000fe20000000131 */
[----:B------:R1:W-:Y:S01]  /*15d00*/  MUFU.EX2 R27, R26 ;  /* 0x0000001a001b7308 */ /* 0x0003e20000000800 */
[----:B------:R-:W-:Y:S01]  /*15d10*/  FFMA R4, -R23, 1.925963033500011079e-08, R4 ;  /* 0x32a5706017047823 */ /* 0x000fe20000000104 */
[----:B------:R-:W-:Y:S01]  /*15d20*/  FFMA R28, -R25, 1.925963033500011079e-08, R28 ;  /* 0x32a57060191c7823 */ /* 0x000fe2000000011c */
[----:B------:R-:W-:Y:S01]  /*15d30*/  SHF.L.U32 R32, R32, 0x17, RZ ;  /* 0x0000001720207819 */ /* 0x000fe200000006ff */
[----:B------:R-:W-:Y:S01]  /*15d40*/  FFMA R30, -R31, 1.925963033500011079e-08, R30 ;  /* 0x32a570601f1e7823 */ /* 0x000fe2000000011e */
[----:B--2---:R-:W-:Y:S01]  /*15d50*/  FFMA R54, R38, R39, 1 ;  /* 0x3f80000026367423 */ /* 0x004fe20000000027 */
[----:B-1----:R-:W-:-:S02]  /*15d60*/  IADD3 R26, R46, 0x1800000, RZ ;  /* 0x018000002e1a7810 */ /* 0x002fc40007ffe0ff */
[----:B------:R-:W1:Y:S01]  /*15d70*/  MUFU.EX2 R41, R41 ;  /* 0x0000002900297308 */ /* 0x000e620000000800 */
[----:B---3--:R-:W-:Y:S01]  /*15d80*/  FFMA R39, R32, R5, 1 ;  /* 0x3f80000020277423 */ /* 0x008fe20000000005 */
[----:B------:R-:W-:-:S06]  /*15d90*/  LOP3.LUT R26, R26, 0x7f800000, RZ, 0xc0, !PT ;  /* 0x7f8000001a1a7812 */ /* 0x000fcc00078ec0ff */
[----:B------:R-:W2:Y:S01]  /*15da0*/  MUFU.EX2 R45, R45 ;  /* 0x0000002d002d7308 */ /* 0x000ea20000000800 */
[----:B------:R-:W-:-:S07]  /*15db0*/  ISETP.GT.U32.AND P0, PT, R26, 0x1ffffff, PT ;  /* 0x01ffffff1a00780c */ /* 0x000fce0003f04070 */
[----:B------:R-:W3:Y:S08]  /*15dc0*/  MUFU.EX2 R49, R49 ;  /* 0x0000003100317308 */ /* 0x000ef00000000800 */
[----:B------:R-:W4:Y:S08]  /*15dd0*/  MUFU.EX2 R4, R4 ;  /* 0x0000000400047308 */ /* 0x000f300000000800 */
        /* <DEDUP_REMOVED lines=10> */
[----:B------:R-:W-:Y:S01]  /*15e80*/  SHF.L.U32 R52, R52, 0x17, RZ ;  /* 0x0000001734347819 */ /* 0x000fe200000006ff */
[----:B-1----:R-:W-:Y:S01]  /*15e90*/  FFMA R56, R40, R41, 1 ;  /* 0x3f80000028387423 */ /* 0x002fe20000000029 */
[----:B--2---:R-:W-:Y:S01]  /*15ea0*/  FFMA R60, R0, R45, 1 ;  /* 0x3f800000003c7423 */ /* 0x004fe2000000002d */
[----:B---3--:R-:W-:Y:S01]  /*15eb0*/  FFMA R48, R48, R49, 1 ;  /* 0x3f80000030307423 */ /* 0x008fe20000000031 */
[----:B------:R-:W-:Y:S01]  /*15ec0*/  FFMA R37, R36, R37, 1 ;  /* 0x3f80000024257423 */ /* 0x000fe20000000025 */
[----:B------:R-:W-:Y:S01]  /*15ed0*/  FFMA R58, R42, R43, 1 ;  /* 0x3f8000002a3a7423 */ /* 0x000fe2000000002b */
[----:B------:R-:W-:Y:S01]  /*15ee0*/  FFMA R41, R44, R3, 1 ;  /* 0x3f8000002c297423 */ /* 0x000fe20000000003 */
[----:B----4-:R-:W-:Y:S01]  /*15ef0*/  FFMA R47, R47, R4, 1 ;  /* 0x3f8000002f2f7423 */ /* 0x010fe20000000004 */
[----:B------:R-:W-:Y:S01]  /*15f00*/  FFMA R45, R50, R27, 1 ;  /* 0x3f800000322d7423 */ /* 0x000fe2000000001b */
[----:B-----5:R-:W-:Y:S01]  /*15f10*/  FFMA R51, R51, R28, 1 ;  /* 0x3f80000033337423 */ /* 0x020fe2000000001c */
[----:B------:R-:W-:Y:S01]  /*15f20*/  FFMA R49, R52, R5, 1 ;  /* 0x3f80000034317423 */ /* 0x000fe20000000005 */
[----:B------:R-:W-:Y:S06]  /*15f30*/  @P0 BRA `(.L_x_473) ;  /* 0x0000000000140947 */ /* 0x000fec0003800000 */
[----:B------:R-:W-:Y:S02]  /*15f40*/  MOV R0, R46 ;  /* 0x0000002e00007202 */ /* 0x000fe40000000f00 */
[----:B------:R-:W-:-:S07]  /*15f50*/  MOV R4, 0x15f70 ;  /* 0x00015f7000047802 */ /* 0x000fce0000000f00 */
[----:B------:R-:W-:Y:S05]  /*15f60*/  CALL.REL.NOINC `($__internal_0_$__cuda_sm20_rcp_rn_f32_slowpath) ;  /* 0x0000005400a87944 */ /* 0x000fea0003c00000 */
[----:B------:R-:W-:Y:S01]  /*15f70*/  MOV R33, R0 ;  /* 0x0000000000217202 */ /* 0x000fe20000000f00 */
[----:B------:R-:W-:Y:S06]  /*15f80*/  BRA `(.L_x_474) ;  /* 0x0000000000107947 */ /* 0x000fec0003800000 */
.L_x_473:
[----:B------:R-:W1:Y:S02]  /*15f90*/  MUFU.RCP R33, R46 ;  /* 0x0000002e00217308 */ /* 0x000e640000001000 */
[----:B-1----:R-:W-:-:S04]  /*15fa0*/  FFMA R0, R46, R33, -1 ;  /* 0xbf8000002e007423 */ /* 0x002fc80000000021 */
[----:B------:R-:W-:-:S04]  /*15fb0*/  FADD.FTZ R0, -R0, -RZ ;  /* 0x800000ff00007221 */ /* 0x000fc80000010100 */
[----:B------:R-:W-:-:S07]  /*15fc0*/  FFMA R33, R33, R0, R33 ;  /* 0x0000000021217223 */ /* 0x000fce0000000021 */
.L_x_474:
[----:B------:R-:W-:Y:S05]  /*15fd0*/  BSYNC B1 ;  /* 0x0000000000017941 */ /* 0x000fea0003800000 */
.L_x_472:
        /* <DEDUP_REMOVED lines=10> */
.L_x_476:
[----:B------:R-:W1:Y:S02]  /*16080*/  MUFU.RCP R34, R53 ;  /* 0x0000003500227308 */ /* 0x000e640000001000 */
[----:B-1----:R-:W-:-:S04]  /*16090*/  FFMA R0, R53, R34, -1 ;  /* 0xbf80000035007423 */ /* 0x002fc80000000022 */
[----:B------:R-:W-:-:S04]  /*160a0*/  FADD.FTZ R3, -R0, -RZ ;  /* 0x800000ff00037221 */ /* 0x000fc80000010100 */
[----:B------:R-:W-:-:S07]  /*160b0*/  FFMA R34, R34, R3, R34 ;  /* 0x0000000322227223 */ /* 0x000fce0000000022 */
.L_x_477:
[----:B------:R-:W-:Y:S05]  /*160c0*/  BSYNC B1 ;  /* 0x0000000000017941 */ /* 0x000fea0003800000 */
.L_x_475:
        /* <DEDUP_REMOVED lines=10> */
.L_x_479:
[----:B------:R-:W1:Y:S02]  /*16170*/  MUFU.RCP R36, R55 ;  /* 0x0000003700247308 */ /* 0x000e640000001000 */
[----:B-1----:R-:W-:-:S04]  /*16180*/  FFMA R0, R55, R36, -1 ;  /* 0xbf80000037007423 */ /* 0x002fc80000000024 */
[----:B------:R-:W-:-:S04]  /*16190*/  FADD.FTZ R3, -R0, -RZ ;  /* 0x800000ff00037221 */ /* 0x000fc80000010100 */
[----:B------:R-:W-:-:S07]  /*161a0*/  FFMA R36, R36, R3, R36 ;  /* 0x0000000324247223 */ /* 0x000fce0000000024 */
.L_x_480:
[----:B------:R-:W-:Y:S05]  /*161b0*/  BSYNC B1 ;  /* 0x0000000000017941 */ /* 0x000fea0003800000 */
.L_x_478:
        /* <DEDUP_REMOVED lines=10> */
.L_x_482:
[----:B------:R-:W1:Y:S02]  /*16260*/  MUFU.RCP R38, R35 ;  /* 0x0000002300267308 */ /* 0x000e640000001000 */
[----:B-1----:R-:W-:-:S04]  /*16270*/  FFMA R0, R35, R38, -1 ;  /* 0xbf80000023007423 */ /* 0x002fc80000000026 */
[----:B------:R-:W-:-:S04]  /*16280*/  FADD.FTZ R3, -R0, -RZ ;  /* 0x800000ff00037221 */ /* 0x000fc80000010100 */
[----:B------:R-:W-:-:S07]  /*16290*/  FFMA R38, R38, R3, R38 ;  /* 0x0000000326267223 */ /* 0x000fce0000000026 */
.L_x_483:
[----:B------:R-:W-:Y:S05]  /*162a0*/  BSYNC B1 ;  /* 0x0000000000017941 */ /* 0x000fea0003800000 */
.L_x_481:
        /* <DEDUP_REMOVED lines=10> */
.L_x_485:
[----:B------:R-:W1:Y:S02]  /*16350*/  MUFU.RCP R40, R37 ;  /* 0x0000002500287308 */ /* 0x000e640000001000 */
[----:B-1----:R-:W-:-:S04]  /*16360*/  FFMA R0, R37, R40, -1 ;  /* 0xbf80000025007423 */ /* 0x002fc80000000028 */
[----:B------:R-:W-:-:S04]  /*16370*/  FADD.FTZ R3, -R0, -RZ ;  /* 0x800000ff00037221 */ /* 0x000fc80000010100 */
[----:B------:R-:W-:-:S07]  /*16380*/  FFMA R40, R40, R3, R40 ;  /* 0x0000000328287223 */ /* 0x000fce0000000028 */
.L_x_486:
[----:B------:R-:W-:Y:S05]  /*16390*/  BSYNC B1 ;  /* 0x0000000000017941 */ /* 0x000fea0003800000 */
.L_x_484:
        /* <DEDUP_REMOVED lines=10> */
.L_x_488:
[----:B------:R-:W1:Y:S02]  /*16440*/  MUFU.RCP R35, R54 ;  /* 0x0000003600237308 */ /* 0x000e640000001000 */
[----:B-1----:R-:W-:-:S04]  /*16450*/  FFMA R0, R54, R35, -1 ;  /* 0xbf80000036007423 */ /* 0x002fc80000000023 */
[----:B------:R-:W-:-:S04]  /*16460*/  FADD.FTZ R0, -R0, -RZ ;  /* 0x800000ff00007221 */ /* 0x000fc80000010100 */
[----:B------:R-:W-:-:S07]  /*16470*/  FFMA R35, R35, R0, R35 ;  /* 0x0000000023237223 */ /* 0x000fce0000000023 */
.L_x_489:
[----:B------:R-:W-:Y:S05]  /*16480*/  BSYNC B1 ;  /* 0x0000000000017941 */ /* 0x000fea0003800000 */
.L_x_487:
        /* <DEDUP_REMOVED lines=10> */
.L_x_491:
[----:B------:R-:W1:Y:S02]  /*16530*/  MUFU.RCP R42, R39 ;  /* 0x00000027002a7308 */ /* 0x000e640000001000 */
[----:B-1----:R-:W-:-:S04]  /*16540*/  FFMA R0, R39, R42, -1 ;  /* 0xbf80000027007423 */ /* 0x002fc8000000002a */
[----:B------:R-:W-:-:S04]  /*16550*/  FADD.FTZ R3, -R0, -RZ ;  /* 0x800000ff00037221 */ /* 0x000fc80000010100 */
[----:B------:R-:W-:-:S07]  /*16560*/  FFMA R42, R42, R3, R42 ;  /* 0x000000032a2a7223 */ /* 0x000fce000000002a */
.L_x_492:
[----:B------:R-:W-:Y:S05]  /*16570*/  BSYNC B1 ;  /* 0x0000000000017941 */ /* 0x000fea0003800000 */
.L_x_490:
        /* <DEDUP_REMOVED lines=10> */
.L_x_494:
[----:B------:R-:W1:Y:S02]  /*16620*/  MUFU.RCP R37, R56 ;  /* 0x0000003800257308 */ /* 0x000e640000001000 */
[----:B-1----:R-:W-:-:S04]  /*16630*/  FFMA R0, R56, R37, -1 ;  /* 0xbf80000038007423 */ /* 0x002fc80000000025 */
[----:B------:R-:W-:-:S04]  /*16640*/  FADD.FTZ R0, -R0, -RZ ;  /* 0x800000ff00007221 */ /* 0x000fc80000010100 */
[----:B------:R-:W-:-:S07]  /*16650*/  FFMA R37, R37, R0, R37 ;  /* 0x0000000025257223 */ /* 0x000fce0000000025 */
.L_x_495:
[----:B------:R-:W-:Y:S05]  /*16660*/  BSYNC B1 ;  /* 0x0000000000017941 */ /* 0x000fea0003800000 */
.L_x_493:
        /* <DEDUP_REMOVED lines=10> */
.L_x_497:
[----:B------:R-:W1:Y:S02]  /*16710*/  MUFU.RCP R39, R58 ;  /* 0x0000003a00277308 */ /* 0x000e640000001000 */
[----:B-1----:R-:W-:-:S04]  /*16720*/  FFMA R0, R58, R39, -1 ;  /* 0xbf8000003a007423 */ /* 0x002fc80000000027 */
[----:B------:R-:W-:-:S04]  /*16730*/  FADD.FTZ R0, -R0, -RZ ;  /* 0x800000ff00007221 */ /* 0x000fc80000010100 */
[----:B------:R-:W-:-:S07]  /*16740*/  FFMA R39, R39, R0, R39 ;  /* 0x0000000027277223 */ /* 0x000fce0000000027 */
.L_x_498:
[----:B------:R-:W-:Y:S05]  /*16750*/  BSYNC B1 ;  /* 0x0000000000017941 */ /* 0x000fea0003800000 */
.L_x_496:
        /* <DEDUP_REMOVED lines=10> */
.L_x_500:
[----:B------:R-:W1:Y:S02]  /*16800*/  MUFU.RCP R44, R41 ;  /* 0x00000029002c7308 */ /* 0x000e640000001000 */
[----:B-1----:R-:W-:-:S04]  /*16810*/  FFMA R0, R41, R44, -1 ;  /* 0xbf80000029007423 */ /* 0x002fc8000000002c */
[----:B------:R-:W-:-:S04]  /*16820*/  FADD.FTZ R3, -R0, -RZ ;  /* 0x800000ff00037221 */ /* 0x000fc80000010100 */
[----:B------:R-:W-:-:S07]  /*16830*/  FFMA R44, R44, R3, R44 ;  /* 0x000000032c2c7223 */ /* 0x000fce000000002c */
.L_x_501:
[----:B------:R-:W-:Y:S05]  /*16840*/  BSYNC B1 ;  /* 0x0000000000017941 */ /* 0x000fea0003800000 */
.L_x_499:
        /* <DEDUP_REMOVED lines=10> */
.L_x_503:
[----:B------:R-:W1:Y:S02]  /*168f0*/  MUFU.RCP R41, R60 ;  /* 0x0000003c00297308 */ /* 0x000e640000001000 */
[----:B-1----:R-:W-:-:S04]  /*16900*/  FFMA R0, R60, R41, -1 ;  /* 0xbf8000003c007423 */ /* 0x002fc80000000029 */
[----:B------:R-:W-:-:S04]  /*16910*/  FADD.FTZ R0, -R0, -RZ ;  /* 0x800000ff00007221 */ /* 0x000fc80000010100 */
[----:B------:R-:W-:-:S07]  /*16920*/  FFMA R41, R41, R0, R41 ;  /* 0x0000000029297223 */ /* 0x000fce0000000029 */
.L_x_504:
[----:B------:R-:W-:Y:S05]  /*16930*/  BSYNC B1 ;  /* 0x0000000000017941 */ /* 0x000fea0003800000 */
.L_x_502:
        /* <DEDUP_REMOVED lines=10> */
.L_x_506:
[----:B------:R-:W1:Y:S02]  /*169e0*/  MUFU.RCP R46, R47 ;  /* 0x0000002f002e7308 */ /* 0x000e640000001000 */
[----:B-1----:R-:W-:-:S04]  /*169f0*/  FFMA R0, R47, R46, -1 ;  /* 0xbf8000002f007423 */ /* 0x002fc8000000002e */
[----:B------:R-:W-:-:S04]  /*16a00*/  FADD.FTZ R3, -R0, -RZ ;  /* 0x800000ff00037221 */ /* 0x000fc80000010100 */
[----:B------:R-:W-:-:S07]  /*16a10*/  FFMA R46, R46, R3, R46 ;  /* 0x000000032e2e7223 */ /* 0x000fce000000002e */
.L_x_507:
[----:B------:R-:W-:Y:S05]  /*16a20*/  BSYNC B1 ;  /* 0x0000000000017941 */ /* 0x000fea0003800000 */
.L_x_505:
        /* <DEDUP_REMOVED lines=10> */
.L_x_509:
[----:B------:R-:W1:Y:S02]  /*16ad0*/  MUFU.RCP R43, R48 ;  /* 0x00000030002b7308 */ /* 0x000e640000001000 */
[----:B-1----:R-:W-:-:S04]  /*16ae0*/  FFMA R0, R48, R43, -1 ;  /* 0xbf80000030007423 */ /* 0x002fc8000000002b */
[----:B------:R-:W-:-:S04]  /*16af0*/  FADD.FTZ R0, -R0, -RZ ;  /* 0x800000ff00007221 */ /* 0x000fc80000010100 */
[----:B------:R-:W-:-:S07]  /*16b00*/  FFMA R43, R43, R0, R43 ;  /* 0x000000002b2b7223 */ /* 0x000fce000000002b */
.L_x_510:
[----:B------:R-:W-:Y:S05]  /*16b10*/  BSYNC B1 ;  /* 0x0000000000017941 */ /* 0x000fea0003800000 */
.L_x_508:
        /* <DEDUP_REMOVED lines=10> */
.L_x_512:
[----:B------:R-:W1:Y:S02]  /*16bc0*/  MUFU.RCP R48, R45 ;  /* 0x0000002d00307308 */ /* 0x000e640000001000 */
[----:B-1----:R-:W-:-:S04]  /*16bd0*/  FFMA R0, R45, R48, -1 ;  /* 0xbf8000002d007423 */ /* 0x002fc80000000030 */
[----:B------:R-:W-:-:S04]  /*16be0*/  FADD.FTZ R3, -R0, -RZ ;  /* 0x800000ff00037221 */ /* 0x000fc80000010100 */
[----:B------:R-:W-:-:S07]  /*16bf0*/  FFMA R48, R48, R3, R48 ;  /* 0x0000000330307223 */ /* 0x000fce0000000030 */
.L_x_513:
[----:B------:R-:W-:Y:S05]  /*16c00*/  BSYNC B1 ;  /* 0x0000000000017941 */ /* 0x000fea0003800000 */
.L_x_511:
        /* <DEDUP_REMOVED lines=10> */
.L_x_515:
[----:B------:R-:W1:Y:S02]  /*16cb0*/  MUFU.RCP R50, R51 ;  /* 0x0000003300327308 */ /* 0x000e640000001000 */
[----:B-1----:R-:W-:-:S04]  /*16cc0*/  FFMA R0, R51, R50, -1 ;  /* 0xbf80000033007423 */ /* 0x002fc80000000032 */
[----:B------:R-:W-:-:S04]  /*16cd0*/  FADD.FTZ R3, -R0, -RZ ;  /* 0x800000ff00037221 */ /* 0x000fc80000010100 */
[----:B------:R-:W-:-:S07]  /*16ce0*/  FFMA R50, R50, R3, R50 ;  /* 0x0000000332327223 */ /* 0x000fce0000000032 */
.L_x_516:
[----:B------:R-:W-:Y:S05]  /*16cf0*/  BSYNC B1 ;  /* 0x0000000000017941 */ /* 0x000fea0003800000 */
.L_x_514:
        /* <DEDUP_REMOVED lines=9> */
.L_x_518:
[----:B------:R-:W1:Y:S02]  /*16d90*/  MUFU.RCP R0, R49 ;  /* 0x0000003100007308 */ /* 0x000e640000001000 */
[----:B-1----:R-:W-:-:S04]  /*16da0*/  FFMA R3, R49, R0, -1 ;  /* 0xbf80000031037423 */ /* 0x002fc80000000000 */
[----:B------:R-:W-:-:S04]  /*16db0*/  FADD.FTZ R3, -R3, -RZ ;  /* 0x800000ff03037221 */ /* 0x000fc80000010100 */
[----:B------:R-:W-:-:S07]  /*16dc0*/  FFMA R0, R0, R3, R0 ;  /* 0x0000000300007223 */ /* 0x000fce0000000000 */
.L_x_519:
[----:B------:R-:W-:Y:S05]  /*16dd0*/  BSYNC B1 ;  /* 0x0000000000017941 */ /* 0x000fea0003800000 */
.L_x_517:
        /* <DEDUP_REMOVED lines=26> */
.L_x_520:
[----:B------:R-:W2:Y:S01]  /*16f80*/  LDL.LU R25, [R1+0xc4] ;  /* 0x0000c40001197983 */ /* 0x000ea20000300800 */
        /* <DEDUP_REMOVED lines=16> */
[----:B---3--:R-:W3:Y:S02]  /*17090*/  FENCE.VIEW.ASYNC.S ;  /* 0x00000000000073c6 */ /* 0x008ee40000000000 */
[----:B---3--:R-:W-:Y:S01]  /*170a0*/  BAR.SYNC.DEFER_BLOCKING 0x1, 0x100 ;  /* 0x0044000000007b1d */ /* 0x008fe20000010000 */
[----:B--2---:R-:W-:-:S05]  /*170b0*/  IADD3 R25, P0, R25, UR52, RZ ;  /* 0x0000003419197c10 */ /* 0x004fca000ff1e0ff */
[----:B------:R1:W-:Y:S01]  /*170c0*/  STL [R1+0xc4], R25 ;  /* 0x0000c41901007387 */ /* 0x0003e20000100800 */
[----:B------:R-:W-:Y:S07]  /*170d0*/  @P5 BRA `(.L_x_522) ;  /* 0x0000000000205947 */ /* 0x000fee0003800000 */
[----:B------:R-:W-:Y:S02]  /*170e0*/  UIADD3 UR8, UP0, UR60, 0x4f0, URZ ;  /* 0x000004f03c087890 */ /* 0x000fe4000ff1e03f */
[----:B------:R-:W-:Y:S02]  /*170f0*/  UIADD3 UR5, UR41, 0xe0, URZ ;  /* 0x000000e029057890 */ /* 0x000fe4000fffe03f */
[----:B------:R-:W-:Y:S02]  /*17100*/  UIADD3 UR4, UR44, 0x5100, URZ ;  /* 0x000051002c047890 */ /* 0x000fe4000fffe03f */
[----:B------:R-:W-:Y:S01]  /*17110*/  UIADD3.X UR9, URZ, UR61, URZ, UP0, !UPT ;  /* 0x0000003d3f097290 */ /* 0x000fe200087fe43f */
[----:B------:R-:W-:Y:S01]  /*17120*/  UMOV UR6, UR42 ;  /* 0x0000002a00067c82 */ /* 0x000fe20008000000 */
[----:B------:R-:W-:-:S07]  /*17130*/  UMOV UR7, UR43 ;  /* 0x0000002b00077c82 */ /* 0x000fce0008000000 */
[----:B------:R2:W-:Y:S02]  /*17140*/  UTMASTG.3D [UR4], [UR8] ;  /* 0x00000004080073b5 */ /* 0x0005e40008010000 */
[----:B--2---:R0:W-:Y:S02]  /*17150*/  UTMACMDFLUSH ;  /* 0x00000000000079b7 */ /* 0x0041e40000000000 */
.L_x_522:
[----:B------:R-:W-:Y:S05]  /*17160*/  BSYNC B0 ;  /* 0x0000000000007941 */ /* 0x000fea0003800000 */
.L_x_521:
[----:B------:R-:W2:Y:S01]  /*17170*/  LDL.LU R27, [R1+0xc8] ;  /* 0x0000c800011b7983 */ /* 0x000ea20000300800 */
[----:B------:R-:W-:Y:S01]  /*17180*/  ULDC.64 UR4, c[0x0][0x8f8] ;  /* 0x00023e0000047ab9 */ /* 0x000fe20000000a00 */
[----:B------:R-:W-:Y:S01]  /*17190*/  UMOV UR41, 0xffffffff ;  /* 0xffffffff00297882 */ /* 0x000fe20000000000 */
[----:B------:R-:W-:Y:S01]  /*171a0*/  UMOV UR43, 0xffffffff ;  /* 0xffffffff002b7882 */ /* 0x000fe20000000000 */
[----:B------:R-:W-:Y:S02]  /*171b0*/  PRMT R0, RZ, 0x7610, R0 ;  /* 0x00007610ff007816 */ /* 0x000fe40000000000 */
[----:B------:R-:W-:Y:S02]  /*171c0*/  MOV R5, 0xffffffff ;  /* 0xffffffff00057802 */ /* 0x000fe40000000f00 */
[----:B--2---:R-:W-:Y:S02]  /*171d0*/  IADD3.X R27, R27, UR38, RZ, P0, !PT ;  /* 0x000000261b1b7c10 */ /* 0x004fe400087fe4ff */
[----:B------:R-:W-:-:S03]  /*171e0*/  ISETP.GE.U32.AND P0, PT, R25, UR4, PT ;  /* 0x0000000419007c0c */ /* 0x000fc6000bf06070 */
[----:B------:R2:W-:Y:S01]  /*171f0*/  STL [R1+0xc8], R27 ;  /* 0x0000c81b01007387 */ /* 0x0005e20000100800 */
[----:B------:R-:W-:-:S13]  /*17200*/  ISETP.GE.U32.AND.EX P0, PT, R27, UR5, PT, P0 ;  /* 0x000000051b007c0c */ /* 0x000fda000bf06100 */
[----:B--2---:R-:W-:Y:S05]  /*17210*/  @P0 BRA `(.L_x_523) ;  /* 0x0000000400780947 */ /* 0x004fea0003800000 */
[----:B------:R-:W2:Y:S01]  /*17220*/  S2R R17, SR_CTAID.X ;  /* 0x0000000000117919 */ /* 0x000ea20000002500 */
[----:B-1----:R-:W1:Y:S01]  /*17230*/  LDC.64 R10, c[0x0][0x8d0] ;  /* 0x00023400ff0a7b82 */ /* 0x002e620000000a00 */
[----:B------:R-:W-:Y:S01]  /*17240*/  ULDC UR4, c[0x0][0x150] ;  /* 0x0000540000047ab9 */ /* 0x000fe20000000800 */
[----:B------:R-:W-:Y:S01]  /*17250*/  MOV R8, R25 ;  /* 0x0000001900087202 */ /* 0x000fe20000000f00 */
[----:B------:R-:W3:Y:S01]  /*17260*/  S2R R23, SR_CTAID.Y ;  /* 0x0000000000177919 */ /* 0x000ee20000002600 */
[----:B------:R-:W-:-:S04]  /*17270*/  MOV R9, R27 ;  /* 0x0000001b00097202 */ /* 0x000fc80000000f00 */
[----:B------:R-:W4:Y:S08]  /*17280*/  LDC R24, c[0x0][0x144] ;  /* 0x00005100ff187b82 */ /* 0x000f300000000800 */
[----:B------:R-:W3:Y:S08]  /*17290*/  LDC R12, c[0x0][0x8d8] ;  /* 0x00023600ff0c7b82 */ /* 0x000ef00000000800 */
[----:B------:R-:W3:Y:S01]  /*172a0*/  LDC.64 R18, c[0x0][0x8c8] ;  /* 0x00023200ff127b82 */ /* 0x000ee20000000a00 */
[----:B-1----:R-:W-:-:S04]  /*172b0*/  ISETP.NE.U32.AND P0, PT, R10, RZ, PT ;  /* 0x000000ff0a00720c */ /* 0x002fc80003f05070 */
[----:B------:R-:W-:Y:S02]  /*172c0*/  ISETP.NE.AND.EX P0, PT, R11, RZ, PT, P0 ;  /* 0x000000ff0b00720c */ /* 0x000fe40003f05300 */
[----:B--2---:R-:W-:-:S05]  /*172d0*/  I2FP.F32.U32 R0, R17 ;  /* 0x0000001100007245 */ /* 0x004fca0000201000 */
[----:B------:R-:W-:-:S04]  /*172e0*/  FMUL R0, R0, UR4 ;  /* 0x0000000400007c20 */ /* 0x000fc80008400000 */
[----:B------:R1:W2:Y:S02]  /*172f0*/  F2I.U32.TRUNC.NTZ R22, R0 ;  /* 0x0000000000167305 */ /* 0x0002a4000020f000 */
[----:B----4-:R-:W-:Y:S05]  /*17300*/  @!P0 BRA `(.L_x_524) ;  /* 0x0000000000288947 */ /* 0x010fea0003800000 */
[----:B-1----:R-:W1:Y:S02]  /*17310*/  LDC R0, c[0x0][0x8dc] ;  /* 0x00023700ff007b82 */ /* 0x002e640000000800 */
[----:B-1----:R-:W-:-:S04]  /*17320*/  IADD3 R3, P0, R25, R0, RZ ;  /* 0x0000000019037210 */ /* 0x002fc80007f1e0ff */
        /* <DEDUP_REMOVED lines=8> */
.L_x_524:
[-CC-:B---3--:R-:W-:Y:S01]  /*173b0*/  SHF.R.U64 R29, R8, R12.reuse, R9.reuse ;  /* 0x0000000c081d7219 */ /* 0x188fe20000001209 */
[----:B------:R-:W3:Y:S01]  /*173c0*/  LDC.64 R20, c[0x0][0x8e8] ;  /* 0x00023a00ff147b82 */ /* 0x000ee20000000a00 */
[----:B-1----:R-:W-:Y:S01]  /*173d0*/  SHF.R.U32.HI R0, RZ, R12, R9 ;  /* 0x0000000cff007219 */ /* 0x002fe20000011609 */
[----:B------:R-:W-:Y:S01]  /*173e0*/  ULDC UR4, c[0x0][0x154] ;  /* 0x0000550000047ab9 */ /* 0x000fe20000000800 */
[----:B------:R-:W-:Y:S02]  /*173f0*/  IADD3 R3, P0, RZ, -R29, RZ ;  /* 0x8000001dff037210 */ /* 0x000fe40007f1e0ff */
[----:B------:R-:W-:Y:S02]  /*17400*/  MOV R4, R25 ;  /* 0x0000001900047202 */ /* 0x000fe40000000f00 */
[----:B------:R-:W-:Y:S01]  /*17410*/  IADD3.X R5, RZ, ~R0, RZ, P0, !PT ;  /* 0x80000000ff057210 */ /* 0x000fe200007fe4ff */
[----:B------:R-:W1:Y:S01]  /*17420*/  LDC R6, c[0x0][0x8c0] ;  /* 0x00023000ff067b82 */ /* 0x000e620000000800 */
[----:B--2---:R-:W-:-:S02]  /*17430*/  IADD3 R22, -R22, RZ, RZ ;  /* 0x000000ff16167210 */ /* 0x004fc40007ffe1ff */
[----:B------:R-:W-:Y:S01]  /*17440*/  MOV R7, 0x1 ;  /* 0x0000000100077802 */ /* 0x000fe20000000f00 */
[----:B------:R-:W-:Y:S01]  /*17450*/  IMAD R0, R5, R18, RZ ;  /* 0x0000001205007224 */ /* 0x000fe200078e02ff */
[----:B------:R-:W-:Y:S01]  /*17460*/  MOV R5, R27 ;  /* 0x0000001b00057202 */ /* 0x000fe20000000f00 */
[----:B------:R-:W-:Y:S02]  /*17470*/  IMAD R24, R24, R22, R17 ;  /* 0x0000001618187224 */ /* 0x000fe400078e0211 */
[----:B------:R-:W2:Y:S01]  /*17480*/  LDC R8, c[0x0][0x8b0] ;  /* 0x00022c00ff087b82 */ /* 0x000ea20000000800 */
[----:B------:R-:W-:-:S04]  /*17490*/  IMAD.WIDE.U32 R4, R3, R18, R4 ;  /* 0x0000001203047225 */ /* 0x000fc800078e0004 */
[----:B------:R-:W-:Y:S01]  /*174a0*/  IMAD R3, R3, R19, R0 ;  /* 0x0000001303037224 */ /* 0x000fe200078e0200 */
[----:B------:R-:W-:Y:S02]  /*174b0*/  I2FP.F32.U32 R0, R23 ;  /* 0x0000001700007245 */ /* 0x000fe40000201000 */
[----:B------:R-:W4:Y:S01]  /*174c0*/  LDC R26, c[0x0][0x900] ;  /* 0x00024000ff1a7b82 */ /* 0x000f220000000800 */
[----:B---3--:R-:W-:Y:S02]  /*174d0*/  ISETP.NE.U32.AND P0, PT, R20, RZ, PT ;  /* 0x000000ff1400720c */ /* 0x008fe40003f05070 */
[----:B------:R-:W-:Y:S01]  /*174e0*/  IADD3 R3, R5, R3, RZ ;  /* 0x0000000305037210 */ /* 0x000fe20007ffe0ff */
[----:B------:R-:W-:Y:S01]  /*174f0*/  FMUL R0, R0, UR4 ;  /* 0x0000000400007c20 */ /* 0x000fe20008400000 */
[----:B------:R-:W-:Y:S02]  /*17500*/  ISETP.NE.AND.EX P0, PT, R21, RZ, PT, P0 ;  /* 0x000000ff1500720c */ /* 0x000fe40003f05300 */
[----:B------:R-:W-:Y:S01]  /*17510*/  MOV R5, 0xffffffff ;  /* 0xffffffff00057802 */ /* 0x000fe20000000f00 */
[----:B------:R-:W3:Y:S01]  /*17520*/  LDC R22, c[0x0][0x148] ;  /* 0x00005200ff167b82 */ /* 0x000ee20000000800 */
[-CC-:B-1----:R-:W-:Y:S01]  /*17530*/  SHF.R.U64 R12, R4, R6.reuse, R3.reuse ;  /* 0x00000006040c7219 */ /* 0x182fe20000001203 */
[----:B------:R1:W1:Y:S01]  /*17540*/  F2I.U32.TRUNC.NTZ R15, R0 ;  /* 0x00000000000f7305 */ /* 0x000262000020f000 */
[----:B------:R-:W-:-:S05]  /*17550*/  SHF.R.U32.HI R3, RZ, R6, R3 ;  /* 0x00000006ff037219 */ /* 0x000fca0000011603 */
[----:B------:R-:W1:Y:S01]  /*17560*/  LDC R17, c[0x0][0x8a8] ;  /* 0x00022a00ff117b82 */ /* 0x000e620000000800 */
[-CC-:B--2---:R-:W-:Y:S02]  /*17570*/  SHF.R.U64 R10, R12, R8.reuse, R3.reuse ;  /* 0x000000080c0a7219 */ /* 0x184fe40000001203 */
[----:B------:R-:W-:-:S05]  /*17580*/  SHF.R.U32.HI R3, RZ, R8, R3 ;  /* 0x00000008ff037219 */ /* 0x000fca0000011603 */
[----:B------:R-:W2:Y:S01]  /*17590*/  LDC R25, c[0x0][0x8f0] ;  /* 0x00023c00ff197b82 */ /* 0x000ea20000000800 */
[-C--:B----4-:R-:W-:Y:S02]  /*175a0*/  SHF.L.U32 R4, R5, R26.reuse, RZ ;  /* 0x0000001a05047219 */ /* 0x090fe400000006ff */
[-CC-:B------:R-:W-:Y:S02]  /*175b0*/  SHF.R.U64 R18, R10, R26.reuse, R3.reuse ;  /* 0x0000001a0a127219 */ /* 0x180fe40000001203 */
[----:B------:R-:W-:Y:S02]  /*175c0*/  SHF.R.U32.HI R5, RZ, R26, R3 ;  /* 0x0000001aff057219 */ /* 0x000fe40000011603 */
[----:B------:R-:W-:Y:S01]  /*175d0*/  LOP3.LUT R19, RZ, R4, RZ, 0x33, !PT ;  /* 0x00000004ff137212 */ /* 0x000fe200078e33ff */
[----:B------:R-:W4:Y:S01]  /*175e0*/  LDC R27, c[0x0][0x8e0] ;  /* 0x00023800ff1b7b82 */ /* 0x000f220000000800 */
[----:B------:R-:W-:Y:S02]  /*175f0*/  SHF.L.U32 R26, R7, R26, RZ ;  /* 0x0000001a071a7219 */ /* 0x000fe400000006ff */
[----:B------:R-:W-:-:S05]  /*17600*/  MOV R4, R18 ;  /* 0x0000001200047202 */ /* 0x000fca0000000f00 */
[----:B------:R-:W1:Y:S01]  /*17610*/  LDC R28, c[0x0][0x8b8] ;  /* 0x00022e00ff1c7b82 */ /* 0x000e620000000800 */
[----:B------:R-:W-:Y:S05]  /*17620*/  @!P0 BRA `(.L_x_525) ;  /* 0x0000000000288947 */ /* 0x000fea0003800000 */
        /* <DEDUP_REMOVED lines=10> */
.L_x_525:
[----:B------:R-:W5:Y:S01]  /*176d0*/  LDC R3, c[0x0][0x904] ;  /* 0x00024100ff037b82 */ /* 0x000f620000000800 */
[----:B-12---:R-:W-:Y:S02]  /*176e0*/  SHF.R.U64 R0, R4, R25, R5 ;  /* 0x0000001904007219 */ /* 0x006fe40000001205 */
[----:B------:R-:W-:Y:S02]  /*176f0*/  LOP3.LUT R5, R10, R19, RZ, 0xc0, !PT ;  /* 0x000000130a057212 */ /* 0x000fe400078ec0ff */
[----:B------:R-:W-:Y:S02]  /*17700*/  IADD3 R15, -R15, RZ, RZ ;  /* 0x000000ff0f0f7210 */ /* 0x000fe40007ffe1ff */
[----:B------:R-:W-:Y:S01]  /*17710*/  IADD3 R7, R17, -0x1, RZ ;  /* 0xffffffff11077810 */ /* 0x000fe20007ffe0ff */
[----:B------:R-:W-:Y:S01]  /*17720*/  IMAD R5, R26, R0, R5 ;  /* 0x000000001a057224 */ /* 0x000fe200078e0205 */
[----:B------:R-:W-:Y:S02]  /*17730*/  R2UR UR43, R29 ;  /* 0x000000001d2b72ca */ /* 0x000fe400000e0000 */
[----:B------:R-:W-:-:S02]  /*17740*/  LOP3.LUT R7, R12, R7, RZ, 0xc0, !PT ;  /* 0x000000070c077212 */ /* 0x000fc400078ec0ff */
[----:B-----5:R-:W-:Y:S02]  /*17750*/  ISETP.NE.AND P0, PT, R3, 0x1, PT ;  /* 0x000000010300780c */ /* 0x020fe40003f05270 */
[----:B------:R-:W-:-:S05]  /*17760*/  IADD3 R3, -R0, RZ, RZ ;  /* 0x000000ff00037210 */ /* 0x000fca0007ffe1ff */
[----:B----4-:R-:W-:-:S04]  /*17770*/  IMAD R0, R3, R27, R18 ;  /* 0x0000001b03007224 */ /* 0x010fc800078e0212 */
[----:B------:R-:W-:Y:S02]  /*17780*/  IMAD R0, R0, R17, R7 ;  /* 0x0000001100007224 */ /* 0x000fe400078e0207 */
[----:B---3--:R-:W-:-:S04]  /*17790*/  @P0 IMAD R24, R22, R15, R23 ;  /* 0x0000000f16180224 */ /* 0x008fc800078e0217 */
[----:B------:R-:W-:-:S05]  /*177a0*/  IMAD R5, R5, R28, R24 ;  /* 0x0000001c05057224 */ /* 0x000fca00078e0218 */
[----:B------:R-:W-:Y:S02]  /*177b0*/  SEL R3, R0, R5, !P0 ;  /* 0x0000000500037207 */ /* 0x000fe40004000000 */
[----:B------:R-:W-:Y:S02]  /*177c0*/  SEL R5, R5, R0, !P0 ;  /* 0x0000000005057207 */ /* 0x000fe40004000000 */
[----:B------:R-:W-:Y:S02]  /*177d0*/  R2UR UR41, R3 ;  /* 0x00000000032972ca */ /* 0x000fe400000e0000 */
[----:B------:R-:W-:-:S04]  /*177e0*/  MOV R3, 0x1 ;  /* 0x0000000100037802 */ /* 0x000fc80000000f00 */
[----:B------:R-:W-:-:S09]  /*177f0*/  PRMT R0, R3, 0x7610, R0 ;  /* 0x0000761003007816 */ /* 0x000fd20000000000 */
.L_x_523:
[----:B------:R-:W-:Y:S01]  /*17800*/  UIADD3 UR36, UR58, UR36, URZ ;  /* 0x000000243a247290 */ /* 0x000fe2000fffe03f */
[----:B------:R2:W-:Y:S01]  /*17810*/  STL [R1+0xb8], R13 ;  /* 0x0000b80d01007387 */ /* 0x0005e20000100800 */
[----:B------:R-:W-:Y:S02]  /*17820*/  LOP3.LUT P0, RZ, R0, 0xff, RZ, 0xc0, !PT ;  /* 0x000000ff00ff7812 */ /* 0x000fe4000780c0ff */
[----:B------:R-:W-:Y:S01]  /*17830*/  USHF.R.U32.HI UR4, URZ, 0x3, UR36 ;  /* 0x000000033f047899 */ /* 0x000fe20008011624 */
[----:B------:R2:W-:Y:S01]  /*17840*/  STL [R1+0xb4], R14 ;  /* 0x0000b40e01007387 */ /* 0x0005e20000100800 */
[----:B------:R-:W-:Y:S02]  /*17850*/  UISETP.GT.U32.AND UP0, UPT, UR36, 0x7, UPT ;  /* 0x000000072400788c */ /* 0x000fe4000bf04070 */
[----:B------:R-:W-:Y:S02]  /*17860*/  ULOP3.LUT UR4, UR4, 0x1, URZ, 0xc0, !UPT ;  /* 0x0000000104047892 */ /* 0x000fe4000f8ec03f */
[----:B------:R-:W-:-:S02]  /*17870*/  UISETP.LT.U32.AND UP1, UPT, UR58, 0x8, UP0 ;  /* 0x000000083a00788c */ /* 0x000fc40008721070 */
[----:B------:R-:W-:Y:S02]  /*17880*/  UISETP.NE.U32.AND UP2, UPT, UR4, 0x1, UPT ;  /* 0x000000010400788c */ /* 0x000fe4000bf45070 */
[----:B------:R-:W-:Y:S02]  /*17890*/  USEL UR5, URZ, 0x1, !UP1 ;  /* 0x000000013f057887 */ /* 0x000fe4000c800000 */
[----:B------:R-:W-:Y:S02]  /*178a0*/  UISETP.GT.U32.AND UP0, UPT, UR58, 0x7, !UP2 ;  /* 0x000000073a00788c */ /* 0x000fe4000d704070 */
[----:B------:R-:W-:Y:S02]  /*178b0*/  ULOP3.LUT UR36, UR36, 0x7, URZ, 0xc0, !UPT ;  /* 0x0000000724247892 */ /* 0x000fe4000f8ec03f */
[----:B------:R-:W-:-:S04]  /*178c0*/  USEL UR4, URZ, 0x1, !UP0 ;  /* 0x000000013f047887 */ /* 0x000fc8000c000000 */
[----:B------:R-:W-:Y:S01]  /*178d0*/  ULOP3.LUT UR49, UR4, UR49, UR5, 0x96, !UPT ;  /* 0x0000003104317292 */ /* 0x000fe2000f8e9605 */
[----:B--2---:R-:W-:Y:S11]  /*178e0*/  @P0 BRA `(.L_x_526) ;  /* 0xfffffe9c00f40947 */ /* 0x004ff6000383ffff */
[----:B------:R-:W-:-:S04]  /*178f0*/  DEPBAR.LE SB0, 0x0 ;  /* 0x000080000000791a */ /* 0x000fc80000000000 */
[----:B------:R-:W-:Y:S05]  /*17900*/  EXIT ;  /* 0x000000000000794d */ /* 0x000fea0003800000 */
.L_x_13:
[----:B------:R-:W3:Y:S01]  /*17910*/  LDL R22, [R1+0xc4] ;  /* 0x0000c40001167983 */ /* 0x000ee20000100800 */
[----:B------:R-:W-:-:S03]  /*17920*/  ULDC.64 UR4, c[0x0][0x8f8] ;  /* 0x00023e0000047ab9 */ /* 0x000fc60000000a00 */
[----:B-1----:R-:W4:Y:S01]  /*17930*/  LDL R23, [R1+0xc8] ;  /* 0x0000c80001177983 */ /* 0x002f220000100800 */
[----:B------:R-:W-:Y:S02]  /*17940*/  PRMT R6, RZ, 0x7610, R6 ;  /* 0x00007610ff067816 */ /* 0x000fe40000000006 */
[----:B------:R-:W-:Y:S02]  /*17950*/  MOV R7, 0xffffffff ;  /* 0xffffffff00077802 */ /* 0x000fe40000000f00 */
[----:B------:R-:W-:Y:S02]  /*17960*/  MOV R5, 0xffffffff ;  /* 0xffffffff00057802 */ /* 0x000fe40000000f00 */
[----:B------:R-:W-:Y:S02]  /*17970*/  MOV R4, 0xffffffff ;  /* 0xffffffff00047802 */ /* 0x000fe40000000f00 */
[----:B---3--:R-:W-:-:S04]  /*17980*/  ISETP.GE.U32.AND P0, PT, R22, UR4, PT ;  /* 0x0000000416007c0c */ /* 0x008fc8000bf06070 */
[----:B----4-:R-:W-:-:S13]  /*17990*/  ISETP.GE.U32.AND.EX P0, PT, R23, UR5, PT, P0 ;  /* 0x0000000517007c0c */ /* 0x010fda000bf06100 */
[----:B------:R-:W-:Y:S05]  /*179a0*/  @P0 BRA `(.L_x_527) ;  /* 0x0000000400340947 */ /* 0x000fea0003800000 */
[----:B------:R-:W1:Y:S01]  /*179b0*/  LDC.64 R14, c[0x0][0x8d0] ;  /* 0x00023400ff0e7b82 */ /* 0x000e620000000a00 */
[----:B------:R-:W-:Y:S02]  /*179c0*/  MOV R8, R22 ;  /* 0x0000001600087202 */ /* 0x000fe40000000f00 */
[----:B------:R-:W-:-:S05]  /*179d0*/  MOV R9, R23 ;  /* 0x0000001700097202 */ /* 0x000fca0000000f00 */
[----:B------:R-:W3:Y:S08]  /*179e0*/  LDC R10, c[0x0][0x8d8] ;  /* 0x00023600ff0a7b82 */ /* 0x000ef00000000800 */
[----:B------:R-:W4:Y:S01]  /*179f0*/  LDC.64 R16, c[0x0][0x8c8] ;  /* 0x00023200ff107b82 */ /* 0x000f220000000a00 */
[----:B-1----:R-:W-:-:S04]  /*17a00*/  ISETP.NE.U32.AND P0, PT, R14, RZ, PT ;  /* 0x000000ff0e00720c */ /* 0x002fc80003f05070 */
[----:B------:R-:W-:-:S13]  /*17a10*/  ISETP.NE.AND.EX P0, PT, R15, RZ, PT, P0 ;  /* 0x000000ff0f00720c */ /* 0x000fda0003f05300 */
[----:B---34-:R-:W-:Y:S05]  /*17a20*/  @!P0 BRA `(.L_x_528) ;  /* 0x0000000000288947 */ /* 0x018fea0003800000 */
[----:B------:R-:W1:Y:S02]  /*17a30*/  LDC R4, c[0x0][0x8dc] ;  /* 0x00023700ff047b82 */ /* 0x000e640000000800 */
        /* <DEDUP_REMOVED lines=9> */
.L_x_528:
[----:B------:R-:W1:Y:S01]  /*17ad0*/  LDC.64 R20, c[0x0][0x8e8] ;  /* 0x00023a00ff147b82 */ /* 0x000e620000000a00 */
[-CC-:B------:R-:W-:Y:S02]  /*17ae0*/  SHF.R.U64 R14, R8, R10.reuse, R9.reuse ;  /* 0x0000000a080e7219 */ /* 0x180fe40000001209 */
[----:B------:R-:W-:Y:S02]  /*17af0*/  SHF.R.U32.HI R4, RZ, R10, R9 ;  /* 0x0000000aff047219 */ /* 0x000fe40000011609 */
[----:B------:R-:W-:-:S03]  /*17b00*/  IADD3 R7, P0, RZ, -R14, RZ ;  /* 0x8000000eff077210 */ /* 0x000fc60007f1e0ff */
[----:B------:R-:W3:Y:S01]  /*17b10*/  LDC R8, c[0x0][0x8c0] ;  /* 0x00023000ff087b82 */ /* 0x000ee20000000800 */
[----:B------:R-:W-:Y:S02]  /*17b20*/  IADD3.X R5, RZ, ~R4, RZ, P0, !PT ;  /* 0x80000004ff057210 */ /* 0x000fe400007fe4ff */
[----:B------:R-:W-:-:S03]  /*17b30*/  MOV R4, R22 ;  /* 0x0000001600047202 */ /* 0x000fc60000000f00 */
[-C--:B------:R-:W-:Y:S01]  /*17b40*/  IMAD R6, R5, R16.reuse, RZ ;  /* 0x0000001005067224 */ /* 0x080fe200078e02ff */
[----:B------:R-:W-:Y:S01]  /*17b50*/  MOV R5, R23 ;  /* 0x0000001700057202 */ /* 0x000fe20000000f00 */
[----:B------:R-:W4:Y:S02]  /*17b60*/  LDC R18, c[0x0][0x8b0] ;  /* 0x00022c00ff127b82 */ /* 0x000f240000000800 */
[----:B------:R-:W-:-:S06]  /*17b70*/  IMAD.WIDE.U32 R4, R7, R16, R4 ;  /* 0x0000001007047225 */ /* 0x000fcc00078e0004 */
[----:B------:R-:W5:Y:S01]  /*17b80*/  LDC R19, c[0x0][0x900] ;  /* 0x00024000ff137b82 */ /* 0x000f620000000800 */
[----:B------:R-:W-:Y:S01]  /*17b90*/  IMAD R7, R7, R17, R6 ;  /* 0x0000001107077224 */ /* 0x000fe200078e0206 */
[----:B-1----:R-:W-:Y:S02]  /*17ba0*/  ISETP.NE.U32.AND P0, PT, R20, RZ, PT ;  /* 0x000000ff1400720c */ /* 0x002fe40003f05070 */
[----:B------:R-:W-:Y:S02]  /*17bb0*/  MOV R6, 0xffffffff ;  /* 0xffffffff00067802 */ /* 0x000fe40000000f00 */
[----:B------:R-:W-:Y:S02]  /*17bc0*/  IADD3 R5, R5, R7, RZ ;  /* 0x0000000705057210 */ /* 0x000fe40007ffe0ff */
[----:B------:R-:W1:Y:S01]  /*17bd0*/  LDC R17, c[0x0][0x8a8] ;  /* 0x00022a00ff117b82 */ /* 0x000e620000000800 */
[----:B------:R-:W-:Y:S02]  /*17be0*/  ISETP.NE.AND.EX P0, PT, R21, RZ, PT, P0 ;  /* 0x000000ff1500720c */ /* 0x000fe40003f05300 */
[----:B---3--:R-:W-:-:S02]  /*17bf0*/  SHF.R.U64 R10, R4, R8, R5 ;  /* 0x00000008040a7219 */ /* 0x008fc40000001205 */
[----:B------:R-:W-:-:S03]  /*17c00*/  SHF.R.U32.HI R5, RZ, R8, R5 ;  /* 0x00000008ff057219 */ /* 0x000fc60000011605 */
[----:B------:R-:W3:Y:S01]  /*17c10*/  LDC R22, c[0x0][0x8f0] ;  /* 0x00023c00ff167b82 */ /* 0x000ee20000000800 */
[-CC-:B----4-:R-:W-:Y:S02]  /*17c20*/  SHF.R.U64 R15, R10, R18.reuse, R5.reuse ;  /* 0x000000120a0f7219 */ /* 0x190fe40000001205 */
[----:B------:R-:W-:Y:S02]  /*17c30*/  SHF.R.U32.HI R4, RZ, R18, R5 ;  /* 0x00000012ff047219 */ /* 0x000fe40000011605 */
[----:B------:R-:W-:-:S03]  /*17c40*/  MOV R18, 0x1 ;  /* 0x0000000100127802 */ /* 0x000fc60000000f00 */
[----:B------:R-:W4:Y:S01]  /*17c50*/  LDC R23, c[0x0][0x8e0] ;  /* 0x00023800ff177b82 */ /* 0x000f220000000800 */
[-C--:B-----5:R-:W-:Y:S02]  /*17c60*/  SHF.L.U32 R6, R6, R19.reuse, RZ ;  /* 0x0000001306067219 */ /* 0x0a0fe400000006ff */
[-CC-:B------:R-:W-:Y:S02]  /*17c70*/  SHF.R.U64 R16, R15, R19.reuse, R4.reuse ;  /* 0x000000130f107219 */ /* 0x180fe40000001204 */
[----:B------:R-:W-:Y:S02]  /*17c80*/  SHF.R.U32.HI R5, RZ, R19, R4 ;  /* 0x00000013ff057219 */ /* 0x000fe40000011604 */
[----:B------:R-:W-:Y:S01]  /*17c90*/  LOP3.LUT R24, RZ, R6, RZ, 0x33, !PT ;  /* 0x00000006ff187212 */ /* 0x000fe200078e33ff */
[----:B------:R-:W1:Y:S01]  /*17ca0*/  LDC R25, c[0x0][0x8b8] ;  /* 0x00022e00ff197b82 */ /* 0x000e620000000800 */
        /* <DEDUP_REMOVED lines=12> */
.L_x_529:
[----:B------:R-:W5:Y:S01]  /*17d70*/  LDC R6, c[0x0][0x904] ;  /* 0x00024100ff067b82 */ /* 0x000f620000000800 */
[----:B---3--:R-:W-:Y:S02]  /*17d80*/  SHF.R.U64 R4, R4, R22, R5 ;  /* 0x0000001604047219 */ /* 0x008fe40000001205 */
[----:B------:R-:W-:Y:S02]  /*17d90*/  SHF.L.U32 R18, R18, R19, RZ ;  /* 0x0000001312127219 */ /* 0x000fe400000006ff */
[----:B------:R-:W-:Y:S02]  /*17da0*/  LOP3.LUT R3, R15, R24, RZ, 0xc0, !PT ;  /* 0x000000180f037212 */ /* 0x000fe400078ec0ff */
[----:B-1----:R-:W-:Y:S02]  /*17db0*/  IADD3 R7, R17, -0x1, RZ ;  /* 0xffffffff11077810 */ /* 0x002fe40007ffe0ff */
[----:B------:R-:W-:Y:S01]  /*17dc0*/  IADD3 R5, -R4, RZ, RZ ;  /* 0x000000ff04057210 */ /* 0x000fe20007ffe1ff */
[----:B------:R-:W-:Y:S01]  /*17dd0*/  IMAD R3, R18, R4, R3 ;  /* 0x0000000412037224 */ /* 0x000fe200078e0203 */
[----:B------:R-:W-:-:S02]  /*17de0*/  LOP3.LUT R7, R10, R7, RZ, 0xc0, !PT ;  /* 0x000000070a077212 */ /* 0x000fc400078ec0ff */
[----:B------:R-:W-:Y:S02]  /*17df0*/  MOV R4, R14 ;  /* 0x0000000e00047202 */ /* 0x000fe40000000f00 */
[----:B-----5:R-:W-:Y:S02]  /*17e00*/  ISETP.NE.AND P0, PT, R6, 0x1, PT ;  /* 0x000000010600780c */ /* 0x020fe40003f05270 */
[----:B------:R-:W-:-:S11]  /*17e10*/  MOV R6, 0x1 ;  /* 0x0000000100067802 */ /* 0x000fd60000000f00 */
[----:B------:R-:W-:Y:S02]  /*17e20*/  @P0 IMAD R0, R11, R12, R2 ;  /* 0x0000000c0b000224 */ /* 0x000fe400078e0202 */
[----:B----4-:R-:W-:Y:S02]  /*17e30*/  IMAD R2, R5, R23, R16 ;  /* 0x0000001705027224 */ /* 0x010fe400078e0210 */
[----:B------:R-:W-:Y:S02]  /*17e40*/  IMAD R0, R3, R25, R0 ;  /* 0x0000001903007224 */ /* 0x000fe400078e0200 */
[----:B------:R-:W-:-:S05]  /*17e50*/  IMAD R7, R2, R17, R7 ;  /* 0x0000001102077224 */ /* 0x000fca00078e0207 */
[----:B------:R-:W-:Y:S02]  /*17e60*/  SEL R5, R7, R0, !P0 ;  /* 0x0000000007057207 */ /* 0x000fe40004000000 */
[----:B------:R-:W-:-:S07]  /*17e70*/  SEL R7, R0, R7, !P0 ;  /* 0x0000000700077207 */ /* 0x000fce0004000000 */
.L_x_527:
[----:B------:R-:W-:-:S08]  /*17e80*/  NOP ;  /* 0x0000000000007918 */ /* 0x000fd00000000000 */
[----:B------:R-:W1:-:S00]  /*17e90*/  USETMAXREG.DEALLOC.CTAPOOL 0x28 ;  /* 0x00000028000079c8 */ /* 0x000e4000080e0500 */
[----:B------:R-:W-:-:S06]  /*17ea0*/  UISETP.NE.AND UP0, UPT, UR46, 0x1, UPT ;  /* 0x000000012e00788c */ /* 0x000fcc000bf05270 */
[----:B------:R-:W-:-:S13]  /*17eb0*/  PLOP3.LUT P0, PT, PT, PT, UP0, 0x80, 0x0 ;  /* 0x000000000000781c */ /* 0x000fda0003f0f008 */
[----:B--2---:R-:W-:Y:S05]  /*17ec0*/  @!P0 EXIT ;  /* 0x000000000000894d */ /* 0x004fea0003800000 */
[----:B------:R-:W-:-:S06]  /*17ed0*/  UISETP.NE.AND UP0, UPT, UR46, URZ, UPT ;  /* 0x0000003f2e00728c */ /* 0x000fcc000bf05270 */
[----:B------:R-:W-:-:S13]  /*17ee0*/  PLOP3.LUT P0, PT, PT, PT, UP0, 0x80, 0x0 ;  /* 0x000000000000781c */ /* 0x000fda0003f0f008 */
[----:B-1----:R-:W-:Y:S05]  /*17ef0*/  @!P0 BRA `(.L_x_530) ;  /* 0x0000001800548947 */ /* 0x002fea0003800000 */
[----:B------:R-:W-:-:S04]  /*17f00*/  UISETP.NE.AND UP0, UPT, UR48, URZ, UPT ;  /* 0x0000003f3000728c */ /* 0x000fc8000bf05270 */
[----:B------:R-:W-:-:S06]  /*17f10*/  UISETP.NE.OR UP0, UPT, UR46, 0x2, UP0 ;  /* 0x000000022e00788c */ /* 0x000fcc0008705670 */
[----:B------:R-:W-:-:S13]  /*17f20*/  PLOP3.LUT P0, PT, PT, PT, UP0, 0x80, 0x0 ;  /* 0x000000000000781c */ /* 0x000fda0003f0f008 */
[----:B------:R-:W-:Y:S05]  /*17f30*/  @P0 EXIT ;  /* 0x000000000000094d */ /* 0x000fea0003800000 */
[----:B------:R-:W-:-:S13]  /*17f40*/  LOP3.LUT P2, RZ, R6, 0xff, RZ, 0xc0, !PT ;  /* 0x000000ff06ff7812 */ /* 0x000fda000784c0ff */
[----:B------:R-:W-:Y:S05]  /*17f50*/  @!P2 BRA `(.L_x_531) ;  /* 0x000000000018a947 */ /* 0x000fea0003800000 */
[----:B------:R-:W-:Y:S01]  /*17f60*/  UMOV UR4, 0x400 ;  /* 0x0000040000047882 */ /* 0x000fe20000000000 */
[----:B------:R-:W-:Y:S01]  /*17f70*/  MOV R0, RZ ;  /* 0x000000ff00007202 */ /* 0x000fe20000000f00 */
[----:B------:R-:W-:-:S03]  /*17f80*/  ULEA UR4, UR37, UR4, 0x18 ;  /* 0x0000000425047291 */ /* 0x000fc6000f8ec03f */
[----:B------:R-:W-:-:S06]  /*17f90*/  SHF.L.U32 R0, R0, 0x1f, RZ ;  /* 0x0000001f00007819 */ /* 0x000fcc00000006ff */
[----:B------:R-:W1:Y:S02]  /*17fa0*/  SYNCS.PHASECHK.TRANS64.TRYWAIT P0, [UR4+0xc8], R0 ;  /* 0x0000c800ff0075a7 */ /* 0x000e640008000144 */
[----:B-1----:R-:W-:Y:S05]  /*17fb0*/  @!P0 BRA `(.L_x_532) ;  /* 0x0000002c00a08947 */ /* 0x002fea0003800000 */
.L_x_531:
[----:B------:R-:W-:Y:S01]  /*17fc0*/  PRMT R11, RZ, 0x7610, R11 ;  /* 0x00007610ff0b7816 */ /* 0x000fe2000000000b */
[----:B------:R-:W-:Y:S06]  /*17fd0*/  @P1 BRA `(.L_x_533) ;  /* 0x00000000002c1947 */ /* 0x000fec0003800000 */
[----:B------:R-:W-:Y:S02]  /*17fe0*/  ULDC.64 UR4, c[0x0][0x588] ;  /* 0x0001620000047ab9 */ /* 0x000fe40000000a00 */
[----:B------:R-:W-:-:S04]  /*17ff0*/  ISETP.NE.U32.AND P0, PT, RZ, UR4, PT ;  /* 0x00000004ff007c0c */ /* 0x000fc8000bf05070 */
[----:B------:R-:W-:-:S13]  /*18000*/  ISETP.NE.AND.EX P0, PT, RZ, UR5, PT, P0 ;  /* 0x00000005ff007c0c */ /* 0x000fda000bf05300 */
[----:B------:R-:W-:Y:S05]  /*18010*/  @!P0 BRA `(.L_x_534) ;  /* 0x0000000000148947 */ /* 0x000fea0003800000 */
[----:B------:R-:W-:Y:S02]  /*18020*/  MOV R2, UR50 ;  /* 0x0000003200027c02 */ /* 0x000fe40008000f00 */
[----:B-1----:R-:W-:-:S05]  /*18030*/  MOV R3, UR51 ;  /* 0x0000003300037c02 */ /* 0x002fca0008000f00 */
[----:B------:R2:W5:Y:S01]  /*18040*/  LDG.E R10, desc[UR54][R2.64] ;  /* 0x00000036020a7981 */ /* 0x000562000c1e1900 */
[----:B------:R-:W-:Y:S01]  /*18050*/  MOV R11, 0x1 ;  /* 0x00000001000b7802 */ /* 0x000fe20000000f00 */
[----:B------:R-:W-:Y:S06]  /*18060*/  BRA `(.L_x_533) ;  /* 0x0000000000087947 */ /* 0x000fec0003800000 */
.L_x_534:
[----:B------:R-:W3:Y:S01]  /*18070*/  LDC R10, c[0x0][0x580] ;  /* 0x00016000ff0a7b82 */ /* 0x000ee20000000800 */
[----:B------:R-:W-:-:S07]  /*18080*/  MOV R11, 0x1 ;  /* 0x00000001000b7802 */ /* 0x000fce0000000f00 */
.L_x_533:
[----:B------:R-:W-:Y:S05]  /*18090*/  @!P2 BRA `(.L_x_535) ;  /* 0x000000140068a947 */ /* 0x000fea0003800000 */
[----:B------:R-:W4:Y:S01]  /*180a0*/  LDC R9, c[0x0][0x900] ;  /* 0x00024000ff097b82 */ /* 0x000f220000000800 */
[----:B-1----:R-:W-:Y:S01]  /*180b0*/  MOV R0, 0xffffffff ;  /* 0xffffffff00007802 */ /* 0x002fe20000000f00 */
[----:B------:R-:W-:Y:S01]  /*180c0*/  ULOP3.LUT UR21, UR39, 0x2, URZ, 0xfc, !UPT ;  /* 0x0000000227157892 */ /* 0x000fe2000f8efc3f */
[----:B--2---:R-:W-:Y:S01]  /*180d0*/  MOV R2, 0x1 ;  /* 0x0000000100027802 */ /* 0x004fe20000000f00 */
[----:B------:R-:W-:Y:S01]  /*180e0*/  ULDC.64 UR22, c[0x0][0x198] ;  /* 0x0000660000167ab9 */ /* 0x000fe20000000a00 */
[----:B------:R-:W-:Y:S01]  /*180f0*/  ULDC.64 UR4, c[0x0][0x588] ;  /* 0x0001620000047ab9 */ /* 0x000fe20000000a00 */
[----:B------:R-:W-:Y:S01]  /*18100*/  ULDC.64 UR6, c[0x0][0x8f8] ;  /* 0x00023e0000067ab9 */ /* 0x000fe20000000a00 */
[----:B------:R-:W-:Y:S01]  /*18110*/  ULDC.64 UR14, c[0x0][0x590] ;  /* 0x00016400000e7ab9 */ /* 0x000fe20000000a00 */
[----:B------:R-:W1:Y:S01]  /*18120*/  LDC R8, c[0x0][0x8a8] ;  /* 0x00022a00ff087b82 */ /* 0x000e620000000800 */
[-C--:B----4-:R-:W-:Y:S02]  /*18130*/  SHF.L.U32 R0, R0, R9.reuse, RZ ;  /* 0x0000000900007219 */ /* 0x090fe400000006ff */
[----:B------:R-:W-:-:S02]  /*18140*/  SHF.L.U32 R9, R2, R9, RZ ;  /* 0x0000000902097219 */ /* 0x000fc400000006ff */
[----:B------:R-:W-:Y:S02]  /*18150*/  LOP3.LUT R0, RZ, R0, RZ, 0x33, !PT ;  /* 0x00000000ff007212 */ /* 0x000fe400078e33ff */
[----:B-1----:R-:W-:-:S07]  /*18160*/  IADD3 R8, R8, -0x1, RZ ;  /* 0xffffffff08087810 */ /* 0x002fce0007ffe0ff */
.L_x_591:
[----:B------:R-:W-:Y:S02]  /*18170*/  ISETP.NE.U32.AND P0, PT, RZ, UR14, PT ;  /* 0x0000000eff007c0c */ /* 0x000fe4000bf05070 */
[----:B------:R-:W-:Y:S02]  /*18180*/  R2UR UR43, R7 ;  /* 0x00000000072b72ca */ /* 0x000fe400000e0000 */
[----:B------:R-:W-:Y:S02]  /*18190*/  R2UR UR42, R5 ;  /* 0x00000000052a72ca */ /* 0x000fe400000e0000 */
[----:B------:R-:W-:-:S09]  /*181a0*/  ISETP.NE.AND.EX P0, PT, RZ, UR15, PT, P0 ;  /* 0x0000000fff007c0c */ /* 0x000fd2000bf05300 */
[----:B------:R-:W-:Y:S02]  /*181b0*/  USHF.L.U32 UR43, UR43, 0x7, URZ ;  /* 0x000000072b2b7899 */ /* 0x000fe4000800063f */
[----:B------:R-:W-:Y:S02]  /*181c0*/  USHF.L.U32 UR42, UR42, 0x8, URZ ;  /* 0x000000082a2a7899 */ /* 0x000fe4000800063f */
[----:B---34-:R-:W-:Y:S10]  /*181d0*/  @!P0 BRA `(.L_x_536) ;  /* 0x00000000002c8947 */ /* 0x018ff40003800000 */
[----:B------:R-:W-:-:S04]  /*181e0*/  ISETP.NE.U32.AND P1, PT, RZ, UR4, PT ;  /* 0x00000004ff007c0c */ /* 0x000fc8000bf25070 */
[----:B------:R-:W-:-:S13]  /*181f0*/  ISETP.NE.AND.EX P1, PT, RZ, UR5, PT, P1 ;  /* 0x00000005ff007c0c */ /* 0x000fda000bf25310 */
[----:B------:R-:W-:Y:S05]  /*18200*/  @!P1 BRA `(.L_x_537) ;  /* 0x0000000000189947 */ /* 0x000fea0003800000 */
[----:B------:R-:W1:Y:S01]  /*18210*/  LDC.64 R2, c[0x0][0x588] ;  /* 0x00016200ff027b82 */ /* 0x000e620000000a00 */
[----:B------:R-:W-:-:S04]  /*18220*/  IMAD R5, R4, UR14, RZ ;  /* 0x0000000e04057c24 */ /* 0x000fc8000f8e02ff */
[----:B-1----:R-:W-:-:S05]  /*18230*/  IMAD.WIDE R2, R5, 0x4, R2 ;  /* 0x0000000405027825 */ /* 0x002fca00078e0202 */
[----:B---3-5:R1:W5:Y:S01]  /*18240*/  LDG.E R10, desc[UR54][R2.64] ;  /* 0x00000036020a7981 */ /* 0x028362000c1e1900 */
[----:B------:R-:W-:Y:S01]  /*18250*/  MOV R11, 0x1 ;  /* 0x00000001000b7802 */ /* 0x000fe20000000f00 */
[----:B------:R-:W-:Y:S06]  /*18260*/  BRA `(.L_x_536) ;  /* 0x0000000000087947 */ /* 0x000fec0003800000 */
.L_x_537:
[----:B---3-5:R-:W2:Y:S01]  /*18270*/  LDC R10, c[0x0][0x580] ;  /* 0x00016000ff0a7b82 */ /* 0x028ea20000000800 */
[----:B------:R-:W-:-:S07]  /*18280*/  MOV R11, 0x1 ;  /* 0x00000001000b7802 */ /* 0x000fce0000000f00 */
.L_x_536:
[----:B------:R-:W-:Y:S05]  /*18290*/  @!P0 BRA `(.L_x_538) ;  /* 0x00000000001c8947 */ /* 0x000fea0003800000 */
[----:B------:R-:W-:-:S13]  /*182a0*/  LOP3.LUT P2, RZ, R11, 0xff, RZ, 0xc0, !PT ;  /* 0x000000ff0bff7812 */ /* 0x000fda000784c0ff */
[----:B-1----:R-:W1:Y:S02]  /*182b0*/  @!P2 LDC.64 R2, c[0x0][0x588] ;  /* 0x00016200ff02ab82 */ /* 0x002e640000000a00 */
[----:B-1----:R-:W-:-:S04]  /*182c0*/  @!P2 ISETP.NE.U32.AND P0, PT, R2, RZ, PT ;  /* 0x000000ff0200a20c */ /* 0x002fc80003f05070 */
[----:B------:R-:W-:Y:S02]  /*182d0*/  @!P2 ISETP.NE.AND.EX P1, PT, R3, RZ, PT, P0 ;  /* 0x000000ff0300a20c */ /* 0x000fe40003f25300 */
[----:B--23-5:R-:W-:Y:S02]  /*182e0*/  @P2 FSETP.EQ.AND P0, PT, R10, RZ, PT ;  /* 0x000000ff0a00220b */ /* 0x02cfe40003f02000 */
[----:B------:R-:W-:Y:S01]  /*182f0*/  @!P2 PLOP3.LUT P0, PT, P1, PT, PT, 0x8, 0x0 ;  /* 0x000000000000a81c */ /* 0x000fe20000f0e170 */
[----:B------:R-:W-:-:S12]  /*18300*/  BRA `(.L_x_539) ;  /* 0x0000000000047947 */ /* 0x000fd80003800000 */
.L_x_538:
[----:B--23-5:R-:W-:-:S13]  /*18310*/  FSETP.EQ.AND P0, PT, R10, RZ, PT ;  /* 0x000000ff0a00720b */ /* 0x02cfda0003f02000 */
.L_x_539:
[----:B------:R-:W-:Y:S01]  /*18320*/  UISETP.NE.AND UP0, UPT, UR21, 0x3, UPT ;  /* 0x000000031500788c */ /* 0x000fe2000bf05270 */
[----:B------:R-:W-:-:S04]  /*18330*/  ELECT P1, URZ, PT ;  /* 0x00000000003f782f */ /* 0x000fc80003820000 */
[----:B------:R-:W-:Y:S02]  /*18340*/  PLOP3.LUT P0, PT, P1, P0, PT, 0x20, 0x0 ;  /* 0x000000000000781c */ /* 0x000fe40000f00470 */
[----:B------:R-:W-:-:S13]  /*18350*/  PLOP3.LUT P1, PT, PT, PT, UP0, 0x80, 0x0 ;  /* 0x000000000000781c */ /* 0x000fda0003f2f008 */
[----:B------:R-:W-:Y:S05]  /*18360*/  @!P1 BRA `(.L_x_540) ;  /* 0x0000000000049947 */ /* 0x000fea0003800000 */
[----:B------:R-:W-:Y:S01]  /*18370*/  BPT.TRAP 0x1 ;  /* 0x000000040000795c */ /* 0x000fe20000300000 */
.L_x_540:
[----:B------:R-:W2:Y:S01]  /*18380*/  S2UR UR37, SR_CgaCtaId ;  /* 0x00000000002579c3 */ /* 0x000ea20000008800 */
[----:B------:R-:W-:Y:S01]  /*18390*/  UMOV UR13, 0x400 ;  /* 0x00000400000d7882 */ /* 0x000fe20000000000 */
[----:B-1----:R-:W-:-:S04]  /*183a0*/  MOV R2, 0x1 ;  /* 0x0000000100027802 */ /* 0x002fc80000000f00 */
[----:B------:R-:W-:Y:S01]  /*183b0*/  SHF.L.U32 R2, R2, 0x1f, RZ ;  /* 0x0000001f02027819 */ /* 0x000fe200000006ff */
[----:B--2---:R-:W-:-:S09]  /*183c0*/  ULEA UR13, UR37, UR13, 0x18 ;  /* 0x0000000d250d7291 */ /* 0x004fd2000f8ec03f */
[----:B------:R-:W1:Y:S02]  /*183d0*/  SYNCS.PHASECHK.TRANS64.TRYWAIT P2, [UR13+0xa0], R2 ;  /* 0x0000a002ff0075a7 */ /* 0x000e64000804014d */
[----:B-1----:R-:W-:Y:S05]  /*183e0*/  @!P2 BRA `(.L_x_541) ;  /* 0x0000002800aca947 */ /* 0x002fea0003800000 */
.L_x_634:
[----:B------:R-:W-:Y:S04]  /*183f0*/  BSSY B0, `(.L_x_542) ;  /* 0x000000e000007945 */ /* 0x000fe80003800000 */
[----:B------:R-:W-:Y:S05]  /*18400*/  @!P0 BRA `(.L_x_543) ;  /* 0x0000000000308947 */ /* 0x000fea0003800000 */
[----:B------:R-:W-:Y:S01]  /*18410*/  R2UR UR44, R4 ;  /* 0x00000000042c72ca */ /* 0x000fe200000e0000 */
[----:B------:R-:W-:Y:S02]  /*18420*/  UIADD3 UR8, UP0, UR22, 0x3f0, URZ ;  /* 0x000003f016087890 */ /* 0x000fe4000ff1e03f */
[----:B------:R-:W-:Y:S02]  /*18430*/  UIADD3 UR40, UR13, 0x100, URZ ;  /* 0x000001000d287890 */ /* 0x000fe4000fffe03f */
[----:B------:R-:W-:Y:S02]  /*18440*/  UIADD3 UR41, UR13, 0x80, URZ ;  /* 0x000000800d297890 */ /* 0x000fe4000fffe03f */
[----:B------:R-:W-:Y:S01]  /*18450*/  UIADD3.X UR9, URZ, UR23, URZ, UP0, !UPT ;  /* 0x000000173f097290 */ /* 0x000fe200087fe43f */
[----:B------:R-:W-:Y:S01]  /*18460*/  UMOV UR10, 0x0 ;  /* 0x00000000000a7882 */ /* 0x000fe20000000000 */
[----:B------:R-:W-:-:S07]  /*18470*/  UMOV UR11, 0x10000000 ;  /* 0x10000000000b7882 */ /* 0x000fce0000000000 */
[----:B------:R2:W-:Y:S02]  /*18480*/  UTMALDG.3D [UR40], [UR8], desc[UR10] ;  /* 0x00000a28080075b4 */ /* 0x0005e40008011000 */
[----:B--2---:R-:W-:Y:S05]  /*18490*/  @!P1 BRA `(.L_x_544) ;  /* 0x0000000000049947 */ /* 0x004fea0003800000 */
[----:B------:R-:W-:Y:S01]  /*184a0*/  BPT.TRAP 0x1 ;  /* 0x000000040000795c */ /* 0x000fe20000300000 */
.L_x_544:
[----:B-1----:R-:W1:Y:S02]  /*184b0*/  LDC R3, c[0x0][0x800] ;  /* 0x00020000ff037b82 */ /* 0x002e640000000800 */
[----:B-1----:R2:W-:Y:S02]  /*184c0*/  SYNCS.ARRIVE.TRANS64.RED.A0TR RZ, [UR13+0x80], R3 ;  /* 0x00008003ffff79a7 */ /* 0x0025e4000830040d */
.L_x_543:
[----:B------:R-:W-:Y:S05]  /*184d0*/  BSYNC B0 ;  /* 0x0000000000007941 */ /* 0x000fea0003800000 */
.L_x_542:
[----:B------:R-:W-:Y:S05]  /*184e0*/  @!P1 BRA `(.L_x_545) ;  /* 0x0000000000049947 */ /* 0x000fea0003800000 */
[----:B------:R-:W-:Y:S01]  /*184f0*/  BPT.TRAP 0x1 ;  /* 0x000000040000795c */ /* 0x000fe20000300000 */
.L_x_545:
[----:B------:R-:W-:-:S04]  /*18500*/  UIADD3 UR33, UR13, 0x80, URZ ;  /* 0x000000800d217890 */ /* 0x000fc8000fffe03f */
[----:B------:R-:W-:-:S09]  /*18510*/  UPRMT UR16, UR37, 0x654, UR33 ;  /* 0x0000065425107896 */ /* 0x000fd20008000021 */
[----:B------:R-:W-:Y:S01]  /*18520*/  SYNCS.ARRIVE.TRANS64.RED.A1T0 RZ, [UR16], RZ ;  /* 0x000000ffffff79a7 */ /* 0x000fe20008100410 */
[----:B------:R-:W-:Y:S05]  /*18530*/  @!P1 BRA `(.L_x_546) ;  /* 0x0000000000049947 */ /* 0x000fea0003800000 */
[----:B------:R-:W-:Y:S01]  /*18540*/  BPT.TRAP 0x1 ;  /* 0x000000040000795c */ /* 0x000fe20000300000 */
.L_x_546:
[----:B------:R-:W3:Y:S02]  /*18550*/  SYNCS.PHASECHK.TRANS64.TRYWAIT P2, [UR13+0xa8], R2 ;  /* 0x0000a802ff0075a7 */ /* 0x000ee4000804014d */
[----:B---3--:R-:W-:Y:S05]  /*18560*/  @!P2 BRA `(.L_x_547) ;  /* 0x000000280064a947 */ /* 0x008fea0003800000 */
.L_x_635:
[----:B------:R-:W-:Y:S04]  /*18570*/  BSSY B0, `(.L_x_548) ;  /* 0x0000010000007945 */ /* 0x000fe80003800000 */
[----:B------:R-:W-:Y:S05]  /*18580*/  @!P0 BRA `(.L_x_549) ;  /* 0x0000000000388947 */ /* 0x000fea0003800000 */
[----:B------:R-:W-:Y:S01]  /*18590*/  UIADD3 UR18, UP0, UR22, 0x3f0, URZ ;  /* 0x000003f016127890 */ /* 0x000fe2000ff1e03f */
[----:B------:R-:W-:Y:S01]  /*185a0*/  R2UR UR12, R4 ;  /* 0x00000000040c72ca */ /* 0x000fe200000e0000 */
[----:B------:R-:W-:Y:S02]  /*185b0*/  UIADD3 UR10, UR42, 0x20, URZ ;  /* 0x000000202a0a7890 */ /* 0x000fe4000fffe03f */
[----:B------:R-:W-:Y:S02]  /*185c0*/  UIADD3 UR8, UR13, 0x1100, URZ ;  /* 0x000011000d087890 */ /* 0x000fe4000fffe03f */
[----:B------:R-:W-:Y:S02]  /*185d0*/  UIADD3 UR9, UR13, 0x88, URZ ;  /* 0x000000880d097890 */ /* 0x000fe4000fffe03f */
[----:B------:R-:W-:Y:S01]  /*185e0*/  UIADD3.X UR19, URZ, UR23, URZ, UP0, !UPT ;  /* 0x000000173f137290 */ /* 0x000fe200087fe43f */
[----:B------:R-:W-:Y:S01]  /*185f0*/  UMOV UR24, 0x0 ;  /* 0x0000000000187882 */ /* 0x000fe20000000000 */
[----:B------:R-:W-:Y:S01]  /*18600*/  UMOV UR25, 0x10000000 ;  /* 0x1000000000197882 */ /* 0x000fe20000000000 */
[----:B------:R-:W-:-:S06]  /*18610*/  UMOV UR11, UR43 ;  /* 0x0000002b000b7c82 */ /* 0x000fcc0008000000 */
[----:B------:R3:W-:Y:S02]  /*18620*/  UTMALDG.3D [UR8], [UR18], desc[UR24] ;  /* 0x00001808120075b4 */ /* 0x0007e40008011000 */
[----:B---3--:R-:W-:Y:S05]  /*18630*/  @!P1 BRA `(.L_x_550) ;  /* 0x0000000000049947 */ /* 0x008fea0003800000 */
[----:B------:R-:W-:Y:S01]  /*18640*/  BPT.TRAP 0x1 ;  /* 0x000000040000795c */ /* 0x000fe20000300000 */
.L_x_550:
[----:B-12---:R-:W1:Y:S02]  /*18650*/  LDC R3, c[0x0][0x800] ;  /* 0x00020000ff037b82 */ /* 0x006e640000000800 */
[----:B-1----:R3:W-:Y:S02]  /*18660*/  SYNCS.ARRIVE.TRANS64.RED.A0TR RZ, [UR13+0x88], R3 ;  /* 0x00008803ffff79a7 */ /* 0x0027e4000830040d */
.L_x_549:
[----:B------:R-:W-:Y:S05]  /*18670*/  BSYNC B0 ;  /* 0x0000000000007941 */ /* 0x000fea0003800000 */
.L_x_548:
[----:B------:R-:W-:Y:S05]  /*18680*/  @!P1 BRA `(.L_x_551) ;  /* 0x0000000000049947 */ /* 0x000fea0003800000 */
[----:B------:R-:W-:Y:S01]  /*18690*/  BPT.TRAP 0x1 ;  /* 0x000000040000795c */ /* 0x000fe20000300000 */
.L_x_551:
[----:B------:R-:W-:-:S04]  /*186a0*/  UIADD3 UR25, UR13, 0x88, URZ ;  /* 0x000000880d197890 */ /* 0x000fc8000fffe03f */
[----:B------:R-:W-:-:S09]  /*186b0*/  UPRMT UR18, UR37, 0x654, UR25 ;  /* 0x0000065425127896 */ /* 0x000fd20008000019 */
[----:B------:R-:W-:Y:S01]  /*186c0*/  SYNCS.ARRIVE.TRANS64.RED.A1T0 RZ, [UR18], RZ ;  /* 0x000000ffffff79a7 */ /* 0x000fe20008100412 */
[----:B------:R-:W-:Y:S05]  /*186d0*/  @!P1 BRA `(.L_x_552) ;  /* 0x0000000000049947 */ /* 0x000fea0003800000 */
[----:B------:R-:W-:Y:S01]  /*186e0*/  BPT.TRAP 0x1 ;  /* 0x000000040000795c */ /* 0x000fe20000300000 */
.L_x_552:
[----:B------:R-:W4:Y:S02]  /*186f0*/  SYNCS.PHASECHK.TRANS64.TRYWAIT P2, [UR13+0xb0], R2 ;  /* 0x0000b002ff0075a7 */ /* 0x000f24000804014d */
[----:B----4-:R-:W-:Y:S05]  /*18700*/  @!P2 BRA `(.L_x_553) ;  /* 0x000000280014a947 */ /* 0x010fea0003800000 */
.L_x_636:
        /* <DEDUP_REMOVED lines=12> */
[----:B----4-:R-:W-:Y:S05]  /*187d0*/  @!P1 BRA `(.L_x_556) ;  /* 0x0000000000049947 */ /* 0x010fea0003800000 */
[----:B------:R-:W-:Y:S01]  /*187e0*/  BPT.TRAP 0x1 ;  /* 0x000000040000795c */ /* 0x000fe20000300000 */
.L_x_556:
[----:B-123--:R-:W1:Y:S02]  /*187f0*/  LDC R3, c[0x0][0x800] ;  /* 0x00020000ff037b82 */ /* 0x00ee640000000800 */
[----:B-1----:R4:W-:Y:S02]  /*18800*/  SYNCS.ARRIVE.TRANS64.RED.A0TR RZ, [UR13+0x90], R3 ;  /* 0x00009003ffff79a7 */ /* 0x0029e4000830040d */
.L_x_555:
[----:B------:R-:W-:Y:S05]  /*18810*/  BSYNC B0 ;  /* 0x0000000000007941 */ /* 0x000fea0003800000 */
.L_x_554:
[----:B------:R-:W-:Y:S05]  /*18820*/  @!P1 BRA `(.L_x_557) ;  /* 0x0000000000049947 */ /* 0x000fea0003800000 */
[----:B------:R-:W-:Y:S01]  /*18830*/  BPT.TRAP 0x1 ;  /* 0x000000040000795c */ /* 0x000fe20000300000 */
.L_x_557:
[----:B------:R-:W-:-:S04]  /*18840*/  UIADD3 UR17, UR13, 0x90, URZ ;  /* 0x000000900d117890 */ /* 0x000fc8000fffe03f */
[----:B------:R-:W-:-:S09]  /*18850*/  UPRMT UR29, UR37, 0x654, UR17 ;  /* 0x00000654251d7896 */ /* 0x000fd20008000011 */
[----:B------:R-:W-:Y:S01]  /*18860*/  SYNCS.ARRIVE.TRANS64.RED.A1T0 RZ, [UR29], RZ ;  /* 0x000000ffffff79a7 */ /* 0x000fe2000810041d */
[----:B------:R-:W-:Y:S05]  /*18870*/  @!P1 BRA `(.L_x_558) ;  /* 0x0000000000049947 */ /* 0x000fea0003800000 */
[----:B------:R-:W-:Y:S01]  /*18880*/  BPT.TRAP 0x1 ;  /* 0x000000040000795c */ /* 0x000fe20000300000 */
.L_x_558:
[----:B------:R-:W5:Y:S02]  /*18890*/  SYNCS.PHASECHK.TRANS64.TRYWAIT P2, [UR13+0xb8], R2 ;  /* 0x0000b802ff0075a7 */ /* 0x000f64000804014d */
[----:B-----5:R-:W-:Y:S05]  /*188a0*/  @!P2 BRA `(.L_x_559) ;  /* 0x0000002400c4a947 */ /* 0x020fea0003800000 */
.L_x_637:
        /* <DEDUP_REMOVED lines=12> */
[----:B-1----:R-:W-:Y:S05]  /*18970*/  @!P1 BRA `(.L_x_562) ;  /* 0x0000000000049947 */ /* 0x002fea0003800000 */
[----:B------:R-:W-:Y:S01]  /*18980*/  BPT.TRAP 0x1 ;  /* 0x000000040000795c */ /* 0x000fe20000300000 */
.L_x_562:
[----:B------:R-:W1:Y:S02]  /*18990*/  LDC R2, c[0x0][0x800] ;  /* 0x00020000ff027b82 */ /* 0x000e640000000800 */
[----:B-1----:R1:W-:Y:S02]  /*189a0*/  SYNCS.ARRIVE.TRANS64.RED.A0TR RZ, [UR13+0x98], R2 ;  /* 0x00009802ffff79a7 */ /* 0x0023e4000830040d */
.L_x_561:
[----:B------:R-:W-:Y:S05]  /*189b0*/  BSYNC B0 ;  /* 0x0000000000007941 */ /* 0x000fea0003800000 */
.L_x_560:
[----:B------:R-:W-:Y:S05]  /*189c0*/  @!P1 BRA `(.L_x_563) ;  /* 0x0000000000049947 */ /* 0x000fea0003800000 */
[----:B------:R-:W-:Y:S01]  /*189d0*/  BPT.TRAP 0x1 ;  /* 0x000000040000795c */ /* 0x000fe20000300000 */
.L_x_563:
[----:B------:R-:W-:-:S04]  /*189e0*/  UIADD3 UR9, UR13, 0x98, URZ ;  /* 0x000000980d097890 */ /* 0x000fc8000fffe03f */
[----:B------:R-:W-:-:S09]  /*189f0*/  UPRMT UR30, UR37, 0x654, UR9 ;  /* 0x00000654251e7896 */ /* 0x000fd20008000009 */
[----:B------:R-:W-:Y:S01]  /*18a00*/  SYNCS.ARRIVE.TRANS64.RED.A1T0 RZ, [UR30], RZ ;  /* 0x000000ffffff79a7 */ /* 0x000fe2000810041e */
[----:B------:R-:W-:Y:S05]  /*18a10*/  @!P1 BRA `(.L_x_564) ;  /* 0x0000000000049947 */ /* 0x000fea0003800000 */
[----:B------:R-:W-:Y:S01]  /*18a20*/  BPT.TRAP 0x1 ;  /* 0x000000040000795c */ /* 0x000fe20000300000 */
.L_x_564:
[----:B-1----:R-:W-:-:S04]  /*18a30*/  SHF.L.U32 R2, RZ, 0x1f, RZ ;  /* 0x0000001fff027819 */ /* 0x002fc800000006ff */
[----:B------:R-:W1:Y:S02]  /*18a40*/  SYNCS.PHASECHK.TRANS64.TRYWAIT P2, [UR13+0xa0], R2 ;  /* 0x0000a002ff0075a7 */ /* 0x000e64000804014d */
[----:B-1----:R-:W-:Y:S05]  /*18a50*/  @!P2 BRA `(.L_x_565) ;  /* 0x000000240070a947 */ /* 0x002fea0003800000 */
.L_x_638:
        /* <DEDUP_REMOVED lines=13> */
.L_x_568:
[----:B--234-:R-:W1:Y:S02]  /*18b30*/  LDC R3, c[0x0][0x800] ;  /* 0x00020000ff037b82 */ /* 0x01ce640000000800 */
[----:B-1----:R1:W-:Y:S02]  /*18b40*/  SYNCS.ARRIVE.TRANS64.RED.A0TR RZ, [UR13+0x80], R3 ;  /* 0x00008003ffff79a7 */ /* 0x0023e4000830040d */
.L_x_567:
[----:B------:R-:W-:Y:S05]  /*18b50*/  BSYNC B0 ;  /* 0x0000000000007941 */ /* 0x000fea0003800000 */
.L_x_566:
[----:B------:R-:W-:Y:S05]  /*18b60*/  @!P1 BRA `(.L_x_569) ;  /* 0x0000000000049947 */ /* 0x000fea0003800000 */
[----:B------:R-:W-:Y:S01]  /*18b70*/  BPT.TRAP 0x1 ;  /* 0x000000040000795c */ /* 0x000fe20000300000 */
.L_x_569:
[----:B------:R-:W-:Y:S01]  /*18b80*/  SYNCS.ARRIVE.TRANS64.RED.A1T0 RZ, [UR16], RZ ;  /* 0x000000ffffff79a7 */ /* 0x000fe20008100410 */
[----:B------:R-:W-:Y:S05]  /*18b90*/  @!P1 BRA `(.L_x_570) ;  /* 0x0000000000049947 */ /* 0x000fea0003800000 */
[----:B------:R-:W-:Y:S01]  /*18ba0*/  BPT.TRAP 0x1 ;  /* 0x000000040000795c */ /* 0x000fe20000300000 */
.L_x_570:
[----:B------:R-:W5:Y:S02]  /*18bb0*/  SYNCS.PHASECHK.TRANS64.TRYWAIT P2, [UR13+0xa8], R2 ;  /* 0x0000a802ff0075a7 */ /* 0x000f64000804014d */
[----:B-----5:R-:W-:Y:S05]  /*18bc0*/  @!P2 BRA `(.L_x_571) ;  /* 0x00000024002ca947 */ /* 0x020fea0003800000 */
.L_x_639:
        /* <DEDUP_REMOVED lines=13> */
.L_x_574:
[----:B--234-:R-:W1:Y:S02]  /*18ca0*/  LDC R3, c[0x0][0x800] ;  /* 0x00020000ff037b82 */ /* 0x01ce640000000800 */
[----:B-1----:R1:W-:Y:S02]  /*18cb0*/  SYNCS.ARRIVE.TRANS64.RED.A0TR RZ, [UR13+0x88], R3 ;  /* 0x00008803ffff79a7 */ /* 0x0023e4000830040d */
.L_x_573:
[----:B------:R-:W-:Y:S05]  /*18cc0*/  BSYNC B0 ;  /* 0x0000000000007941 */ /* 0x000fea0003800000 */
.L_x_572:
[----:B------:R-:W-:Y:S05]  /*18cd0*/  @!P1 BRA `(.L_x_575) ;  /* 0x0000000000049947 */ /* 0x000fea0003800000 */
[----:B------:R-:W-:Y:S01]  /*18ce0*/  BPT.TRAP 0x1 ;  /* 0x000000040000795c */ /* 0x000fe20000300000 */
.L_x_575:
[----:B------:R-:W-:Y:S01]  /*18cf0*/  SYNCS.ARRIVE.TRANS64.RED.A1T0 RZ, [UR18], RZ ;  /* 0x000000ffffff79a7 */ /* 0x000fe20008100412 */
[----:B------:R-:W-:Y:S05]  /*18d00*/  @!P1 BRA `(.L_x_576) ;  /* 0x0000000000049947 */ /* 0x000fea0003800000 */
[----:B------:R-:W-:Y:S01]  /*18d10*/  BPT.TRAP 0x1 ;  /* 0x000000040000795c */ /* 0x000fe20000300000 */
.L_x_576:
[----:B------:R-:W5:Y:S02]  /*18d20*/  SYNCS.PHASECHK.TRANS64.TRYWAIT P2, [UR13+0xb0], R2 ;  /* 0x0000b002ff0075a7 */ /* 0x000f64000804014d */
[----:B-----5:R-:W-:Y:S05]  /*18d30*/  @!P2 BRA `(.L_x_577) ;  /* 0x0000002000e8a947 */ /* 0x020fea0003800000 */
.L_x_640:
        /* <DEDUP_REMOVED lines=13> */
.L_x_580:
[----:B--234-:R-:W1:Y:S02]  /*18e10*/  LDC R3, c[0x0][0x800] ;  /* 0x00020000ff037b82 */ /* 0x01ce640000000800 */
[----:B-1----:R1:W-:Y:S02]  /*18e20*/  SYNCS.ARRIVE.TRANS64.RED.A0TR RZ, [UR13+0x90], R3 ;  /* 0x00009003ffff79a7 */ /* 0x0023e4000830040d */
.L_x_579:
[----:B------:R-:W-:Y:S05]  /*18e30*/  BSYNC B0 ;  /* 0x0000000000007941 */ /* 0x000fea0003800000 */
.L_x_578:
[----:B------:R-:W-:Y:S05]  /*18e40*/  @!P1 BRA `(.L_x_581) ;  /* 0x0000000000049947 */ /* 0x000fea0003800000 */
[----:B------:R-:W-:Y:S01]  /*18e50*/  BPT.TRAP 0x1 ;  /* 0x000000040000795c */ /* 0x000fe20000300000 */
.L_x_581:
[----:B------:R-:W-:Y:S01]  /*18e60*/  SYNCS.ARRIVE.TRANS64.RED.A1T0 RZ, [UR29], RZ ;  /* 0x000000ffffff79a7 */ /* 0x000fe2000810041d */
[----:B------:R-:W-:Y:S05]  /*18e70*/  @!P1 BRA `(.L_x_582) ;  /* 0x0000000000049947 */ /* 0x000fea0003800000 */
[----:B------:R-:W-:Y:S01]  /*18e80*/  BPT.TRAP 0x1 ;  /* 0x000000040000795c */ /* 0x000fe20000300000 */
.L_x_582:
[----:B------:R-:W5:Y:S02]  /*18e90*/  SYNCS.PHASECHK.TRANS64.TRYWAIT P2, [UR13+0xb8], R2 ;  /* 0x0000b802ff0075a7 */ /* 0x000f64000804014d */
[----:B-----5:R-:W-:Y:S05]  /*18ea0*/  @!P2 BRA `(.L_x_583) ;  /* 0x0000002000a4a947 */ /* 0x020fea0003800000 */
.L_x_641:
        /* <DEDUP_REMOVED lines=13> */
.L_x_586:
[----:B------:R-:W1:Y:S02]  /*18f80*/  LDC R2, c[0x0][0x800] ;  /* 0x00020000ff027b82 */ /* 0x000e640000000800 */
[----:B-1----:R1:W-:Y:S02]  /*18f90*/  SYNCS.ARRIVE.TRANS64.RED.A0TR RZ, [UR13+0x98], R2 ;  /* 0x00009802ffff79a7 */ /* 0x0023e4000830040d */
.L_x_585:
[----:B------:R-:W-:Y:S05]  /*18fa0*/  BSYNC B0 ;  /* 0x0000000000007941 */ /* 0x000fea0003800000 */
.L_x_584:
[----:B------:R-:W-:Y:S05]  /*18fb0*/  @!P1 BRA `(.L_x_587) ;  /* 0x0000000000049947 */ /* 0x000fea0003800000 */
[----:B------:R-:W-:Y:S01]  /*18fc0*/  BPT.TRAP 0x1 ;  /* 0x000000040000795c */ /* 0x000fe20000300000 */
.L_x_587:
[----:B------:R-:W5:Y:S01]  /*18fd0*/  LDL.LU R19, [R1+0xc8] ;  /* 0x0000c80001137983 */ /* 0x000f620000300800 */
[----:B------:R-:W-:Y:S03]  /*18fe0*/  SYNCS.ARRIVE.TRANS64.RED.A1T0 RZ, [UR30], RZ ;  /* 0x000000ffffff79a7 */ /* 0x000fe6000810041e */
[----:B------:R-:W2:Y:S01]  /*18ff0*/  LDL.LU R18, [R1+0xc4] ;  /* 0x0000c40001127983 */ /* 0x000ea20000300800 */
[----:B-1----:R-:W-:Y:S02]  /*19000*/  PRMT R2, RZ, 0x7610, R2 ;  /* 0x00007610ff027816 */ /* 0x002fe40000000002 */
[----:B------:R-:W-:Y:S02]  /*19010*/  MOV R7, 0xffffffff ;  /* 0xffffffff00077802 */ /* 0x000fe40000000f00 */
[----:B------:R-:W-:Y:S02]  /*19020*/  MOV R5, 0xffffffff ;  /* 0xffffffff00057802 */ /* 0x000fe40000000f00 */
[----:B------:R-:W-:-:S02]  /*19030*/  MOV R4, 0xffffffff ;  /* 0xffffffff00047802 */ /* 0x000fc40000000f00 */
[----:B--2---:R-:W-:-:S04]  /*19040*/  IADD3 R18, P0, R18, UR52, RZ ;  /* 0x0000003412127c10 */ /* 0x004fc8000ff1e0ff */
[----:B-----5:R-:W-:Y:S01]  /*19050*/  IADD3.X R19, R19, UR38, RZ, P0, !PT ;  /* 0x0000002613137c10 */ /* 0x020fe200087fe4ff */
[----:B------:R1:W-:Y:S01]  /*19060*/  STL [R1+0xc4], R18 ;  /* 0x0000c41201007387 */ /* 0x0003e20000100800 */
[----:B------:R-:W-:-:S03]  /*19070*/  ISETP.GE.U32.AND P0, PT, R18, UR6, PT ;  /* 0x0000000612007c0c */ /* 0x000fc6000bf06070 */
[----:B------:R1:W-:Y:S01]  /*19080*/  STL [R1+0xc8], R19 ;  /* 0x0000c81301007387 */ /* 0x0003e20000100800 */
[----:B------:R-:W-:-:S13]  /*19090*/  ISETP.GE.U32.AND.EX P0, PT, R19, UR7, PT, P0 ;  /* 0x0000000713007c0c */ /* 0x000fda000bf06100 */
[----:B-1----:R-:W-:Y:S05]  /*190a0*/  @P0 BRA `(.L_x_588) ;  /* 0x00000004005c0947 */ /* 0x002fea0003800000 */
[----:B------:R-:W1:Y:S01]  /*190b0*/  LDC.64 R14, c[0x0][0x8d0] ;  /* 0x00023400ff0e7b82 */ /* 0x000e620000000a00 */
[----:B------:R-:W-:Y:S02]  /*190c0*/  MOV R2, R18 ;  /* 0x0000001200027202 */ /* 0x000fe40000000f00 */
[----:B---34-:R-:W-:-:S05]  /*190d0*/  MOV R3, R19 ;  /* 0x0000001300037202 */ /* 0x018fca0000000f00 */
[----:B------:R-:W2:Y:S08]  /*190e0*/  LDC R16, c[0x0][0x8d8] ;  /* 0x00023600ff107b82 */ /* 0x000eb00000000800 */
[----:B------:R-:W3:Y:S01]  /*190f0*/  LDC.64 R12, c[0x0][0x8c8] ;  /* 0x00023200ff0c7b82 */ /* 0x000ee20000000a00 */
[----:B-1----:R-:W-:-:S04]  /*19100*/  ISETP.NE.U32.AND P0, PT, R14, RZ, PT ;  /* 0x000000ff0e00720c */ /* 0x002fc80003f05070 */
[----:B------:R-:W-:-:S13]  /*19110*/  ISETP.NE.AND.EX P0, PT, R15, RZ, PT, P0 ;  /* 0x000000ff0f00720c */ /* 0x000fda0003f05300 */
[----:B--23--:R-:W-:Y:S05]  /*19120*/  @!P0 BRA `(.L_x_589) ;  /* 0x0000000000288947 */ /* 0x00cfea0003800000 */
        /* <DEDUP_REMOVED lines=10> */
.L_x_589:
[-CC-:B------:R-:W-:Y:S01]  /*191d0*/  SHF.R.U64 R14, R2, R16.reuse, R3.reuse ;  /* 0x00000010020e7219 */ /* 0x180fe20000001203 */
[----:B------:R-:W1:Y:S01]  /*191e0*/  LDC.64 R6, c[0x0][0x8e8] ;  /* 0x00023a00ff067b82 */ /* 0x000e620000000a00 */
[----:B------:R-:W-:Y:S01]  /*191f0*/  SHF.R.U32.HI R2, RZ, R16, R3 ;  /* 0x00000010ff027219 */ /* 0x000fe20000011603 */
[----:B------:R-:W2:Y:S01]  /*19200*/  S2R R15, SR_CTAID.X ;  /* 0x00000000000f7919 */ /* 0x000ea20000002500 */
[----:B------:R-:W-:Y:S01]  /*19210*/  IADD3 R17, P0, RZ, -R14, RZ ;  /* 0x8000000eff117210 */ /* 0x000fe20007f1e0ff */
[----:B------:R-:W-:-:S03]  /*19220*/  ULDC UR8, c[0x0][0x150] ;  /* 0x0000540000087ab9 */ /* 0x000fc60000000800 */
[----:B------:R-:W-:Y:S01]  /*19230*/  IADD3.X R3, RZ, ~R2, RZ, P0, !PT ;  /* 0x80000002ff037210 */ /* 0x000fe200007fe4ff */
[----:B------:R-:W3:Y:S04]  /*19240*/  LDC R4, c[0x0][0x8c0] ;  /* 0x00023000ff047b82 */ /* 0x000ee80000000800 */
[----:B------:R-:W-:Y:S01]  /*19250*/  IMAD R2, R3, R12, RZ ;  /* 0x0000000c03027224 */ /* 0x000fe200078e02ff */
[----:B------:R-:W-:-:S03]  /*19260*/  MOV R3, R19 ;  /* 0x0000001300037202 */ /* 0x000fc60000000f00 */
[----:B------:R-:W4:Y:S01]  /*19270*/  LDC R21, c[0x0][0x8b0] ;  /* 0x00022c00ff157b82 */ /* 0x000f220000000800 */
[C---:B------:R-:W-:Y:S01]  /*19280*/  IMAD R5, R17.reuse, R13, R2 ;  /* 0x0000000d11057224 */ /* 0x040fe200078e0202 */
[----:B------:R-:W-:Y:S01]  /*19290*/  MOV R2, R18 ;  /* 0x0000001200027202 */ /* 0x000fe20000000f00 */
[----:B------:R-:W2:Y:S04]  /*192a0*/  S2R R13, SR_CTAID.Y ;  /* 0x00000000000d7919 */ /* 0x000ea80000002600 */
[----:B------:R-:W-:Y:S01]  /*192b0*/  IMAD.WIDE.U32 R2, R17, R12, R2 ;  /* 0x0000000c11027225 */ /* 0x000fe200078e0002 */
[----:B------:R-:W5:Y:S01]  /*192c0*/  LDC R23, c[0x0][0x900] ;  /* 0x00024000ff177b82 */ /* 0x000f620000000800 */
[----:B-1----:R-:W-:-:S03]  /*192d0*/  ISETP.NE.U32.AND P0, PT, R6, RZ, PT ;  /* 0x000000ff0600720c */ /* 0x002fc60003f05070 */
[----:B------:R-:W-:Y:S02]  /*192e0*/  IADD3 R3, R3, R5, RZ ;  /* 0x0000000503037210 */ /* 0x000fe40007ffe0ff */
[----:B------:R-:W-:Y:S02]  /*192f0*/  ISETP.NE.AND.EX P0, PT, R7, RZ, PT, P0 ;  /* 0x000000ff0700720c */ /* 0x000fe40003f05300 */
[-CC-:B---3--:R-:W-:Y:S02]  /*19300*/  SHF.R.U64 R17, R2, R4.reuse, R3.reuse ;  /* 0x0000000402117219 */ /* 0x188fe40000001203 */
[----:B------:R-:W-:Y:S02]  /*19310*/  SHF.R.U32.HI R2, RZ, R4, R3 ;  /* 0x00000004ff027219 */ /* 0x000fe40000011603 */
[----:B--2---:R-:W-:Y:S02]  /*19320*/  I2FP.F32.U32 R3, R15 ;  /* 0x0000000f00037245 */ /* 0x004fe40000201000 */
[----:B----4-:R-:W-:-:S03]  /*19330*/  SHF.R.U64 R19, R17, R21, R2 ;  /* 0x0000001511137219 */ /* 0x010fc60000001202 */
[----:B------:R-:W-:Y:S01]  /*19340*/  FMUL R16, R3, UR8 ;  /* 0x0000000803107c20 */ /* 0x000fe20008400000 */
[----:B------:R-:W-:-:S04]  /*19350*/  SHF.R.U32.HI R2, RZ, R21, R2 ;  /* 0x00000015ff027219 */ /* 0x000fc80000011602 */
[-CC-:B-----5:R-:W-:Y:S02]  /*19360*/  SHF.R.U64 R12, R19, R23.reuse, R2.reuse ;  /* 0x00000017130c7219 */ /* 0x1a0fe40000001202 */
[----:B------:R-:W-:Y:S02]  /*19370*/  SHF.R.U32.HI R21, RZ, R23, R2 ;  /* 0x00000017ff157219 */ /* 0x000fe40000011602 */
[----:B------:R-:W-:Y:S02]  /*19380*/  MOV R2, R12 ;  /* 0x0000000c00027202 */ /* 0x000fe40000000f00 */
[----:B------:R-:W-:Y:S01]  /*19390*/  MOV R3, R21 ;  /* 0x0000001500037202 */ /* 0x000fe20000000f00 */
[----:B------:R-:W-:Y:S06]  /*193a0*/  @!P0 BRA `(.L_x_590) ;  /* 0x0000000000288947 */ /* 0x000fec0003800000 */
[----:B------:R-:W1:Y:S02]  /*193b0*/  LDC R3, c[0x0][0x8f4] ;  /* 0x00023d00ff037b82 */ /* 0x000e640000000800 */
[----:B-1----:R-:W-:-:S04]  /*193c0*/  IADD3 R3, P0, R12, R3, RZ ;  /* 0x000000030c037210 */ /* 0x002fc80007f1e0ff */
[----:B------:R-:W-:-:S05]  /*193d0*/  IADD3.X R21, RZ, R21, RZ, P0, !PT ;  /* 0x00000015ff157210 */ /* 0x000fca00007fe4ff */
[----:B------:R-:W-:-:S04]  /*193e0*/  IMAD.WIDE.U32 R4, R21, R6, RZ ;  /* 0x0000000615047225 */ /* 0x000fc800078e00ff */
[----:B------:R-:W-:-:S04]  /*193f0*/  IMAD.WIDE.U32 R4, P0, R3, R7, R4 ;  /* 0x0000000703047225 */ /* 0x000fc80007800004 */
[----:B------:R-:W-:Y:S01]  /*19400*/  IMAD.WIDE.U32 R2, R3, R6, RZ ;  /* 0x0000000603027225 */ /* 0x000fe200078e00ff */
[----:B------:R-:W-:-:S04]  /*19410*/  MOV R2, R5 ;  /* 0x0000000500027202 */ /* 0x000fc80000000f00 */
[----:B------:R-:W-:Y:S02]  /*19420*/  IADD3 RZ, P1, R3, R4, RZ ;  /* 0x0000000403ff7210 */ /* 0x000fe40007f3e0ff */
[----:B------:R-:W-:-:S03]  /*19430*/  IADD3.X R3, RZ, RZ, RZ, P0, !PT ;  /* 0x000000ffff037210 */ /* 0x000fc600007fe4ff */
[----:B------:R-:W-:-:S08]  /*19440*/  IMAD.WIDE.U32.X R2, R21, R7, R2, P1 ;  /* 0x0000000715027225 */ /* 0x000fd000008e0402 */
.L_x_590:
[----:B------:R-:W1:Y:S01]  /*19450*/  LDC R24, c[0x0][0x904] ;  /* 0x00024100ff187b82 */ /* 0x000e620000000800 */
[----:B------:R-:W-:Y:S01]  /*19460*/  I2FP.F32.U32 R5, R13 ;  /* 0x0000000d00057245 */ /* 0x000fe20000201000 */
[----:B------:R-:W-:Y:S01]  /*19470*/  ULDC UR8, c[0x0][0x154] ;  /* 0x0000550000087ab9 */ /* 0x000fe20000000800 */
[----:B------:R-:W2:Y:S01]  /*19480*/  F2I.U32.TRUNC.NTZ R16, R16 ;  /* 0x0000001000107305 */ /* 0x000ea2000020f000 */
[----:B------:R-:W-:Y:S02]  /*19490*/  LOP3.LUT R17, R17, R8, RZ, 0xc0, !PT ;  /* 0x0000000811117212 */ /* 0x000fe400078ec0ff */
[----:B------:R-:W-:Y:S02]  /*194a0*/  FMUL R6, R5, UR8 ;  /* 0x0000000805067c20 */ /* 0x000fe40008400000 */
[----:B------:R-:W3:Y:S04]  /*194b0*/  LDC R20, c[0x0][0x8f0] ;  /* 0x00023c00ff147b82 */ /* 0x000ee80000000800 */
[----:B------:R-:W4:Y:S04]  /*194c0*/  F2I.U32.TRUNC.NTZ R6, R6 ;  /* 0x0000000600067305 */ /* 0x000f28000020f000 */
[----:B------:R-:W5:Y:S01]  /*194d0*/  LDC R4, c[0x0][0x144] ;  /* 0x00005100ff047b82 */ /* 0x000f620000000800 */
[----:B--2---:R-:W-:-:S07]  /*194e0*/  IADD3 R5, -R16, RZ, RZ ;  /* 0x000000ff10057210 */ /* 0x004fce0007ffe1ff */
[----:B------:R-:W2:Y:S01]  /*194f0*/  LDC R18, c[0x0][0x148] ;  /* 0x00005200ff127b82 */ /* 0x000ea20000000800 */
[----:B-1----:R-:W-:-:S07]  /*19500*/  ISETP.NE.AND P0, PT, R24, 0x1, PT ;  /* 0x000000011800780c */ /* 0x002fce0003f05270 */
[----:B------:R-:W1:Y:S01]  /*19510*/  LDC R21, c[0x0][0x8e0] ;  /* 0x00023800ff157b82 */ /* 0x000e620000000800 */
[----:B---3--:R-:W-:Y:S02]  /*19520*/  SHF.R.U64 R3, R2, R20, R3 ;  /* 0x0000001402037219 */ /* 0x008fe40000001203 */
[----:B------:R-:W-:-:S05]  /*19530*/  LOP3.LUT R2, R19, R0, RZ, 0xc0, !PT ;  /* 0x0000000013027212 */ /* 0x000fca00078ec0ff */
[----:B------:R-:W3:Y:S01]  /*19540*/  LDC R22, c[0x0][0x8b8] ;  /* 0x00022e00ff167b82 */ /* 0x000ee20000000800 */
[----:B-----5:R-:W-:Y:S01]  /*19550*/  IMAD R7, R4, R5, R15 ;  /* 0x0000000504077224 */ /* 0x020fe200078e020f */
[----:B----4-:R-:W-:Y:S01]  /*19560*/  IADD3 R4, -R6, RZ, RZ ;  /* 0x000000ff06047210 */ /* 0x010fe20007ffe1ff */
[----:B------:R-:W-:Y:S01]  /*19570*/  IMAD R2, R9, R3, R2 ;  /* 0x0000000309027224 */ /* 0x000fe200078e0202 */
[----:B------:R-:W-:-:S04]  /*19580*/  IADD3 R5, -R3, RZ, RZ ;  /* 0x000000ff03057210 */ /* 0x000fc80007ffe1ff */
[----:B------:R-:W4:Y:S01]  /*19590*/  LDC R23, c[0x0][0x8a8] ;  /* 0x00022a00ff177b82 */ /* 0x000f220000000800 */
[----:B--2---:R-:W-:Y:S01]  /*195a0*/  @P0 IMAD R7, R18, R4, R13 ;  /* 0x0000000412070224 */ /* 0x004fe200078e020d */
[----:B------:R-:W-:Y:S01]  /*195b0*/  MOV R4, R14 ;  /* 0x0000000e00047202 */ /* 0x000fe20000000f00 */
[----:B-1----:R-:W-:Y:S02]  /*195c0*/  IMAD R12, R5, R21, R12 ;  /* 0x00000015050c7224 */ /* 0x002fe400078e020c */
[----:B---3--:R-:W-:Y:S01]  /*195d0*/  IMAD R7, R2, R22, R7 ;  /* 0x0000001602077224 */ /* 0x008fe200078e0207 */
[----:B------:R-:W-:Y:S01]  /*195e0*/  MOV R2, 0x1 ;  /* 0x0000000100027802 */ /* 0x000fe20000000f00 */
[----:B----4-:R-:W-:-:S05]  /*195f0*/  IMAD R12, R12, R23, R17 ;  /* 0x000000170c0c7224 */ /* 0x010fca00078e0211 */
[----:B------:R-:W-:Y:S02]  /*19600*/  SEL R5, R12, R7, !P0 ;  /* 0x000000070c057207 */ /* 0x000fe40004000000 */
[----:B------:R-:W-:-:S07]  /*19610*/  SEL R7, R7, R12, !P0 ;  /* 0x0000000c07077207 */ /* 0x000fce0004000000 */
.L_x_588:
[----:B------:R-:W-:-:S13]  /*19620*/  LOP3.LUT P0, RZ, R2, 0xff, RZ, 0xc0, !PT ;  /* 0x000000ff02ff7812 */ /* 0x000fda000780c0ff */
[----:B------:R-:W-:Y:S05]  /*19630*/  @P0 BRA `(.L_x_591) ;  /* 0xffffffe800cc0947 */ /* 0x000fea000383ffff */
.L_x_535:
[----:B------:R-:W-:Y:S01]  /*19640*/  ELECT P0, URZ, PT ;  /* 0x00000000003f782f */ /* 0x000fe20003800000 */
[----:B------:R-:W-:-:S12]  /*19650*/  BSSY B0, `(.L_x_592) ;  /* 0x000001e000007945 */ /* 0x000fd80003800000 */
[----:B------:R-:W-:Y:S05]  /*19660*/  @!P0 BRA `(.L_x_593) ;  /* 0x0000000000708947 */ /* 0x000fea0003800000 */
[----:B------:R-:W-:-:S06]  /*19670*/  ULOP3.LUT UR4, UR39, 0x2, URZ, 0xfc, !UPT ;  /* 0x0000000227047892 */ /* 0x000fcc000f8efc3f */
[----:B-1----:R-:W-:-:S04]  /*19680*/  MOV R0, UR4 ;  /* 0x0000000400007c02 */ /* 0x002fc80008000f00 */
[----:B------:R-:W-:-:S13]  /*19690*/  ISETP.NE.AND P1, PT, R0, 0x3, PT ;  /* 0x000000030000780c */ /* 0x000fda0003f25270 */
[----:B------:R-:W-:Y:S05]  /*196a0*/  @!P1 BRA `(.L_x_594) ;  /* 0x0000000000049947 */ /* 0x000fea0003800000 */
[----:B------:R-:W-:Y:S01]  /*196b0*/  BPT.TRAP 0x1 ;  /* 0x000000040000795c */ /* 0x000fe20000300000 */
.L_x_594:
[----:B------:R-:W-:Y:S02]  /*196c0*/  MOV R0, 0x400 ;  /* 0x0000040000007802 */ /* 0x000fe40000000f00 */
[----:B--234-:R-:W-:Y:S02]  /*196d0*/  MOV R3, UR37 ;  /* 0x0000002500037c02 */ /* 0x01cfe40008000f00 */
[----:B------:R-:W-:Y:S02]  /*196e0*/  MOV R2, 0x1 ;  /* 0x0000000100027802 */ /* 0x000fe40000000f00 */
[----:B------:R-:W-:Y:S02]  /*196f0*/  LEA R0, R3, R0, 0x18 ;  /* 0x0000000003007211 */ /* 0x000fe400078ec0ff */
[----:B------:R-:W-:-:S04]  /*19700*/  SHF.L.U32 R3, R2, 0x1f, RZ ;  /* 0x0000001f02037819 */ /* 0x000fc800000006ff */
[----:B------:R-:W1:Y:S02]  /*19710*/  SYNCS.PHASECHK.TRANS64.TRYWAIT P0, [R0+URZ+0xa0], R3 ;  /* 0x0000a003000075a7 */ /* 0x000e64000800017f */
[----:B-1----:R-:W-:Y:S05]  /*19720*/  @!P0 BRA `(.L_x_595) ;  /* 0x00000018009c8947 */ /* 0x002fea0003800000 */
.L_x_642:
[----:B------:R-:W-:Y:S05]  /*19730*/  @!P1 BRA `(.L_x_596) ;  /* 0x0000000000049947 */ /* 0x000fea0003800000 */
[----:B------:R-:W-:Y:S01]  /*19740*/  BPT.TRAP 0x1 ;  /* 0x000000040000795c */ /* 0x000fe20000300000 */
.L_x_596:
[----:B------:R-:W2:Y:S02]  /*19750*/  SYNCS.PHASECHK.TRANS64.TRYWAIT P0, [R0+URZ+0xa8], R3 ;  /* 0x0000a803000075a7 */ /* 0x000ea4000800017f */
[----:B--2---:R-:W-:Y:S05]  /*19760*/  @!P0 BRA `(.L_x_597) ;  /* 0x0000001800a08947 */ /* 0x004fea0003800000 */
.L_x_643:
[----:B------:R-:W-:Y:S05]  /*19770*/  @!P1 BRA `(.L_x_598) ;  /* 0x0000000000049947 */ /* 0x000fea0003800000 */
[----:B------:R-:W-:Y:S01]  /*19780*/  BPT.TRAP 0x1 ;  /* 0x000000040000795c */ /* 0x000fe20000300000 */
.L_x_598:
[----:B------:R-:W3:Y:S02]  /*19790*/  SYNCS.PHASECHK.TRANS64.TRYWAIT P0, [R0+URZ+0xb0], R3 ;  /* 0x0000b003000075a7 */ /* 0x000ee4000800017f */
[----:B---3--:R-:W-:Y:S05]  /*197a0*/  @!P0 BRA `(.L_x_599) ;  /* 0x0000001800a48947 */ /* 0x008fea0003800000 */
.L_x_644:
[----:B------:R-:W-:Y:S05]  /*197b0*/  @!P1 BRA `(.L_x_600) ;  /* 0x0000000000049947 */ /* 0x000fea0003800000 */
[----:B------:R-:W-:Y:S01]  /*197c0*/  BPT.TRAP 0x1 ;  /* 0x000000040000795c */ /* 0x000fe20000300000 */
.L_x_600:
[----:B-123--:R-:W-:-:S04]  /*197d0*/  MOV R3, 0x1 ;  /* 0x0000000100037802 */ /* 0x00efc80000000f00 */
[----:B------:R-:W-:-:S07]  /*197e0*/  SHF.L.U32 R3, R3, 0x1f, RZ ;  /* 0x0000001f03037819 */ /* 0x000fce00000006ff */
.L_x_601:
[----:B-1----:R1:W2:Y:S02]  /*197f0*/  SYNCS.PHASECHK.TRANS64.TRYWAIT P0, [R0+URZ+0xb8], R3 ;  /* 0x0000b803000075a7 */ /* 0x0022a4000800017f */
[----:B--2---:R-:W-:Y:S05]  /*19800*/  @!P0 NANOSLEEP.SYNCS 0x989680 ;  /* 0x009896800000895d */ /* 0x004fea0003900000 */
[----:B------:R-:W2:Y:S02]  /*19810*/  @!P0 SYNCS.PHASECHK.TRANS64 P0, [R0+URZ+0xb8], R3 ;  /* 0x0000b803000085a7 */ /* 0x000ea4000800007f */
[----:B--2---:R-:W-:Y:S05]  /*19820*/  @!P0 BRA `(.L_x_601) ;  /* 0xfffffffc00f08947 */ /* 0x004fea000383ffff */
.L_x_593:
[----:B------:R-:W-:Y:S05]  /*19830*/  BSYNC B0 ;  /* 0x0000000000007941 */ /* 0x000fea0003800000 */
.L_x_592:
[----:B------:R-:W-:Y:S05]  /*19840*/  EXIT ;  /* 0x000000000000794d */ /* 0x000fea0003800000 */
.L_x_530:
[----:B------:R-:W-:Y:S02]  /*19850*/  LOP3.LUT P0, RZ, R6, 0xff, RZ, 0xc0, !PT ;  /* 0x000000ff06ff7812 */ /* 0x000fe4000780c0ff */
[----:B------:R-:W-:Y:S02]  /*19860*/  MOV R11, 0x1 ;  /* 0x00000001000b7802 */ /* 0x000fe40000000f00 */
[----:B------:R-:W-:-:S09]  /*19870*/  MOV R10, RZ ;  /* 0x000000ff000a7202 */ /* 0x000fd20000000f00 */
[----:B------:R-:W-:Y:S05]  /*19880*/  @!P0 BRA `(.L_x_602) ;  /* 0x0000000c00488947 */ /* 0x000fea0003800000 */
[----:B------:R-:W1:Y:S01]  /*19890*/  LDC R0, c[0x0][0x28c] ;  /* 0x0000a300ff007b82 */ /* 0x000e620000000800 */
[----:B------:R-:W-:Y:S01]  /*198a0*/  ULDC UR16, c[0x0][0x900] ;  /* 0x0002400000107ab9 */ /* 0x000fe20000000800 */
[----:B------:R-:W-:Y:S01]  /*198b0*/  UMOV UR4, 0xffffffff ;  /* 0xffffffff00047882 */ /* 0x000fe20000000000 */
[----:B------:R-:W-:Y:S01]  /*198c0*/  BSSY B0, `(.L_x_602) ;  /* 0x00000ce000007945 */ /* 0x000fe20003800000 */
[----:B------:R-:W-:Y:S01]  /*198d0*/  USHF.L.U32 UR13, UR37, 0x7, URZ ;  /* 0x00000007250d7899 */ /* 0x000fe2000800063f */
[----:B------:R-:W-:Y:S01]  /*198e0*/  MOV R8, 0x1 ;  /* 0x0000000100087802 */ /* 0x000fe20000000f00 */
[----:B------:R-:W-:Y:S01]  /*198f0*/  USHF.L.U32 UR14, UR37, 0xd, URZ ;  /* 0x0000000d250e7899 */ /* 0x000fe2000800063f */
[----:B------:R-:W-:Y:S01]  /*19900*/  MOV R11, 0x1 ;  /* 0x00000001000b7802 */ /* 0x000fe20000000f00 */
[----:B------:R-:W-:Y:S01]  /*19910*/  USHF.L.U32 UR4, UR4, UR16, URZ ;  /* 0x0000001004047299 */ /* 0x000fe2000800063f */
[----:B------:R-:W-:Y:S01]  /*19920*/  MOV R10, RZ ;  /* 0x000000ff000a7202 */ /* 0x000fe20000000f00 */
[----:B------:R-:W-:Y:S01]  /*19930*/  ULDC UR15, c[0x0][0x8a8] ;  /* 0x00022a00000f7ab9 */ /* 0x000fe20000000800 */
[----:B------:R-:W-:Y:S01]  /*19940*/  UMOV UR5, 0x1 ;  /* 0x0000000100057882 */ /* 0x000fe20000000000 */
[----:B------:R-:W-:-:S02]  /*19950*/  ULOP3.LUT UR25, UR45, 0x2, URZ, 0xfc, !UPT ;  /* 0x000000022d197892 */ /* 0x000fc4000f8efc3f */
[----:B------:R-:W-:Y:S02]  /*19960*/  ULOP3.LUT UR13, UR13, 0x80, URZ, 0xc0, !UPT ;  /* 0x000000800d0d7892 */ /* 0x000fe4000f8ec03f */
[----:B------:R-:W-:Y:S02]  /*19970*/  ULOP3.LUT UR14, UR14, 0x2000, URZ, 0xc0, !UPT ;  /* 0x000020000e0e7892 */ /* 0x000fe4000f8ec03f */
[----:B------:R-:W-:Y:S02]  /*19980*/  UIADD3 UR15, UR15, -0x1, URZ ;  /* 0xffffffff0f0f7890 */ /* 0x000fe4000fffe03f */
[----:B------:R-:W-:Y:S02]  /*19990*/  USHF.L.U32 UR16, UR5, UR16, URZ ;  /* 0x0000001005107299 */ /* 0x000fe4000800063f */
[----:B------:R-:W-:Y:S01]  /*199a0*/  ULOP3.LUT UR17, URZ, UR4, URZ, 0x33, !UPT ;  /* 0x000000043f117292 */ /* 0x000fe2000f8e333f */
[----:B-1----:R-:W-:Y:S01]  /*199b0*/  IADD3 R0, R0, 0x3f, RZ ;  /* 0x0000003f00007810 */ /* 0x002fe20007ffe0ff */
[----:B------:R-:W-:-:S03]  /*199c0*/  ULDC.64 UR20, c[0x0][0x198] ;  /* 0x0000660000147ab9 */ /* 0x000fc60000000a00 */
[----:B------:R-:W-:-:S04]  /*199d0*/  SHF.R.S32.HI R3, RZ, 0x1f, R0 ;  /* 0x0000001fff037819 */ /* 0x000fc80000011400 */
[----:B------:R-:W-:-:S04]  /*199e0*/  LEA.HI R3, R3, R0, RZ, 0x6 ;  /* 0x0000000003037211 */ /* 0x000fc800078f30ff */
[----:B------:R-:W-:-:S04]  /*199f0*/  SHF.R.S32.HI R9, RZ, 0x6, R3 ;  /* 0x00000006ff097819 */ /* 0x000fc80000011403 */
[----:B------:R-:W-:-:S07]  /*19a00*/  IADD3 R0, R9, 0x1, RZ ;  /* 0x0000000109007810 */ /* 0x000fce0007ffe0ff */
.L_x_613:
[----:B------:R-:W-:-:S03]  /*19a10*/  UMOV UR4, 0xffffffff ;  /* 0xffffffff00047882 */ /* 0x000fc60000000000 */
[----:B------:R-:W-:Y:S05]  /*19a20*/  BRA.DIV UR4, `(.L_x_603) ;  /* 0x0000001a04187947 */ /* 0x000fea000b800000 */
[----:B------:R-:W-:-:S13]  /*19a30*/  ELECT P6, URZ, PT ;  /* 0x00000000003f782f */ /* 0x000fda00038c0000 */
.L_x_647:
[----:B------:R-:W1:Y:S01]  /*19a40*/  LDC R2, c[0x0][0x28c] ;  /* 0x0000a300ff027b82 */ /* 0x000e620000000800 */
[----:B------:R-:W-:Y:S01]  /*19a50*/  BSSY B1, `(.L_x_604) ;  /* 0x000003a000017945 */ /* 0x000fe20003800000 */
[----:B-1----:R-:W-:-:S13]  /*19a60*/  ISETP.LT.OR P6, PT, R2, 0x1, !P6 ;  /* 0x000000010200780c */ /* 0x002fda00077c1670 */
[----:B------:R-:W-:Y:S05]  /*19a70*/  @P6 BRA `(.L_x_605) ;  /* 0x0000000000dc6947 */ /* 0x000fea0003800000 */
[----:B------:R-:W-:Y:S02]  /*19a80*/  LEA R12, R5, UR13, 0x8 ;  /* 0x0000000d050c7c11 */ /* 0x000fe4000f8e40ff */
[----:B------:R-:W-:Y:S02]  /*19a90*/  SHF.L.U32 R13, R7, 0x7, RZ ;  /* 0x00000007070d7819 */ /* 0x000fe400000006ff */
[----:B------:R-:W-:Y:S02]  /*19aa0*/  MOV R16, RZ ;  /* 0x000000ff00107202 */ /* 0x000fe40000000f00 */
[----:B------:R-:W-:Y:S02]  /*19ab0*/  MOV R2, R0 ;  /* 0x0000000000027202 */ /* 0x000fe40000000f00 */
[----:B------:R-:W-:Y:S02]  /*19ac0*/  MOV R3, R11 ;  /* 0x0000000b00037202 */ /* 0x000fe40000000f00 */
[----:B------:R-:W-:-:S07]  /*19ad0*/  MOV R5, R10 ;  /* 0x0000000a00057202 */ /* 0x000fce0000000f00 */
.L_x_608:
[----:B------:R-:W1:Y:S01]  /*19ae0*/  S2R R7, SR_CgaCtaId ;  /* 0x0000000000077919 */ /* 0x000e620000008800 */
[----:B------:R-:W-:Y:S01]  /*19af0*/  MOV R6, 0x400 ;  /* 0x0000040000067802 */ /* 0x000fe20000000f00 */
[----:B------:R-:W2:Y:S03]  /*19b00*/  S2R R17, SR_TID.X ;  /* 0x0000000000117919 */ /* 0x000ea60000002100 */
[----:B-1----:R-:W-:Y:S02]  /*19b10*/  LEA R14, R7, R6, 0x18 ;  /* 0x00000006070e7211 */ /* 0x002fe400078ec0ff */
[----:B------:R-:W-:Y:S02]  /*19b20*/  SHF.L.U32 R6, R3, 0x1f, RZ ;  /* 0x0000001f03067819 */ /* 0x000fe400000006ff */
[----:B------:R-:W-:Y:S02]  /*19b30*/  LEA R15, R5, R14, 0x3 ;  /* 0x0000000e050f7211 */ /* 0x000fe400078e18ff */
[----:B--2---:R-:W-:-:S02]  /*19b40*/  LOP3.LUT P1, RZ, R17, 0x7f, RZ, 0xc0, !PT ;  /* 0x0000007f11ff7812 */ /* 0x004fc4000782c0ff */
[----:B------:R-:W1:Y:S11]  /*19b50*/  SYNCS.PHASECHK.TRANS64.TRYWAIT P0, [R15+URZ+0x40], R6 ;  /* 0x000040060f0075a7 */ /* 0x000e76000800017f */
[----:B------:R-:W2:Y:S01]  /*19b60*/  @!P1 LDC R7, c[0x0][0x500] ;  /* 0x00014000ff079b82 */ /* 0x000ea20000000800 */
[----:B-1----:R-:W-:Y:S05]  /*19b70*/  @!P0 BRA `(.L_x_606) ;  /* 0x0000001400e48947 */ /* 0x002fea0003800000 */
.L_x_648:
[----:B------:R-:W-:Y:S01]  /*19b80*/  UPRMT UR4, UR25, 0x9910, URZ ;  /* 0x0000991019047896 */ /* 0x000fe2000800003f */
[----:B--2---:R2:W-:Y:S03]  /*19b90*/  @!P1 SYNCS.ARRIVE.TRANS64 RZ, [R15+URZ], R7 ;  /* 0x000000070fff99a7 */ /* 0x0045e6000800003f */
[----:B------:R-:W-:-:S06]  /*19ba0*/  UISETP.NE.AND UP0, UPT, UR4, 0x2, UPT ;  /* 0x000000020400788c */ /* 0x000fcc000bf05270 */
[----:B------:R-:W-:-:S13]  /*19bb0*/  PLOP3.LUT P0, PT, PT, PT, UP0, 0x80, 0x0 ;  /* 0x000000000000781c */ /* 0x000fda0003f0f008 */
[----:B--2---:R-:W-:Y:S05]  /*19bc0*/  @P0 BRA `(.L_x_607) ;  /* 0x0000000000040947 */ /* 0x004fea0003800000 */
[----:B------:R-:W-:Y:S01]  /*19bd0*/  BPT.TRAP 0x1 ;  /* 0x000000040000795c */ /* 0x000fe20000300000 */
.L_x_607:
[C---:B-1----:R-:W-:Y:S01]  /*19be0*/  LEA R6, R5.reuse, R14, 0xd ;  /* 0x0000000e05067211 */ /* 0x042fe200078e68ff */
[----:B------:R-:W-:Y:S01]  /*19bf0*/  UIADD3 UR4, UP0, UR20, 0xf0, URZ ;  /* 0x000000f014047890 */ /* 0x000fe2000ff1e03f */
[----:B------:R-:W-:Y:S01]  /*19c00*/  R2UR UR8, R5 ;  /* 0x00000000050872ca */ /* 0x000fe200000e0000 */
[----:B------:R-:W-:Y:S01]  /*19c10*/  UIADD3 UR22, UP1, UR20, 0x1f0, URZ ;  /* 0x000001f014167890 */ /* 0x000fe2000ff3e03f */
[----:B------:R-:W-:Y:S01]  /*19c20*/  R2UR UR5, R6 ;  /* 0x00000000060572ca */ /* 0x000fe200000e0000 */
[----:B------:R-:W-:Y:S01]  /*19c30*/  UMOV UR6, 0x0 ;  /* 0x0000000000067882 */ /* 0x000fe20000000000 */
[----:B------:R-:W-:Y:S01]  /*19c40*/  R2UR UR19, R14 ;  /* 0x000000000e1372ca */ /* 0x000fe200000e0000 */
[----:B------:R-:W-:Y:S01]  /*19c50*/  UIADD3.X UR23, URZ, UR21, URZ, UP1, !UPT ;  /* 0x000000153f177290 */ /* 0x000fe20008ffe43f */
[----:B------:R-:W-:Y:S01]  /*19c60*/  R2UR UR9, R15 ;  /* 0x000000000f0972ca */ /* 0x000fe200000e0000 */
[----:B------:R-:W-:Y:S01]  /*19c70*/  UMOV UR7, 0x10000000 ;  /* 0x1000000000077882 */ /* 0x000fe20000000000 */
[----:B------:R-:W-:Y:S01]  /*19c80*/  R2UR UR11, R13 ;  /* 0x000000000d0b72ca */ /* 0x000fe200000e0000 */
[----:B------:R-:W-:Y:S01]  /*19c90*/  UMOV UR26, 0x30000 ;  /* 0x00030000001a7882 */ /* 0x000fe20000000000 */
[----:B------:R-:W-:-:S02]  /*19ca0*/  R2UR UR10, R16 ;  /* 0x00000000100a72ca */ /* 0x000fc400000e0000 */
[----:B------:R-:W-:Y:S01]  /*19cb0*/  R2UR UR12, R4 ;  /* 0x00000000040c72ca */ /* 0x000fe200000e0000 */
[----:B------:R-:W-:Y:S01]  /*19cc0*/  ULEA UR8, UR8, UR14, 0xe ;  /* 0x0000000e08087291 */ /* 0x000fe2000f8e703f */
[----:B------:R-:W-:Y:S01]  /*19cd0*/  IADD3 R2, R2, -0x1, RZ ;  /* 0xffffffff02027810 */ /* 0x000fe20007ffe0ff */
[----:B------:R-:W-:Y:S01]  /*19ce0*/  UIADD3 UR18, UR5, 0x6200, URZ ;  /* 0x0000620005127890 */ /* 0x000fe2000fffe03f */
[----:B------:R-:W-:Y:S01]  /*19cf0*/  R2UR UR24, R12 ;  /* 0x000000000c1872ca */ /* 0x000fe200000e0000 */
[----:B------:R-:W-:Y:S01]  /*19d00*/  UIADD3.X UR5, URZ, UR21, URZ, UP0, !UPT ;  /* 0x000000153f057290 */ /* 0x000fe200087fe43f */
[----:B------:R-:W-:Y:S01]  /*19d10*/  ISETP.GT.AND P1, PT, R2, 0x1, PT ;  /* 0x000000010200780c */ /* 0x000fe20003f24270 */
[----:B------:R-:W-:Y:S01]  /*19d20*/  UIADD3 UR19, UR19, 0x16200, UR8 ;  /* 0x0001620013137890 */ /* 0x000fe2000fffe008 */
[----:B------:R-:W-:Y:S02]  /*19d30*/  IADD3 R5, R5, 0x1, RZ ;  /* 0x0000000105057810 */ /* 0x000fe40007ffe0ff */
[----:B------:R-:W-:Y:S01]  /*19d40*/  UMOV UR8, UR18 ;  /* 0x0000001200087c82 */ /* 0x000fe20008000000 */
[----:B------:R-:W-:-:S02]  /*19d50*/  IADD3 R16, R16, 0x40, RZ ;  /* 0x0000004010107810 */ /* 0x000fc40007ffe0ff */
[C---:B------:R-:W-:Y:S01]  /*19d60*/  ISETP.NE.AND P0, PT, R5.reuse, 0x8, PT ;  /* 0x000000080500780c */ /* 0x040fe20003f05270 */
[----:B------:R1:W-:Y:S03]  /*19d70*/  UTMALDG.3D [UR8], [UR4], desc[UR6] ;  /* 0x00000608040075b4 */ /* 0x0003e60008011000 */
[----:B------:R-:W-:Y:S02]  /*19d80*/  SEL R6, RZ, 0x1, P0 ;  /* 0x00000001ff067807 */ /* 0x000fe40000000000 */
[----:B------:R-:W-:Y:S02]  /*19d90*/  SEL R5, R5, RZ, P0 ;  /* 0x000000ff05057207 */ /* 0x000fe40000000000 */
[----:B------:R-:W-:Y:S01]  /*19da0*/  LOP3.LUT R3, R3, R6, RZ, 0x3c, !PT ;  /* 0x0000000603037212 */ /* 0x000fe200078e3cff */
[----:B-1----:R-:W-:Y:S01]  /*19db0*/  UMOV UR8, UR19 ;  /* 0x0000001300087c82 */ /* 0x002fe20008000000 */
[----:B------:R-:W-:-:S02]  /*19dc0*/  UMOV UR11, UR24 ;  /* 0x00000018000b7c82 */ /* 0x000fc40008000000 */
[----:B------:R1:W-:Y:S02]  /*19dd0*/  UTMALDG.3D.MULTICAST [UR8], [UR22], UR26, desc[UR6] ;  /* 0x00000608160073b4 */ /* 0x0003e4000801181a */
[----:B-1----:R-:W-:Y:S05]  /*19de0*/  @P1 BRA `(.L_x_608) ;  /* 0xfffffffc003c1947 */ /* 0x002fea000383ffff */
.L_x_605:
[----:B------:R-:W-:Y:S05]  /*19df0*/  BSYNC B1 ;  /* 0x0000000000017941 */ /* 0x000fea0003800000 */
.L_x_604:
[----:B------:R-:W2:Y:S01]  /*19e00*/  LDL.LU R17, [R1+0xc8] ;  /* 0x0000c80001117983 */ /* 0x000ea20000300800 */
[----:B------:R-:W-:Y:S01]  /*19e10*/  LOP3.LUT P1, RZ, R8, 0xff, RZ, 0xc0, !PT ;  /* 0x000000ff08ff7812 */ /* 0x000fe2000782c0ff */
[----:B------:R-:W-:Y:S02]  /*19e20*/  ULDC.64 UR4, c[0x0][0x8f8] ;  /* 0x00023e0000047ab9 */ /* 0x000fe40000000a00 */
[----:B------:R-:W3:Y:S01]  /*19e30*/  LDL.LU R14, [R1+0xc4] ;  /* 0x0000c400010e7983 */ /* 0x000ee20000300800 */
[----:B------:R-:W-:Y:S01]  /*19e40*/  IADD3 R10, R9, R10, RZ ;  /* 0x0000000a090a7210 */ /* 0x000fe20007ffe0ff */
[----:B------:R-:W-:Y:S01]  /*19e50*/  BSSY B1, `(.L_x_609) ;  /* 0x0000072000017945 */ /* 0x000fe20003800000 */
[----:B------:R-:W-:Y:S02]  /*19e60*/  MOV R7, 0xffffffff ;  /* 0xffffffff00077802 */ /* 0x000fe40000000f00 */
[----:B------:R-:W-:Y:S02]  /*19e70*/  SHF.R.U32.HI R2, RZ, 0x3, R10 ;  /* 0x00000003ff027819 */ /* 0x000fe4000001160a */
[----:B------:R-:W-:-:S02]  /*19e80*/  ISETP.GT.U32.AND P0, PT, R10, 0x7, PT ;  /* 0x000000070a00780c */ /* 0x000fc40003f04070 */
[----:B------:R-:W-:Y:S01]  /*19e90*/  LOP3.LUT R2, R2, 0x1, RZ, 0xc0, !PT ;  /* 0x0000000102027812 */ /* 0x000fe200078ec0ff */
[----:B------:R-:W1:Y:S01]  /*19ea0*/  @P1 S2R R4, SR_CgaCtaId ;  /* 0x0000000000041919 */ /* 0x000e620000008800 */
[----:B------:R-:W-:Y:S02]  /*19eb0*/  @P1 MOV R3, 0x400 ;  /* 0x0000040000031802 */ /* 0x000fe40000000f00 */
[----:B------:R-:W-:Y:S02]  /*19ec0*/  ISETP.LT.U32.AND P0, PT, R9, 0x8, P0 ;  /* 0x000000080900780c */ /* 0x000fe40000701070 */
[----:B------:R-:W-:Y:S02]  /*19ed0*/  MOV R5, 0xffffffff ;  /* 0xffffffff00057802 */ /* 0x000fe40000000f00 */
[----:B------:R-:W-:Y:S02]  /*19ee0*/  LOP3.LUT R10, R10, 0x7, RZ, 0xc0, !PT ;  /* 0x000000070a0a7812 */ /* 0x000fe400078ec0ff */
[----:B------:R-:W-:-:S02]  /*19ef0*/  PRMT R8, RZ, 0x7610, R8 ;  /* 0x00007610ff087816 */ /* 0x000fc40000000008 */
[----:B-1----:R-:W-:Y:S02]  /*19f00*/  @P1 LEA R3, R4, R3, 0x18 ;  /* 0x0000000304031211 */ /* 0x002fe400078ec0ff */
[----:B------:R-:W-:Y:S02]  /*19f10*/  MOV R4, 0xffffffff ;  /* 0xffffffff00047802 */ /* 0x000fe40000000f00 */
[----:B------:R1:W-:Y:S01]  /*19f20*/  @P1 SYNCS.ARRIVE.TRANS64.A1T0 RZ, [R3+URZ+0xc8], RZ ;  /* 0x0000c8ff03ff19a7 */ /* 0x0003e2000810003f */
[----:B------:R-:W-:Y:S02]  /*19f30*/  ISETP.NE.U32.AND P1, PT, R2, 0x1, PT ;  /* 0x000000010200780c */ /* 0x000fe40003f25070 */
[----:B------:R-:W-:Y:S02]  /*19f40*/  SEL R2, RZ, 0x1, !P0 ;  /* 0x00000001ff027807 */ /* 0x000fe40004000000 */
[----:B------:R-:W-:-:S04]  /*19f50*/  ISETP.GT.U32.AND P1, PT, R9, 0x7, !P1 ;  /* 0x000000070900780c */ /* 0x000fc80004f24070 */
[----:B-1----:R-:W-:-:S04]  /*19f60*/  SEL R3, RZ, 0x1, !P1 ;  /* 0x00000001ff037807 */ /* 0x002fc80004800000 */
[--C-:B------:R-:W-:Y:S02]  /*19f70*/  LOP3.LUT R11, R3, R11, R2.reuse, 0x96, !PT ;  /* 0x0000000b030b7212 */ /* 0x100fe400078e9602 */
[----:B------:R-:W-:Y:S02]  /*19f80*/  PRMT R2, RZ, 0x7610, R2 ;  /* 0x00007610ff027816 */ /* 0x000fe40000000002 */
[----:B---3--:R-:W-:-:S04]  /*19f90*/  IADD3 R14, P2, R14, UR52, RZ ;  /* 0x000000340e0e7c10 */ /* 0x008fc8000ff5e0ff */
[----:B--2---:R-:W-:Y:S01]  /*19fa0*/  IADD3.X R17, R17, UR38, RZ, P2, !PT ;  /* 0x0000002611117c10 */ /* 0x004fe200097fe4ff */
[----:B------:R1:W-:Y:S01]  /*19fb0*/  STL [R1+0xc4], R14 ;  /* 0x0000c40e01007387 */ /* 0x0003e20000100800 */
[----:B------:R-:W-:-:S03]  /*19fc0*/  ISETP.GE.U32.AND P2, PT, R14, UR4, PT ;  /* 0x000000040e007c0c */ /* 0x000fc6000bf46070 */
[----:B------:R1:W-:Y:S01]  /*19fd0*/  STL [R1+0xc8], R17 ;  /* 0x0000c81101007387 */ /* 0x0003e20000100800 */
[----:B------:R-:W-:-:S13]  /*19fe0*/  ISETP.GE.U32.AND.EX P0, PT, R17, UR5, PT, P2 ;  /* 0x0000000511007c0c */ /* 0x000fda000bf06120 */
[----:B-1----:R-:W-:Y:S05]  /*19ff0*/  @P0 BRA `(.L_x_610) ;  /* 0x00000004005c0947 */ /* 0x002fea0003800000 */
[----:B------:R-:W-:Y:S01]  /*1a000*/  ULDC.64 UR4, c[0x0][0x8d0] ;  /* 0x0002340000047ab9 */ /* 0x000fe20000000a00 */
[----:B------:R-:W1:Y:S01]  /*1a010*/  S2R R13, SR_CTAID.X ;  /* 0x00000000000d7919 */ /* 0x000e620000002500 */
[----:B------:R-:W-:Y:S01]  /*1a020*/  ISETP.NE.U32.AND P0, PT, RZ, UR4, PT ;  /* 0x00000004ff007c0c */ /* 0x000fe2000bf05070 */
[----:B------:R-:W-:Y:S01]  /*1a030*/  ULDC UR7, c[0x0][0x8d8] ;  /* 0x0002360000077ab9 */ /* 0x000fe20000000800 */
[----:B------:R-:W-:Y:S01]  /*1a040*/  MOV R2, R14 ;  /* 0x0000000e00027202 */ /* 0x000fe20000000f00 */
[----:B------:R-:W2:Y:S01]  /*1a050*/  S2R R12, SR_CTAID.Y ;  /* 0x00000000000c7919 */ /* 0x000ea20000002600 */
[----:B------:R-:W-:Y:S02]  /*1a060*/  ISETP.NE.AND.EX P0, PT, RZ, UR5, PT, P0 ;  /* 0x00000005ff007c0c */ /* 0x000fe4000bf05300 */
[----:B------:R-:W-:-:S11]  /*1a070*/  MOV R3, R17 ;  /* 0x0000001100037202 */ /* 0x000fd60000000f00 */
[----:B------:R-:W-:Y:S05]  /*1a080*/  @!P0 BRA `(.L_x_611) ;  /* 0x0000000000288947 */ /* 0x000fea0003800000 */
[----:B------:R-:W-:Y:S02]  /*1a090*/  ULDC UR6, c[0x0][0x8dc] ;  /* 0x0002370000067ab9 */ /* 0x000fe40000000800 */
[----:B------:R-:W-:-:S04]  /*1a0a0*/  IADD3 R7, P0, R14, UR6, RZ ;  /* 0x000000060e077c10 */ /* 0x000fc8000ff1e0ff */
[----:B------:R-:W-:-:S05]  /*1a0b0*/  IADD3.X R15, RZ, R17, RZ, P0, !PT ;  /* 0x00000011ff0f7210 */ /* 0x000fca00007fe4ff */
[----:B------:R-:W-:-:S04]  /*1a0c0*/  IMAD.WIDE.U32 R4, R15, UR4, RZ ;  /* 0x000000040f047c25 */ /* 0x000fc8000f8e00ff */
[----:B------:R-:W-:-:S04]  /*1a0d0*/  IMAD.WIDE.U32 R4, P0, R7, UR5, R4 ;  /* 0x0000000507047c25 */ /* 0x000fc8000f800004 */
[----:B------:R-:W-:Y:S01]  /*1a0e0*/  IMAD.WIDE.U32 R6, R7, UR4, RZ ;  /* 0x0000000407067c25 */ /* 0x000fe2000f8e00ff */
[----:B------:R-:W-:Y:S02]  /*1a0f0*/  IADD3.X R3, RZ, RZ, RZ, P0, !PT ;  /* 0x000000ffff037210 */ /* 0x000fe400007fe4ff */
[----:B------:R-:W-:Y:S02]  /*1a100*/  MOV R2, R5 ;  /* 0x0000000500027202 */ /* 0x000fe40000000f00 */
[----:B------:R-:W-:-:S05]  /*1a110*/  IADD3 RZ, P0, R7, R4, RZ ;  /* 0x0000000407ff7210 */ /* 0x000fca0007f1e0ff */
[----:B------:R-:W-:-:S08]  /*1a120*/  IMAD.WIDE.U32.X R2, R15, UR5, R2, P0 ;  /* 0x000000050f027c25 */ /* 0x000fd000080e0402 */
.L_x_611:
[--C-:B------:R-:W-:Y:S01]  /*1a130*/  SHF.R.U64 R6, R2, UR7, R3.reuse ;  /* 0x0000000702067c19 */ /* 0x100fe20008001203 */
[----:B------:R-:W-:Y:S01]  /*1a140*/  ULDC.64 UR4, c[0x0][0x8c8] ;  /* 0x0002320000047ab9 */ /* 0x000fe20000000a00 */
[----:B------:R-:W-:Y:S01]  /*1a150*/  SHF.R.U32.HI R2, RZ, UR7, R3 ;  /* 0x00000007ff027c19 */ /* 0x000fe20008011603 */
[----:B------:R-:W3:Y:S01]  /*1a160*/  LDC R18, c[0x0][0x144] ;  /* 0x00005100ff127b82 */ /* 0x000ee20000000800 */
[----:B------:R-:W-:Y:S01]  /*1a170*/  IADD3 R5, P0, RZ, -R6, RZ ;  /* 0x80000006ff057210 */ /* 0x000fe20007f1e0ff */
[----:B------:R-:W-:Y:S01]  /*1a180*/  ULDC.64 UR8, c[0x0][0x8e8] ;  /* 0x00023a0000087ab9 */ /* 0x000fe20000000a00 */
[----:B------:R-:W-:Y:S01]  /*1a190*/  MOV R3, R17 ;  /* 0x0000001100037202 */ /* 0x000fe20000000f00 */
[----:B------:R-:W-:Y:S01]  /*1a1a0*/  ULDC UR6, c[0x0][0x8b0] ;  /* 0x00022c0000067ab9 */ /* 0x000fe20000000800 */
[----:B------:R-:W-:Y:S02]  /*1a1b0*/  IADD3.X R2, RZ, ~R2, RZ, P0, !PT ;  /* 0x80000002ff027210 */ /* 0x000fe400007fe4ff */
[----:B-1----:R-:W-:Y:S01]  /*1a1c0*/  I2FP.F32.U32 R7, R13 ;  /* 0x0000000d00077245 */ /* 0x002fe20000201000 */
[----:B------:R-:W1:Y:S01]  /*1a1d0*/  LDC R15, c[0x0][0x148] ;  /* 0x00005200ff0f7b82 */ /* 0x000e620000000800 */
[----:B------:R-:W-:Y:S01]  /*1a1e0*/  ISETP.NE.U32.AND P0, PT, RZ, UR8, PT ;  /* 0x00000008ff007c0c */ /* 0x000fe2000bf05070 */
[----:B------:R-:W-:Y:S01]  /*1a1f0*/  IMAD R4, R2, UR4, RZ ;  /* 0x0000000402047c24 */ /* 0x000fe2000f8e02ff */
[----:B------:R-:W-:-:S02]  /*1a200*/  MOV R2, R14 ;  /* 0x0000000e00027202 */ /* 0x000fc40000000f00 */
[----:B------:R-:W-:-:S03]  /*1a210*/  ISETP.NE.AND.EX P0, PT, RZ, UR9, PT, P0 ;  /* 0x00000009ff007c0c */ /* 0x000fc6000bf05300 */
[----:B------:R-:W-:Y:S01]  /*1a220*/  IMAD.WIDE.U32 R2, R5, UR4, R2 ;  /* 0x0000000405027c25 */ /* 0x000fe2000f8e0002 */
[----:B------:R-:W-:-:S03]  /*1a230*/  ULDC UR4, c[0x0][0x150] ;  /* 0x0000540000047ab9 */ /* 0x000fc60000000800 */
[----:B------:R-:W-:Y:S02]  /*1a240*/  IMAD R5, R5, UR5, R4 ;  /* 0x0000000505057c24 */ /* 0x000fe4000f8e0204 */
[----:B------:R-:W-:Y:S01]  /*1a250*/  FMUL R4, R7, UR4 ;  /* 0x0000000407047c20 */ /* 0x000fe20008400000 */
[----:B------:R-:W-:Y:S01]  /*1a260*/  ULDC UR4, c[0x0][0x8c0] ;  /* 0x0002300000047ab9 */ /* 0x000fe20000000800 */
[----:B------:R-:W-:Y:S01]  /*1a270*/  ULDC UR5, c[0x0][0x154] ;  /* 0x0000550000057ab9 */ /* 0x000fe20000000800 */
[----:B------:R-:W-:-:S03]  /*1a280*/  IADD3 R3, R3, R5, RZ ;  /* 0x0000000503037210 */ /* 0x000fc60007ffe0ff */
[----:B------:R-:W4:Y:S01]  /*1a290*/  F2I.U32.TRUNC.NTZ R4, R4 ;  /* 0x0000000400047305 */ /* 0x000f22000020f000 */
[----:B------:R-:W-:Y:S02]  /*1a2a0*/  SHF.R.U64 R7, R2, UR4, R3 ;  /* 0x0000000402077c19 */ /* 0x000fe40008001203 */
[----:B--2---:R-:W-:-:S05]  /*1a2b0*/  I2FP.F32.U32 R2, R12 ;  /* 0x0000000c00027245 */ /* 0x004fca0000201000 */
[----:B------:R-:W-:Y:S01]  /*1a2c0*/  FMUL R17, R2, UR5 ;  /* 0x0000000502117c20 */ /* 0x000fe20008400000 */
[----:B------:R-:W-:Y:S01]  /*1a2d0*/  SHF.R.U32.HI R2, RZ, UR4, R3 ;  /* 0x00000004ff027c19 */ /* 0x000fe20008011603 */
[----:B------:R-:W-:-:S03]  /*1a2e0*/  ULDC UR4, c[0x0][0x900] ;  /* 0x0002400000047ab9 */ /* 0x000fc60000000800 */
[--C-:B------:R-:W-:Y:S01]  /*1a2f0*/  SHF.R.U64 R16, R7, UR6, R2.reuse ;  /* 0x0000000607107c19 */ /* 0x100fe20008001202 */
[----:B------:R-:W2:Y:S01]  /*1a300*/  F2I.U32.TRUNC.NTZ R17, R17 ;  /* 0x0000001100117305 */ /* 0x000ea2000020f000 */
[----:B------:R-:W-:Y:S02]  /*1a310*/  SHF.R.U32.HI R3, RZ, UR6, R2 ;  /* 0x00000006ff037c19 */ /* 0x000fe40008011602 */
[----:B----4-:R-:W-:Y:S02]  /*1a320*/  IADD3 R4, -R4, RZ, RZ ;  /* 0x000000ff04047210 */ /* 0x010fe40007ffe1ff */
[--C-:B------:R-:W-:Y:S02]  /*1a330*/  SHF.R.U64 R14, R16, UR4, R3.reuse ;  /* 0x00000004100e7c19 */ /* 0x100fe40008001203 */
[----:B------:R-:W-:Y:S01]  /*1a340*/  SHF.R.U32.HI R19, RZ, UR4, R3 ;  /* 0x00000004ff137c19 */ /* 0x000fe20008011603 */
[----:B---3--:R-:W-:Y:S01]  /*1a350*/  IMAD R13, R18, R4, R13 ;  /* 0x00000004120d7224 */ /* 0x008fe200078e020d */
[----:B------:R-:W-:-:S02]  /*1a360*/  MOV R2, R14 ;  /* 0x0000000e00027202 */ /* 0x000fc40000000f00 */
[----:B------:R-:W-:Y:S01]  /*1a370*/  MOV R3, R19 ;  /* 0x0000001300037202 */ /* 0x000fe20000000f00 */
[----:B------:R-:W-:Y:S06]  /*1a380*/  @!P0 BRA `(.L_x_612) ;  /* 0x0000000000288947 */ /* 0x000fec0003800000 */
[----:B------:R-:W-:Y:S02]  /*1a390*/  ULDC UR4, c[0x0][0x8f4] ;  /* 0x00023d0000047ab9 */ /* 0x000fe40000000800 */
[----:B------:R-:W-:-:S04]  /*1a3a0*/  IADD3 R3, P0, R14, UR4, RZ ;  /* 0x000000040e037c10 */ /* 0x000fc8000ff1e0ff */
[----:B------:R-:W-:-:S05]  /*1a3b0*/  IADD3.X R19, RZ, R19, RZ, P0, !PT ;  /* 0x00000013ff137210 */ /* 0x000fca00007fe4ff */
[----:B------:R-:W-:-:S04]  /*1a3c0*/  IMAD.WIDE.U32 R4, R19, UR8, RZ ;  /* 0x0000000813047c25 */ /* 0x000fc8000f8e00ff */
[----:B------:R-:W-:-:S04]  /*1a3d0*/  IMAD.WIDE.U32 R4, P0, R3, UR9, R4 ;  /* 0x0000000903047c25 */ /* 0x000fc8000f800004 */
[----:B------:R-:W-:Y:S01]  /*1a3e0*/  IMAD.WIDE.U32 R2, R3, UR8, RZ ;  /* 0x0000000803027c25 */ /* 0x000fe2000f8e00ff */
[----:B------:R-:W-:-:S04]  /*1a3f0*/  MOV R2, R5 ;  /* 0x0000000500027202 */ /* 0x000fc80000000f00 */
[----:B------:R-:W-:Y:S02]  /*1a400*/  IADD3 RZ, P1, R3, R4, RZ ;  /* 0x0000000403ff7210 */ /* 0x000fe40007f3e0ff */
[----:B------:R-:W-:-:S03]  /*1a410*/  IADD3.X R3, RZ, RZ, RZ, P0, !PT ;  /* 0x000000ffff037210 */ /* 0x000fc600007fe4ff */
[----:B------:R-:W-:-:S08]  /*1a420*/  IMAD.WIDE.U32.X R2, R19, UR9, R2, P1 ;  /* 0x0000000913027c25 */ /* 0x000fd000088e0402 */
.L_x_612:
[----:B------:R-:W3:Y:S01]  /*1a430*/  LDC R4, c[0x0][0x904] ;  /* 0x00024100ff047b82 */ /* 0x000ee20000000800 */
[----:B------:R-:W-:Y:S01]  /*1a440*/  ULDC UR4, c[0x0][0x8f0] ;  /* 0x00023c0000047ab9 */ /* 0x000fe20000000800 */
[----:B--2---:R-:W-:Y:S01]  /*1a450*/  IADD3 R17, -R17, RZ, RZ ;  /* 0x000000ff11117210 */ /* 0x004fe20007ffe1ff */
[----:B------:R-:W-:Y:S01]  /*1a460*/  ULDC UR5, c[0x0][0x8b8] ;  /* 0x00022e0000057ab9 */ /* 0x000fe20000000800 */
[----:B------:R-:W-:Y:S01]  /*1a470*/  SHF.R.U64 R3, R2, UR4, R3 ;  /* 0x0000000402037c19 */ /* 0x000fe20008001203 */
[----:B------:R-:W-:Y:S01]  /*1a480*/  ULDC UR4, c[0x0][0x8e0] ;  /* 0x0002380000047ab9 */ /* 0x000fe20000000800 */
[----:B------:R-:W-:Y:S02]  /*1a490*/  LOP3.LUT R16, R16, UR17, RZ, 0xc0, !PT ;  /* 0x0000001110107c12 */ /* 0x000fe4000f8ec0ff */
[----:B------:R-:W-:Y:S02]  /*1a4a0*/  IADD3 R5, -R3, RZ, RZ ;  /* 0x000000ff03057210 */ /* 0x000fe40007ffe1ff */
[----:B------:R-:W-:Y:S01]  /*1a4b0*/  LOP3.LUT R7, R7, UR15, RZ, 0xc0, !PT ;  /* 0x0000000f07077c12 */ /* 0x000fe2000f8ec0ff */
[----:B------:R-:W-:Y:S01]  /*1a4c0*/  IMAD R16, R3, UR16, R16 ;  /* 0x0000001003107c24 */ /* 0x000fe2000f8e0210 */
[----:B------:R-:W-:Y:S01]  /*1a4d0*/  MOV R2, 0x1 ;  /* 0x0000000100027802 */ /* 0x000fe20000000f00 */
[----:B------:R-:W-:Y:S01]  /*1a4e0*/  IMAD R14, R5, UR4, R14 ;  /* 0x00000004050e7c24 */ /* 0x000fe2000f8e020e */
[----:B------:R-:W-:-:S03]  /*1a4f0*/  ULDC UR4, c[0x0][0x8a8] ;  /* 0x00022a0000047ab9 */ /* 0x000fc60000000800 */
[----:B------:R-:W-:Y:S01]  /*1a500*/  IMAD R14, R14, UR4, R7 ;  /* 0x000000040e0e7c24 */ /* 0x000fe2000f8e0207 */
[----:B---3--:R-:W-:Y:S02]  /*1a510*/  ISETP.NE.AND P0, PT, R4, 0x1, PT ;  /* 0x000000010400780c */ /* 0x008fe40003f05270 */
[----:B------:R-:W-:-:S11]  /*1a520*/  MOV R4, R6 ;  /* 0x0000000600047202 */ /* 0x000fd60000000f00 */
[----:B-1----:R-:W-:-:S04]  /*1a530*/  @P0 IMAD R13, R15, R17, R12 ;  /* 0x000000110f0d0224 */ /* 0x002fc800078e020c */
[----:B------:R-:W-:-:S05]  /*1a540*/  IMAD R13, R16, UR5, R13 ;  /* 0x00000005100d7c24 */ /* 0x000fca000f8e020d */
[----:B------:R-:W-:Y:S02]  /*1a550*/  SEL R5, R14, R13, !P0 ;  /* 0x0000000d0e057207 */ /* 0x000fe40004000000 */
[----:B------:R-:W-:-:S07]  /*1a560*/  SEL R7, R13, R14, !P0 ;  /* 0x0000000e0d077207 */ /* 0x000fce0004000000 */
.L_x_610:
[----:B------:R-:W-:Y:S05]  /*1a570*/  BSYNC B1 ;  /* 0x0000000000017941 */ /* 0x000fea0003800000 */
.L_x_609:
[----:B------:R-:W-:-:S13]  /*1a580*/  LOP3.LUT P0, RZ, R2, 0xff, RZ, 0xc0, !PT ;  /* 0x000000ff02ff7812 */ /* 0x000fda000780c0ff */
[----:B------:R-:W-:Y:S05]  /*1a590*/  @P0 BRA `(.L_x_613) ;  /* 0xfffffff4001c0947 */ /* 0x000fea000383ffff */
[----:B------:R-:W-:Y:S05]  /*1a5a0*/  BSYNC B0 ;  /* 0x0000000000007941 */ /* 0x000fea0003800000 */
.L_x_602:
[----:B------:R-:W-:-:S03]  /*1a5b0*/  UMOV UR4, 0xffffffff ;  /* 0xffffffff00047882 */ /* 0x000fc60000000000 */
[----:B------:R-:W-:Y:S05]  /*1a5c0*/  BRA.DIV UR4, `(.L_x_614) ;  /* 0x0000000e04647947 */ /* 0x000fea000b800000 */
[----:B------:R-:W-:-:S13]  /*1a5d0*/  ELECT P6, URZ, PT ;  /* 0x00000000003f782f */ /* 0x000fda00038c0000 */
.L_x_651:
[----:B------:R-:W-:Y:S04]  /*1a5e0*/  BSSY B0, `(.L_x_615) ;  /* 0x0000050000007945 */ /* 0x000fe80003800000 */
[----:B------:R-:W-:Y:S05]  /*1a5f0*/  @!P6 BRA `(.L_x_616) ;  /* 0x000000040038e947 */ /* 0x000fea0003800000 */
[----:B------:R-:W-:-:S04]  /*1a600*/  ULOP3.LUT UR4, UR45, 0x2, URZ, 0xfc, !UPT ;  /* 0x000000022d047892 */ /* 0x000fc8000f8efc3f */
[----:B------:R-:W-:-:S06]  /*1a610*/  UISETP.NE.AND UP0, UPT, UR4, 0x3, UPT ;  /* 0x000000030400788c */ /* 0x000fcc000bf05270 */
[----:B------:R-:W-:-:S13]  /*1a620*/  PLOP3.LUT P0, PT, PT, PT, UP0, 0x80, 0x0 ;  /* 0x000000000000781c */ /* 0x000fda0003f0f008 */
[----:B------:R-:W-:Y:S05]  /*1a630*/  @!P0 BRA `(.L_x_617) ;  /* 0x0000000000048947 */ /* 0x000fea0003800000 */
[----:B------:R-:W-:Y:S01]  /*1a640*/  BPT.TRAP 0x1 ;  /* 0x000000040000795c */ /* 0x000fe20000300000 */
.L_x_617:
[----:B------:R-:W1:Y:S01]  /*1a650*/  S2R R3, SR_CgaCtaId ;  /* 0x0000000000037919 */ /* 0x000e620000008800 */
[----:B------:R-:W-:Y:S02]  /*1a660*/  MOV R0, 0x400 ;  /* 0x0000040000007802 */ /* 0x000fe40000000f00 */
[----:B------:R-:W-:Y:S02]  /*1a670*/  SHF.L.U32 R2, R11, 0x1f, RZ ;  /* 0x0000001f0b027819 */ /* 0x000fe400000006ff */
[----:B-1----:R-:W-:-:S04]  /*1a680*/  LEA R3, R3, R0, 0x18 ;  /* 0x0000000003037211 */ /* 0x002fc800078ec0ff */
[----:B------:R-:W-:-:S04]  /*1a690*/  IADD3 R3, R3, 0x40, RZ ;  /* 0x0000004003037810 */ /* 0x000fc80007ffe0ff */
[C---:B------:R-:W-:Y:S02]  /*1a6a0*/  LEA R5, R10.reuse, R3, 0x3 ;  /* 0x000000030a057211 */ /* 0x040fe400078e18ff */
[----:B------:R-:W-:Y:S02]  /*1a6b0*/  IADD3 R10, R10, 0x1, RZ ;  /* 0x000000010a0a7810 */ /* 0x000fe40007ffe0ff */
[----:B------:R-:W1:Y:S02]  /*1a6c0*/  SYNCS.PHASECHK.TRANS64.TRYWAIT P0, [R5+URZ], R2 ;  /* 0x00000002050075a7 */ /* 0x000e64000800017f */
[----:B------:R-:W-:-:S04]  /*1a6d0*/  ISETP.NE.AND P1, PT, R10, 0x8, PT ;  /* 0x000000080a00780c */ /* 0x000fc80003f25270 */
[----:B------:R-:W-:Y:S02]  /*1a6e0*/  SEL R0, RZ, 0x1, P1 ;  /* 0x00000001ff007807 */ /* 0x000fe40000800000 */
[----:B------:R-:W-:Y:S02]  /*1a6f0*/  SEL R10, R10, RZ, P1 ;  /* 0x000000ff0a0a7207 */ /* 0x000fe40000800000 */
[----:B------:R-:W-:Y:S02]  /*1a700*/  LOP3.LUT R11, R11, R0, RZ, 0x3c, !PT ;  /* 0x000000000b0b7212 */ /* 0x000fe400078e3cff */
[----:B------:R-:W-:Y:S02]  /*1a710*/  LEA R7, R10, R3, 0x3 ;  /* 0x000000030a077211 */ /* 0x000fe400078e18ff */
[----:B------:R-:W-:Y:S01]  /*1a720*/  SHF.L.U32 R4, R11, 0x1f, RZ ;  /* 0x0000001f0b047819 */ /* 0x000fe200000006ff */
[----:B-1----:R-:W-:Y:S06]  /*1a730*/  @!P0 BRA `(.L_x_618) ;  /* 0x0000000c00288947 */ /* 0x002fec0003800000 */
.L_x_652:
[----:B------:R-:W2:Y:S01]  /*1a740*/  SYNCS.PHASECHK.TRANS64.TRYWAIT P0, [R7+URZ], R4 ;  /* 0x00000004070075a7 */ /* 0x000ea2000800017f */
[----:B------:R-:W-:-:S04]  /*1a750*/  IADD3 R0, R10, 0x1, RZ ;  /* 0x000000010a007810 */ /* 0x000fc80007ffe0ff */
[----:B------:R-:W-:-:S04]  /*1a760*/  ISETP.NE.AND P1, PT, R0, 0x8, PT ;  /* 0x000000080000780c */ /* 0x000fc80003f25270 */
[----:B-1----:R-:W-:Y:S02]  /*1a770*/  SEL R2, RZ, 0x1, P1 ;  /* 0x00000001ff027807 */ /* 0x002fe40000800000 */
[----:B------:R-:W-:Y:S02]  /*1a780*/  SEL R0, R0, RZ, P1 ;  /* 0x000000ff00007207 */ /* 0x000fe40000800000 */
[----:B------:R-:W-:Y:S02]  /*1a790*/  LOP3.LUT R11, R11, R2, RZ, 0x3c, !PT ;  /* 0x000000020b0b7212 */ /* 0x000fe400078e3cff */
[----:B------:R-:W-:Y:S02]  /*1a7a0*/  LEA R6, R0, R3, 0x3 ;  /* 0x0000000300067211 */ /* 0x000fe400078e18ff */
[----:B------:R-:W-:Y:S01]  /*1a7b0*/  SHF.L.U32 R5, R11, 0x1f, RZ ;  /* 0x0000001f0b057819 */ /* 0x000fe200000006ff */
[----:B--2---:R-:W-:Y:S06]  /*1a7c0*/  @!P0 BRA `(.L_x_619) ;  /* 0x0000000c00188947 */ /* 0x004fec0003800000 */
.L_x_653:
[----:B------:R-:W2:Y:S01]  /*1a7d0*/  SYNCS.PHASECHK.TRANS64.TRYWAIT P0, [R6+URZ], R5 ;  /* 0x00000005060075a7 */ /* 0x000ea2000800017f */
[----:B------:R-:W-:-:S04]  /*1a7e0*/  IADD3 R0, R0, 0x1, RZ ;  /* 0x0000000100007810 */ /* 0x000fc80007ffe0ff */
[----:B------:R-:W-:-:S04]  /*1a7f0*/  ISETP.NE.AND P1, PT, R0, 0x8, PT ;  /* 0x000000080000780c */ /* 0x000fc80003f25270 */
[----:B------:R-:W-:Y:S02]  /*1a800*/  SEL R2, RZ, 0x1, P1 ;  /* 0x00000001ff027807 */ /* 0x000fe40000800000 */
[----:B------:R-:W-:Y:S02]  /*1a810*/  SEL R0, R0, RZ, P1 ;  /* 0x000000ff00007207 */ /* 0x000fe40000800000 */
[----:B------:R-:W-:Y:S02]  /*1a820*/  LOP3.LUT R11, R11, R2, RZ, 0x3c, !PT ;  /* 0x000000020b0b7212 */ /* 0x000fe400078e3cff */
[----:B-1----:R-:W-:Y:S02]  /*1a830*/  LEA R7, R0, R3, 0x3 ;  /* 0x0000000300077211 */ /* 0x002fe400078e18ff */
[----:B------:R-:W-:Y:S01]  /*1a840*/  SHF.L.U32 R4, R11, 0x1f, RZ ;  /* 0x0000001f0b047819 */ /* 0x000fe200000006ff */
[----:B--2---:R-:W-:Y:S06]  /*1a850*/  @!P0 BRA `(.L_x_620) ;  /* 0x0000000c00088947 */ /* 0x004fec0003800000 */
.L_x_654:
        /* <DEDUP_REMOVED lines=9> */
.L_x_655:
        /* <DEDUP_REMOVED lines=9> */
.L_x_656:
        /* <DEDUP_REMOVED lines=9> */
.L_x_657:
[----:B------:R-:W2:Y:S01]  /*1aa10*/  SYNCS.PHASECHK.TRANS64.TRYWAIT P0, [R6+URZ], R5 ;  /* 0x00000005060075a7 */ /* 0x000ea2000800017f */
[----:B------:R-:W-:-:S04]  /*1aa20*/  IADD3 R0, R0, 0x1, RZ ;  /* 0x0000000100007810 */ /* 0x000fc80007ffe0ff */
[----:B------:R-:W-:-:S04]  /*1aa30*/  ISETP.NE.AND P1, PT, R0, 0x8, PT ;  /* 0x000000080000780c */ /* 0x000fc80003f25270 */
[----:B------:R-:W-:Y:S02]  /*1aa40*/  SEL R2, RZ, 0x1, P1 ;  /* 0x00000001ff027807 */ /* 0x000fe40000800000 */
[----:B------:R-:W-:Y:S02]  /*1aa50*/  SEL R0, R0, RZ, P1 ;  /* 0x000000ff00007207 */ /* 0x000fe40000800000 */
[----:B------:R-:W-:Y:S01]  /*1aa60*/  LOP3.LUT R2, R11, R2, RZ, 0x3c, !PT ;  /* 0x000000020b027212 */ /* 0x000fe200078e3cff */
[----:B--2---:R-:W-:Y:S06]  /*1aa70*/  @!P0 BRA `(.L_x_624) ;  /* 0x0000000800d08947 */ /* 0x004fec0003800000 */
.L_x_658:
[----:B------:R-:W-:Y:S02]  /*1aa80*/  LEA R3, R0, R3, 0x3 ;  /* 0x0000000300037211 */ /* 0x000fe400078e18ff */
[----:B------:R-:W-:-:S07]  /*1aa90*/  SHF.L.U32 R0, R2, 0x1f, RZ ;  /* 0x0000001f02007819 */ /* 0x000fce00000006ff */
.L_x_625:
[----:B---3--:R3:W4:Y:S02]  /*1aaa0*/  SYNCS.PHASECHK.TRANS64.TRYWAIT P0, [R3+URZ], R0 ;  /* 0x00000000030075a7 */ /* 0x008724000800017f */
[----:B----4-:R-:W-:Y:S05]  /*1aab0*/  @!P0 NANOSLEEP.SYNCS 0x989680 ;  /* 0x009896800000895d */ /* 0x010fea0003900000 */
[----:B------:R-:W4:Y:S02]  /*1aac0*/  @!P0 SYNCS.PHASECHK.TRANS64 P0, [R3+URZ], R0 ;  /* 0x00000000030085a7 */ /* 0x000f24000800007f */
[----:B----4-:R-:W-:Y:S05]  /*1aad0*/  @!P0 BRA `(.L_x_625) ;  /* 0xfffffffc00f08947 */ /* 0x010fea000383ffff */
.L_x_616:
[----:B------:R-:W-:Y:S05]  /*1aae0*/  BSYNC B0 ;  /* 0x0000000000007941 */ /* 0x000fea0003800000 */
.L_x_615:
[----:B------:R-:W-:Y:S05]  /*1aaf0*/  EXIT ;  /* 0x000000000000794d */ /* 0x000fea0003800000 */
.L_x_25:
[----:B---3--:R-:W-:-:S04]  /*1ab00*/  MOV R3, UR4 ;  /* 0x0000000400037c02 */ /* 0x008fc80008000f00 */
[----:B------:R3:W4:Y:S03]  /*1ab10*/  SYNCS.PHASECHK.TRANS64.TRYWAIT P0, [R3+URZ], R0 ;  /* 0x00000000030075a7 */ /* 0x000726000800017f */
[----:B----4-:R-:W-:Y:S05]  /*1ab20*/  @!P0 NANOSLEEP.SYNCS 0x989680 ;  /* 0x009896800000895d */ /* 0x010fea0003900000 */
[----:B------:R-:W4:Y:S02]  /*1ab30*/  @!P0 SYNCS.PHASECHK.TRANS64 P0, [R3+URZ], R0 ;  /* 0x00000000030085a7 */ /* 0x000f24000800007f */
[----:B----4-:R-:W-:Y:S05]  /*1ab40*/  @!P0 BRA `(.L_x_25) ;  /* 0xfffffffc00ec8947 */ /* 0x010fea000383ffff */
[----:B------:R-:W-:Y:S05]  /*1ab50*/  BRA `(.L_x_24) ;  /* 0xfffffe7800447947 */ /* 0x000fea000383ffff */
.L_x_31:
[----:B---3--:R-:W-:-:S04]  /*1ab60*/  MOV R6, UR6 ;  /* 0x0000000600067c02 */ /* 0x008fc80008000f00 */
[----:B------:R3:W4:Y:S03]  /*1ab70*/  SYNCS.PHASECHK.TRANS64.TRYWAIT P0, [R6+URZ], R4 ;  /* 0x00000004060075a7 */ /* 0x000726000800017f */
[----:B----4-:R-:W-:Y:S05]  /*1ab80*/  @!P0 NANOSLEEP.SYNCS 0x989680 ;  /* 0x009896800000895d */ /* 0x010fea0003900000 */
[----:B------:R-:W4:Y:S02]  /*1ab90*/  @!P0 SYNCS.PHASECHK.TRANS64 P0, [R6+URZ], R4 ;  /* 0x00000004060085a7 */ /* 0x000f24000800007f */
[----:B----4-:R-:W-:Y:S05]  /*1aba0*/  @!P0 BRA `(.L_x_31) ;  /* 0xfffffffc00ec8947 */ /* 0x010fea000383ffff */
[----:B------:R-:W-:Y:S05]  /*1abb0*/  BRA `(.L_x_30) ;  /* 0xfffffe8c00147947 */ /* 0x000fea000383ffff */
.L_x_55:
[----:B-1----:R1:W3:Y:S02]  /*1abc0*/  SYNCS.PHASECHK.TRANS64.TRYWAIT P2, [R13+URZ+0x80], R0 ;  /* 0x000080000d0075a7 */ /* 0x0022e4000804017f */
[----:B---3--:R-:W-:Y:S05]  /*1abd0*/  @!P2 NANOSLEEP.SYNCS 0x989680 ;  /* 0x009896800000a95d */ /* 0x008fea0003900000 */
[----:B------:R-:W3:Y:S02]  /*1abe0*/  @!P2 SYNCS.PHASECHK.TRANS64 P2, [R13+URZ+0x80], R0 ;  /* 0x000080000d00a5a7 */ /* 0x000ee4000804007f */
[----:B---3--:R-:W-:Y:S05]  /*1abf0*/  @!P2 BRA `(.L_x_55) ;  /* 0xfffffffc00f0a947 */ /* 0x008fea000383ffff */
[----:B------:R-:W-:Y:S05]  /*1ac00*/  BRA `(.L_x_626) ;  /* 0xfffffeb400347947 */ /* 0x000fea000383ffff */
.L_x_114:
[----:B-1----:R1:W2:Y:S02]  /*1ac10*/  SYNCS.PHASECHK.TRANS64.TRYWAIT P2, [R14+URZ+0x80], R3 ;  /* 0x000080030e0075a7 */ /* 0x0022a4000804017f */
[----:B--2---:R-:W-:Y:S05]  /*1ac20*/  @!P2 NANOSLEEP.SYNCS 0x989680 ;  /* 0x009896800000a95d */ /* 0x004fea0003900000 */
[----:B------:R-:W2:Y:S02]  /*1ac30*/  @!P2 SYNCS.PHASECHK.TRANS64 P2, [R14+URZ+0x80], R3 ;  /* 0x000080030e00a5a7 */ /* 0x000ea4000804007f */
[----:B--2---:R-:W-:Y:S05]  /*1ac40*/  @!P2 BRA `(.L_x_114) ;  /* 0xfffffffc00f0a947 */ /* 0x004fea000383ffff */
[----:B------:R-:W-:Y:S05]  /*1ac50*/  BRA `(.L_x_627) ;  /* 0xfffffed400f47947 */ /* 0x000fea000383ffff */
.L_x_173:
[----:B-1----:R1:W2:Y:S02]  /*1ac60*/  SYNCS.PHASECHK.TRANS64.TRYWAIT P2, [R13+URZ+0x80], R0 ;  /* 0x000080000d0075a7 */ /* 0x0022a4000804017f */
[----:B--2---:R-:W-:Y:S05]  /*1ac70*/  @!P2 NANOSLEEP.SYNCS 0x989680 ;  /* 0x009896800000a95d */ /* 0x004fea0003900000 */
[----:B------:R-:W2:Y:S02]  /*1ac80*/  @!P2 SYNCS.PHASECHK.TRANS64 P2, [R13+URZ+0x80], R0 ;  /* 0x000080000d00a5a7 */ /* 0x000ea4000804007f */
[----:B--2---:R-:W-:Y:S05]  /*1ac90*/  @!P2 BRA `(.L_x_173) ;  /* 0xfffffffc00f0a947 */ /* 0x004fea000383ffff */
[----:B------:R-:W-:Y:S05]  /*1aca0*/  BRA `(.L_x_628) ;  /* 0xfffffef800407947 */ /* 0x000fea000383ffff */
.L_x_232:
[----:B-1----:R1:W2:Y:S02]  /*1acb0*/  SYNCS.PHASECHK.TRANS64.TRYWAIT P2, [R0+URZ+0x80], R3 ;  /* 0x00008003000075a7 */ /* 0x0022a4000804017f */
[----:B--2---:R-:W-:Y:S05]  /*1acc0*/  @!P2 NANOSLEEP.SYNCS 0x989680 ;  /* 0x009896800000a95d */ /* 0x004fea0003900000 */
[----:B------:R-:W2:Y:S02]  /*1acd0*/  @!P2 SYNCS.PHASECHK.TRANS64 P2, [R0+URZ+0x80], R3 ;  /* 0x000080030000a5a7 */ /* 0x000ea4000804007f */
[----:B--2---:R-:W-:Y:S05]  /*1ace0*/  @!P2 BRA `(.L_x_232) ;  /* 0xfffffffc00f0a947 */ /* 0x004fea000383ffff */
[----:B------:R-:W-:Y:S05]  /*1acf0*/  BRA `(.L_x_629) ;  /* 0xffffff1800847947 */ /* 0x000fea000383ffff */
.L_x_291:
[----:B-1----:R1:W2:Y:S02]  /*1ad00*/  SYNCS.PHASECHK.TRANS64.TRYWAIT P2, [R0+URZ+0x80], R3 ;  /* 0x00008003000075a7 */ /* 0x0022a4000804017f */
[----:B--2---:R-:W-:Y:S05]  /*1ad10*/  @!P2 NANOSLEEP.SYNCS 0x989680 ;  /* 0x009896800000a95d */ /* 0x004fea0003900000 */
[----:B------:R-:W2:Y:S02]  /*1ad20*/  @!P2 SYNCS.PHASECHK.TRANS64 P2, [R0+URZ+0x80], R3 ;  /* 0x000080030000a5a7 */ /* 0x000ea4000804007f */
[----:B--2---:R-:W-:Y:S05]  /*1ad30*/  @!P2 BRA `(.L_x_291) ;  /* 0xfffffffc00f0a947 */ /* 0x004fea000383ffff */
[----:B------:R-:W-:Y:S05]  /*1ad40*/  BRA `(.L_x_630) ;  /* 0xffffff3800e07947 */ /* 0x000fea000383ffff */
.L_x_350:
[----:B-1----:R1:W2:Y:S02]  /*1ad50*/  SYNCS.PHASECHK.TRANS64.TRYWAIT P2, [R0+URZ+0x80], R3 ;  /* 0x00008003000075a7 */ /* 0x0022a4000804017f */
[----:B--2---:R-:W-:Y:S05]  /*1ad60*/  @!P2 NANOSLEEP.SYNCS 0x989680 ;  /* 0x009896800000a95d */ /* 0x004fea0003900000 */
[----:B------:R-:W2:Y:S02]  /*1ad70*/  @!P2 SYNCS.PHASECHK.TRANS64 P2, [R0+URZ+0x80], R3 ;  /* 0x000080030000a5a7 */ /* 0x000ea4000804007f */
[----:B--2---:R-:W-:Y:S05]  /*1ad80*/  @!P2 BRA `(.L_x_350) ;  /* 0xfffffffc00f0a947 */ /* 0x004fea000383ffff */
[----:B------:R-:W-:Y:S05]  /*1ad90*/  BRA `(.L_x_631) ;  /* 0xffffff5c003c7947 */ /* 0x000fea000383ffff */
.L_x_409:
[----:B-1----:R1:W2:Y:S02]  /*1ada0*/  SYNCS.PHASECHK.TRANS64.TRYWAIT P2, [R0+URZ+0x80], R3 ;  /* 0x00008003000075a7 */ /* 0x0022a4000804017f */
[----:B--2---:R-:W-:Y:S05]  /*1adb0*/  @!P2 NANOSLEEP.SYNCS 0x989680 ;  /* 0x009896800000a95d */ /* 0x004fea0003900000 */
[----:B------:R-:W2:Y:S02]  /*1adc0*/  @!P2 SYNCS.PHASECHK.TRANS64 P2, [R0+URZ+0x80], R3 ;  /* 0x000080030000a5a7 */ /* 0x000ea4000804007f */
[----:B--2---:R-:W-:Y:S05]  /*1add0*/  @!P2 BRA `(.L_x_409) ;  /* 0xfffffffc00f0a947 */ /* 0x004fea000383ffff */
[----:B------:R-:W-:Y:S05]  /*1ade0*/  BRA `(.L_x_632) ;  /* 0xffffff7c00cc7947 */ /* 0x000fea000383ffff */
.L_x_468:
[----:B-1----:R1:W2:Y:S02]  /*1adf0*/  SYNCS.PHASECHK.TRANS64.TRYWAIT P0, [R3+URZ+0x80], R0 ;  /* 0x00008000030075a7 */ /* 0x0022a4000800017f */
[----:B--2---:R-:W-:Y:S05]  /*1ae00*/  @!P0 NANOSLEEP.SYNCS 0x989680 ;  /* 0x009896800000895d */ /* 0x004fea0003900000 */
[----:B------:R-:W2:Y:S02]  /*1ae10*/  @!P0 SYNCS.PHASECHK.TRANS64 P0, [R3+URZ+0x80], R0 ;  /* 0x00008000030085a7 */ /* 0x000ea4000800007f */
[----:B--2---:R-:W-:Y:S05]  /*1ae20*/  @!P0 BRA `(.L_x_468) ;  /* 0xfffffffc00f08947 */ /* 0x004fea000383ffff */
[----:B------:R-:W-:Y:S05]  /*1ae30*/  BRA `(.L_x_633) ;  /* 0xffffffa000687947 */ /* 0x000fea000383ffff */
.L_x_532:
[----:B-1----:R-:W-:-:S04]  /*1ae40*/  MOV R3, UR4 ;  /* 0x0000000400037c02 */ /* 0x002fc80008000f00 */
[----:B------:R1:W2:Y:S03]  /*1ae50*/  SYNCS.PHASECHK.TRANS64.TRYWAIT P0, [R3+URZ+0xc8], R0 ;  /* 0x0000c800030075a7 */ /* 0x0002a6000800017f */
[----:B--2---:R-:W-:Y:S05]  /*1ae60*/  @!P0 NANOSLEEP.SYNCS 0x989680 ;  /* 0x009896800000895d */ /* 0x004fea0003900000 */
[----:B------:R-:W2:Y:S02]  /*1ae70*/  @!P0 SYNCS.PHASECHK.TRANS64 P0, [R3+URZ+0xc8], R0 ;  /* 0x0000c800030085a7 */ /* 0x000ea4000800007f */
[----:B--2---:R-:W-:Y:S05]  /*1ae80*/  @!P0 BRA `(.L_x_532) ;  /* 0xfffffffc00ec8947 */ /* 0x004fea000383ffff */
[----:B------:R-:W-:Y:S05]  /*1ae90*/  BRA `(.L_x_531) ;  /* 0xffffffd000487947 */ /* 0x000fea000383ffff */
.L_x_541:
[----:B-1----:R-:W-:-:S04]  /*1aea0*/  MOV R3, UR13 ;  /* 0x0000000d00037c02 */ /* 0x002fc80008000f00 */
[----:B------:R1:W2:Y:S03]  /*1aeb0*/  SYNCS.PHASECHK.TRANS64.TRYWAIT P2, [R3+URZ+0xa0], R2 ;  /* 0x0000a002030075a7 */ /* 0x0002a6000804017f */
[----:B--2---:R-:W-:Y:S05]  /*1aec0*/  @!P2 NANOSLEEP.SYNCS 0x989680 ;  /* 0x009896800000a95d */ /* 0x004fea0003900000 */
[----:B------:R-:W2:Y:S02]  /*1aed0*/  @!P2 SYNCS.PHASECHK.TRANS64 P2, [R3+URZ+0xa0], R2 ;  /* 0x0000a0020300a5a7 */ /* 0x000ea4000804007f */
[----:B--2---:R-:W-:Y:S05]  /*1aee0*/  @!P2 BRA `(.L_x_541) ;  /* 0xfffffffc00eca947 */ /* 0x004fea000383ffff */
[----:B------:R-:W-:Y:S05]  /*1aef0*/  BRA `(.L_x_634) ;  /* 0xffffffd4003c7947 */ /* 0x000fea000383ffff */
.L_x_547:
[----:B-12---:R-:W-:-:S04]  /*1af00*/  MOV R3, UR13 ;  /* 0x0000000d00037c02 */ /* 0x006fc80008000f00 */
[----:B------:R1:W2:Y:S03]  /*1af10*/  SYNCS.PHASECHK.TRANS64.TRYWAIT P2, [R3+URZ+0xa8], R2 ;  /* 0x0000a802030075a7 */ /* 0x0002a6000804017f */
[----:B--2---:R-:W-:Y:S05]  /*1af20*/  @!P2 NANOSLEEP.SYNCS 0x989680 ;  /* 0x009896800000a95d */ /* 0x004fea0003900000 */
[----:B------:R-:W2:Y:S02]  /*1af30*/  @!P2 SYNCS.PHASECHK.TRANS64 P2, [R3+URZ+0xa8], R2 ;  /* 0x0000a8020300a5a7 */ /* 0x000ea4000804007f */
[----:B--2---:R-:W-:Y:S05]  /*1af40*/  @!P2 BRA `(.L_x_547) ;  /* 0xfffffffc00eca947 */ /* 0x004fea000383ffff */
[----:B------:R-:W-:Y:S05]  /*1af50*/  BRA `(.L_x_635) ;  /* 0xffffffd400847947 */ /* 0x000fea000383ffff */
.L_x_553:
[----:B-123--:R-:W-:-:S04]  /*1af60*/  MOV R3, UR13 ;  /* 0x0000000d00037c02 */ /* 0x00efc80008000f00 */
[----:B------:R1:W2:Y:S03]  /*1af70*/  SYNCS.PHASECHK.TRANS64.TRYWAIT P2, [R3+URZ+0xb0], R2 ;  /* 0x0000b002030075a7 */ /* 0x0002a6000804017f */
[----:B--2---:R-:W-:Y:S05]  /*1af80*/  @!P2 NANOSLEEP.SYNCS 0x989680 ;  /* 0x009896800000a95d */ /* 0x004fea0003900000 */
[----:B------:R-:W2:Y:S02]  /*1af90*/  @!P2 SYNCS.PHASECHK.TRANS64 P2, [R3+URZ+0xb0], R2 ;  /* 0x0000b0020300a5a7 */ /* 0x000ea4000804007f */
[----:B--2---:R-:W-:Y:S05]  /*1afa0*/  @!P2 BRA `(.L_x_553) ;  /* 0xfffffffc00eca947 */ /* 0x004fea000383ffff */
[----:B------:R-:W-:Y:S05]  /*1afb0*/  BRA `(.L_x_636) ;  /* 0xffffffd400d47947 */ /* 0x000fea000383ffff */
.L_x_559:
[----:B-1234-:R-:W-:-:S04]  /*1afc0*/  MOV R3, UR13 ;  /* 0x0000000d00037c02 */ /* 0x01efc80008000f00 */
[----:B------:R1:W2:Y:S03]  /*1afd0*/  SYNCS.PHASECHK.TRANS64.TRYWAIT P2, [R3+URZ+0xb8], R2 ;  /* 0x0000b802030075a7 */ /* 0x0002a6000804017f */
[----:B--2---:R-:W-:Y:S05]  /*1afe0*/  @!P2 NANOSLEEP.SYNCS 0x989680 ;  /* 0x009896800000a95d */ /* 0x004fea0003900000 */
[----:B------:R-:W2:Y:S02]  /*1aff0*/  @!P2 SYNCS.PHASECHK.TRANS64 P2, [R3+URZ+0xb8], R2 ;  /* 0x0000b8020300a5a7 */ /* 0x000ea4000804007f */
[----:B--2---:R-:W-:Y:S05]  /*1b000*/  @!P2 BRA `(.L_x_559) ;  /* 0xfffffffc00eca947 */ /* 0x004fea000383ffff */
[----:B------:R-:W-:Y:S05]  /*1b010*/  BRA `(.L_x_637) ;  /* 0xffffffd800247947 */ /* 0x000fea000383ffff */
.L_x_565:
[----:B-1234-:R-:W-:-:S04]  /*1b020*/  MOV R3, UR13 ;  /* 0x0000000d00037c02 */ /* 0x01efc80008000f00 */
[----:B------:R1:W2:Y:S03]  /*1b030*/  SYNCS.PHASECHK.TRANS64.TRYWAIT P2, [R3+URZ+0xa0], R2 ;  /* 0x0000a002030075a7 */ /* 0x0002a6000804017f */
[----:B--2---:R-:W-:Y:S05]  /*1b040*/  @!P2 NANOSLEEP.SYNCS 0x989680 ;  /* 0x009896800000a95d */ /* 0x004fea0003900000 */
[----:B------:R-:W2:Y:S02]  /*1b050*/  @!P2 SYNCS.PHASECHK.TRANS64 P2, [R3+URZ+0xa0], R2 ;  /* 0x0000a0020300a5a7 */ /* 0x000ea4000804007f */
[----:B--2---:R-:W-:Y:S05]  /*1b060*/  @!P2 BRA `(.L_x_565) ;  /* 0xfffffffc00eca947 */ /* 0x004fea000383ffff */
[----:B------:R-:W-:Y:S05]  /*1b070*/  BRA `(.L_x_638) ;  /* 0xffffffd800787947 */ /* 0x000fea000383ffff */
.L_x_571:
[----:B-1234-:R-:W-:-:S04]  /*1b080*/  MOV R3, UR13 ;  /* 0x0000000d00037c02 */ /* 0x01efc80008000f00 */
[----:B------:R1:W2:Y:S03]  /*1b090*/  SYNCS.PHASECHK.TRANS64.TRYWAIT P2, [R3+URZ+0xa8], R2 ;  /* 0x0000a802030075a7 */ /* 0x0002a6000804017f */
[----:B--2---:R-:W-:Y:S05]  /*1b0a0*/  @!P2 NANOSLEEP.SYNCS 0x989680 ;  /* 0x009896800000a95d */ /* 0x004fea0003900000 */
[----:B------:R-:W2:Y:S02]  /*1b0b0*/  @!P2 SYNCS.PHASECHK.TRANS64 P2, [R3+URZ+0xa8], R2 ;  /* 0x0000a8020300a5a7 */ /* 0x000ea4000804007f */
[----:B--2---:R-:W-:Y:S05]  /*1b0c0*/  @!P2 BRA `(.L_x_571) ;  /* 0xfffffffc00eca947 */ /* 0x004fea000383ffff */
[----:B------:R-:W-:Y:S05]  /*1b0d0*/  BRA `(.L_x_639) ;  /* 0xffffffd800bc7947 */ /* 0x000fea000383ffff */
.L_x_577:
[----:B-1234-:R-:W-:-:S04]  /*1b0e0*/  MOV R3, UR13 ;  /* 0x0000000d00037c02 */ /* 0x01efc80008000f00 */
[----:B------:R1:W2:Y:S03]  /*1b0f0*/  SYNCS.PHASECHK.TRANS64.TRYWAIT P2, [R3+URZ+0xb0], R2 ;  /* 0x0000b002030075a7 */ /* 0x0002a6000804017f */
[----:B--2---:R-:W-:Y:S05]  /*1b100*/  @!P2 NANOSLEEP.SYNCS 0x989680 ;  /* 0x009896800000a95d */ /* 0x004fea0003900000 */
[----:B------:R-:W2:Y:S02]  /*1b110*/  @!P2 SYNCS.PHASECHK.TRANS64 P2, [R3+URZ+0xb0], R2 ;  /* 0x0000b0020300a5a7 */ /* 0x000ea4000804007f */
[----:B--2---:R-:W-:Y:S05]  /*1b120*/  @!P2 BRA `(.L_x_577) ;  /* 0xfffffffc00eca947 */ /* 0x004fea000383ffff */
[----:B------:R-:W-:Y:S05]  /*1b130*/  BRA `(.L_x_640) ;  /* 0xffffffdc00007947 */ /* 0x000fea000383ffff */
.L_x_583:
[----:B-1234-:R-:W-:-:S04]  /*1b140*/  MOV R3, UR13 ;  /* 0x0000000d00037c02 */ /* 0x01efc80008000f00 */
[----:B------:R1:W2:Y:S03]  /*1b150*/  SYNCS.PHASECHK.TRANS64.TRYWAIT P2, [R3+URZ+0xb8], R2 ;  /* 0x0000b802030075a7 */ /* 0x0002a6000804017f */
[----:B--2---:R-:W-:Y:S05]  /*1b160*/  @!P2 NANOSLEEP.SYNCS 0x989680 ;  /* 0x009896800000a95d */ /* 0x004fea0003900000 */
[----:B------:R-:W2:Y:S02]  /*1b170*/  @!P2 SYNCS.PHASECHK.TRANS64 P2, [R3+URZ+0xb8], R2 ;  /* 0x0000b8020300a5a7 */ /* 0x000ea4000804007f */
[----:B--2---:R-:W-:Y:S05]  /*1b180*/  @!P2 BRA `(.L_x_583) ;  /* 0xfffffffc00eca947 */ /* 0x004fea000383ffff */
[----:B------:R-:W-:Y:S05]  /*1b190*/  BRA `(.L_x_641) ;  /* 0xffffffdc00447947 */ /* 0x000fea000383ffff */
.L_x_595:
[----:B-1----:R1:W2:Y:S02]  /*1b1a0*/  SYNCS.PHASECHK.TRANS64.TRYWAIT P0, [R0+URZ+0xa0], R3 ;  /* 0x0000a003000075a7 */ /* 0x0022a4000800017f */
[----:B--2---:R-:W-:Y:S05]  /*1b1b0*/  @!P0 NANOSLEEP.SYNCS 0x989680 ;  /* 0x009896800000895d */ /* 0x004fea0003900000 */
[----:B------:R-:W2:Y:S02]  /*1b1c0*/  @!P0 SYNCS.PHASECHK.TRANS64 P0, [R0+URZ+0xa0], R3 ;  /* 0x0000a003000085a7 */ /* 0x000ea4000800007f */
[----:B--2---:R-:W-:Y:S05]  /*1b1d0*/  @!P0 BRA `(.L_x_595) ;  /* 0xfffffffc00f08947 */ /* 0x004fea000383ffff */
[----:B------:R-:W-:Y:S05]  /*1b1e0*/  BRA `(.L_x_642) ;  /* 0xffffffe400507947 */ /* 0x000fea000383ffff */
.L_x_597:
[----:B--2---:R2:W3:Y:S02]  /*1b1f0*/  SYNCS.PHASECHK.TRANS64.TRYWAIT P0, [R0+URZ+0xa8], R3 ;  /* 0x0000a803000075a7 */ /* 0x0044e4000800017f */
[----:B---3--:R-:W-:Y:S05]  /*1b200*/  @!P0 NANOSLEEP.SYNCS 0x989680 ;  /* 0x009896800000895d */ /* 0x008fea0003900000 */
[----:B------:R-:W3:Y:S02]  /*1b210*/  @!P0 SYNCS.PHASECHK.TRANS64 P0, [R0+URZ+0xa8], R3 ;  /* 0x0000a803000085a7 */ /* 0x000ee4000800007f */
[----:B---3--:R-:W-:Y:S05]  /*1b220*/  @!P0 BRA `(.L_x_597) ;  /* 0xfffffffc00f08947 */ /* 0x008fea000383ffff */
[----:B------:R-:W-:Y:S05]  /*1b230*/  BRA `(.L_x_643) ;  /* 0xffffffe4004c7947 */ /* 0x000fea000383ffff */
.L_x_599:
[----:B---3--:R3:W4:Y:S02]  /*1b240*/  SYNCS.PHASECHK.TRANS64.TRYWAIT P0, [R0+URZ+0xb0], R3 ;  /* 0x0000b003000075a7 */ /* 0x008724000800017f */
[----:B----4-:R-:W-:Y:S05]  /*1b250*/  @!P0 NANOSLEEP.SYNCS 0x989680 ;  /* 0x009896800000895d */ /* 0x010fea0003900000 */
[----:B------:R-:W4:Y:S02]  /*1b260*/  @!P0 SYNCS.PHASECHK.TRANS64 P0, [R0+URZ+0xb0], R3 ;  /* 0x0000b003000085a7 */ /* 0x000f24000800007f */
[----:B----4-:R-:W-:Y:S05]  /*1b270*/  @!P0 BRA `(.L_x_599) ;  /* 0xfffffffc00f08947 */ /* 0x010fea000383ffff */
[----:B------:R-:W-:Y:S05]  /*1b280*/  BRA `(.L_x_644) ;  /* 0xffffffe400487947 */ /* 0x000fea000383ffff */
.L_x_603:
[----:B------:R-:W-:Y:S01]  /*1b290*/  BSSY B1, `(.L_x_645) ;  /* 0x0000006000017945 */ /* 0x000fe20003800000 */
[----:B------:R-:W-:-:S07]  /*1b2a0*/  MOV R15, 0xffffffff ;  /* 0xffffffff000f7802 */ /* 0x000fce0000000f00 */
[----:B------:R-:W-:Y:S05]  /*1b2b0*/  WARPSYNC.COLLECTIVE R15, `(.L_x_646) ;  /* 0x000000000f0c7348 */ /* 0x000fea0003c00000 */
[----:B------:R-:W-:Y:S02]  /*1b2c0*/  ELECT P6, UR62, PT ;  /* 0x00000000003e782f */ /* 0x000fe400038c0000 */
[----:B------:R-:W-:Y:S01]  /*1b2d0*/  MOV R14, UR62 ;  /* 0x0000003e000e7c02 */ /* 0x000fe20008000f00 */
[----:B------:R-:W-:Y:S10]  /*1b2e0*/  ENDCOLLECTIVE ;  /* 0x000000000000791b */ /* 0x000ff40003800000 */
.L_x_646:
[----:B------:R-:W-:Y:S05]  /*1b2f0*/  BSYNC B1 ;  /* 0x0000000000017941 */ /* 0x000fea0003800000 */
.L_x_645:
[----:B------:R-:W-:Y:S05]  /*1b300*/  BRA `(.L_x_647) ;  /* 0xffffffe400cc7947 */ /* 0x000fea000383ffff */
.L_x_606:
[----:B-1----:R1:W3:Y:S02]  /*1b310*/  SYNCS.PHASECHK.TRANS64.TRYWAIT P0, [R15+URZ+0x40], R6 ;  /* 0x000040060f0075a7 */ /* 0x0022e4000800017f */
[----:B---3--:R-:W-:Y:S05]  /*1b320*/  @!P0 NANOSLEEP.SYNCS 0x989680 ;  /* 0x009896800000895d */ /* 0x008fea0003900000 */
[----:B------:R-:W3:Y:S02]  /*1b330*/  @!P0 SYNCS.PHASECHK.TRANS64 P0, [R15+URZ+0x40], R6 ;  /* 0x000040060f0085a7 */ /* 0x000ee4000800007f */
[----:B---3--:R-:W-:Y:S05]  /*1b340*/  @!P0 BRA `(.L_x_606) ;  /* 0xfffffffc00f08947 */ /* 0x008fea000383ffff */
[----:B------:R-:W-:Y:S05]  /*1b350*/  BRA `(.L_x_648) ;  /* 0xffffffe800087947 */ /* 0x000fea000383ffff */
.L_x_614:
[----:B------:R-:W-:Y:S01]  /*1b360*/  BSSY B0, `(.L_x_649) ;  /* 0x0000006000007945 */ /* 0x000fe20003800000 */
[----:B------:R-:W-:-:S07]  /*1b370*/  MOV R15, 0xffffffff ;  /* 0xffffffff000f7802 */ /* 0x000fce0000000f00 */
[----:B------:R-:W-:Y:S05]  /*1b380*/  WARPSYNC.COLLECTIVE R15, `(.L_x_650) ;  /* 0x000000000f0c7348 */ /* 0x000fea0003c00000 */
[----:B------:R-:W-:Y:S02]  /*1b390*/  ELECT P6, UR62, PT ;  /* 0x00000000003e782f */ /* 0x000fe400038c0000 */
[----:B------:R-:W-:Y:S01]  /*1b3a0*/  MOV R14, UR62 ;  /* 0x0000003e000e7c02 */ /* 0x000fe20008000f00 */
[----:B------:R-:W-:Y:S10]  /*1b3b0*/  ENDCOLLECTIVE ;  /* 0x000000000000791b */ /* 0x000ff40003800000 */
.L_x_650:
[----:B------:R-:W-:Y:S05]  /*1b3c0*/  BSYNC B0 ;  /* 0x0000000000007941 */ /* 0x000fea0003800000 */
.L_x_649:
[----:B------:R-:W-:Y:S05]  /*1b3d0*/  BRA `(.L_x_651) ;  /* 0xfffffff000807947 */ /* 0x000fea000383ffff */
.L_x_618:
[----:B-1----:R1:W2:Y:S02]  /*1b3e0*/  SYNCS.PHASECHK.TRANS64.TRYWAIT P0, [R5+URZ], R2 ;  /* 0x00000002050075a7 */ /* 0x0022a4000800017f */
[----:B--2---:R-:W-:Y:S05]  /*1b3f0*/  @!P0 NANOSLEEP.SYNCS 0x989680 ;  /* 0x009896800000895d */ /* 0x004fea0003900000 */
[----:B------:R-:W2:Y:S02]  /*1b400*/  @!P0 SYNCS.PHASECHK.TRANS64 P0, [R5+URZ], R2 ;  /* 0x00000002050085a7 */ /* 0x000ea4000800007f */
[----:B--2---:R-:W-:Y:S05]  /*1b410*/  @!P0 BRA `(.L_x_618) ;  /* 0xfffffffc00f08947 */ /* 0x004fea000383ffff */
[----:B------:R-:W-:Y:S05]  /*1b420*/  BRA `(.L_x_652) ;  /* 0xfffffff000c47947 */ /* 0x000fea000383ffff */
.L_x_619:
[----:B-1----:R1:W2:Y:S02]  /*1b430*/  SYNCS.PHASECHK.TRANS64.TRYWAIT P0, [R7+URZ], R4 ;  /* 0x00000004070075a7 */ /* 0x0022a4000800017f */
[----:B--2---:R-:W-:Y:S05]  /*1b440*/  @!P0 NANOSLEEP.SYNCS 0x989680 ;  /* 0x009896800000895d */ /* 0x004fea0003900000 */
[----:B------:R-:W2:Y:S02]  /*1b450*/  @!P0 SYNCS.PHASECHK.TRANS64 P0, [R7+URZ], R4 ;  /* 0x00000004070085a7 */ /* 0x000ea4000800007f */
[----:B--2---:R-:W-:Y:S05]  /*1b460*/  @!P0 BRA `(.L_x_619) ;  /* 0xfffffffc00f08947 */ /* 0x004fea000383ffff */
[----:B------:R-:W-:Y:S05]  /*1b470*/  BRA `(.L_x_653) ;  /* 0xfffffff000d47947 */ /* 0x000fea000383ffff */
.L_x_620:
[----:B-1----:R1:W2:Y:S02]  /*1b480*/  SYNCS.PHASECHK.TRANS64.TRYWAIT P0, [R6+URZ], R5 ;  /* 0x00000005060075a7 */ /* 0x0022a4000800017f */
[----:B--2---:R-:W-:Y:S05]  /*1b490*/  @!P0 NANOSLEEP.SYNCS 0x989680 ;  /* 0x009896800000895d */ /* 0x004fea0003900000 */
[----:B------:R-:W2:Y:S02]  /*1b4a0*/  @!P0 SYNCS.PHASECHK.TRANS64 P0, [R6+URZ], R5 ;  /* 0x00000005060085a7 */ /* 0x000ea4000800007f */
[----:B--2---:R-:W-:Y:S05]  /*1b4b0*/  @!P0 BRA `(.L_x_620) ;  /* 0xfffffffc00f08947 */ /* 0x004fea000383ffff */
[----:B------:R-:W-:Y:S05]  /*1b4c0*/  BRA `(.L_x_654) ;  /* 0xfffffff000e47947 */ /* 0x000fea000383ffff */
.L_x_621:
[----:B-1----:R1:W2:Y:S02]  /*1b4d0*/  SYNCS.PHASECHK.TRANS64.TRYWAIT P0, [R7+URZ], R4 ;  /* 0x00000004070075a7 */ /* 0x0022a4000800017f */
[----:B--2---:R-:W-:Y:S05]  /*1b4e0*/  @!P0 NANOSLEEP.SYNCS 0x989680 ;  /* 0x009896800000895d */ /* 0x004fea0003900000 */
[----:B------:R-:W2:Y:S02]  /*1b4f0*/  @!P0 SYNCS.PHASECHK.TRANS64 P0, [R7+URZ], R4 ;  /* 0x00000004070085a7 */ /* 0x000ea4000800007f */
[----:B--2---:R-:W-:Y:S05]  /*1b500*/  @!P0 BRA `(.L_x_621) ;  /* 0xfffffffc00f08947 */ /* 0x004fea000383ffff */
[----:B------:R-:W-:Y:S05]  /*1b510*/  BRA `(.L_x_655) ;  /* 0xfffffff000f47947 */ /* 0x000fea000383ffff */
.L_x_622:
[----:B-1----:R1:W2:Y:S02]  /*1b520*/  SYNCS.PHASECHK.TRANS64.TRYWAIT P0, [R6+URZ], R5 ;  /* 0x00000005060075a7 */ /* 0x0022a4000800017f */
[----:B--2---:R-:W-:Y:S05]  /*1b530*/  @!P0 NANOSLEEP.SYNCS 0x989680 ;  /* 0x009896800000895d */ /* 0x004fea0003900000 */
[----:B------:R-:W2:Y:S02]  /*1b540*/  @!P0 SYNCS.PHASECHK.TRANS64 P0, [R6+URZ], R5 ;  /* 0x00000005060085a7 */ /* 0x000ea4000800007f */
[----:B--2---:R-:W-:Y:S05]  /*1b550*/  @!P0 BRA `(.L_x_622) ;  /* 0xfffffffc00f08947 */ /* 0x004fea000383ffff */
[----:B------:R-:W-:Y:S05]  /*1b560*/  BRA `(.L_x_656) ;  /* 0xfffffff400047947 */ /* 0x000fea000383ffff */
.L_x_623:
[----:B-1----:R1:W2:Y:S02]  /*1b570*/  SYNCS.PHASECHK.TRANS64.TRYWAIT P0, [R7+URZ], R4 ;  /* 0x00000004070075a7 */ /* 0x0022a4000800017f */
[----:B--2---:R-:W-:Y:S05]  /*1b580*/  @!P0 NANOSLEEP.SYNCS 0x989680 ;  /* 0x009896800000895d */ /* 0x004fea0003900000 */
[----:B------:R-:W2:Y:S02]  /*1b590*/  @!P0 SYNCS.PHASECHK.TRANS64 P0, [R7+URZ], R4 ;  /* 0x00000004070085a7 */ /* 0x000ea4000800007f */
[----:B--2---:R-:W-:Y:S05]  /*1b5a0*/  @!P0 BRA `(.L_x_623) ;  /* 0xfffffffc00f08947 */ /* 0x004fea000383ffff */
[----:B------:R-:W-:Y:S05]  /*1b5b0*/  BRA `(.L_x_657) ;  /* 0xfffffff400147947 */ /* 0x000fea000383ffff */
.L_x_624:
[----:B--2---:R2:W3:Y:S02]  /*1b5c0*/  SYNCS.PHASECHK.TRANS64.TRYWAIT P0, [R6+URZ], R5 ;  /* 0x00000005060075a7 */ /* 0x0044e4000800017f */
[----:B---3--:R-:W-:Y:S05]  /*1b5d0*/  @!P0 NANOSLEEP.SYNCS 0x989680 ;  /* 0x009896800000895d */ /* 0x008fea0003900000 */
[----:B------:R-:W3:Y:S02]  /*1b5e0*/  @!P0 SYNCS.PHASECHK.TRANS64 P0, [R6+URZ], R5 ;  /* 0x00000005060085a7 */ /* 0x000ee4000800007f */
[----:B---3--:R-:W-:Y:S05]  /*1b5f0*/  @!P0 BRA `(.L_x_624) ;  /* 0xfffffffc00f08947 */ /* 0x008fea000383ffff */
[----:B------:R-:W-:Y:S05]  /*1b600*/  BRA `(.L_x_658) ;  /* 0xfffffff4001c7947 */ /* 0x000fea000383ffff */
        .weak           $__internal_0_$__cuda_sm20_rcp_rn_f32_slowpath
        .type           $__internal_0_$__cuda_sm20_rcp_rn_f32_slowpath,@function
        .size           $__internal_0_$__cuda_sm20_rcp_rn_f32_slowpath,(.L_x_664 - $__internal_0_$__cuda_sm20_rcp_rn_f32_slowpath)
$__internal_0_$__cuda_sm20_rcp_rn_f32_slowpath:
[----:B------:R-:W-:Y:S01]  /*1b610*/  SHF.L.U32 R3, R0, 0x1, RZ ;  /* 0x0000000100037819 */ /* 0x000fe200000006ff */
[----:B------:R-:W-:Y:S03]  /*1b620*/  BSSY B0, `(.L_x_659) ;  /* 0x0000030000007945 */ /* 0x000fe60003800000 */
[----:B------:R-:W-:-:S04]  /*1b630*/  SHF.R.U32.HI R3, RZ, 0x18, R3 ;  /* 0x00000018ff037819 */ /* 0x000fc80000011603 */
[----:B------:R-:W-:-:S13]  /*1b640*/  ISETP.NE.U32.AND P2, PT, R3, RZ, PT ;  /* 0x000000ff0300720c */ /* 0x000fda0003f45070 */
[----:B------:R-:W-:Y:S05]  /*1b650*/  @P2 BRA `(.L_x_660) ;  /* 0x0000000000282947 */ /* 0x000fea0003800000 */
[----:B------:R-:W-:-:S04]  /*1b660*/  SHF.L.U32 R3, R0, 0x1, RZ ;  /* 0x0000000100037819 */ /* 0x000fc800000006ff */
[----:B------:R-:W-:-:S13]  /*1b670*/  ISETP.NE.AND P2, PT, R3, RZ, PT ;  /* 0x000000ff0300720c */ /* 0x000fda0003f45270 */
[----:B------:R-:W-:Y:S01]  /*1b680*/  @P2 FFMA R26, R0, 1.84467440737095516160e+19, RZ ;  /* 0x5f800000001a2823 */ /* 0x000fe200000000ff */
[----:B------:R-:W-:Y:S08]  /*1b690*/  @!P2 MUFU.RCP R5, R0 ;  /* 0x000000000005a308 */ /* 0x000ff00000001000 */
[----:B------:R-:W1:Y:S02]  /*1b6a0*/  @P2 MUFU.RCP R3, R26 ;  /* 0x0000001a00032308 */ /* 0x000e640000001000 */
[----:B-1----:R-:W-:-:S04]  /*1b6b0*/  @P2 FFMA R27, R26, R3, -1 ;  /* 0xbf8000001a1b2423 */ /* 0x002fc80000000003 */
[----:B------:R-:W-:-:S04]  /*1b6c0*/  @P2 FADD.FTZ R28, -R27, -RZ ;  /* 0x800000ff1b1c2221 */ /* 0x000fc80000010100 */
[----:B------:R-:W-:-:S04]  /*1b6d0*/  @P2 FFMA R3, R3, R28, R3 ;  /* 0x0000001c03032223 */ /* 0x000fc80000000003 */
[----:B------:R-:W-:Y:S01]  /*1b6e0*/  @P2 FFMA R5, R3, 1.84467440737095516160e+19, RZ ;  /* 0x5f80000003052823 */ /* 0x000fe200000000ff */
[----:B------:R-:W-:Y:S06]  /*1b6f0*/  BRA `(.L_x_661) ;  /* 0x0000000000887947 */ /* 0x000fec0003800000 */
.L_x_660:
[----:B------:R-:W-:-:S04]  /*1b700*/  IADD3 R5, R3, -0xfd, RZ ;  /* 0xffffff0303057810 */ /* 0x000fc80007ffe0ff */
[----:B------:R-:W-:-:S13]  /*1b710*/  ISETP.GT.U32.AND P2, PT, R5, 0x1, PT ;  /* 0x000000010500780c */ /* 0x000fda0003f44070 */
[----:B------:R-:W-:Y:S05]  /*1b720*/  @P2 BRA `(.L_x_662) ;  /* 0x0000000000782947 */ /* 0x000fea0003800000 */
[----:B------:R-:W-:Y:S02]  /*1b730*/  LOP3.LUT R32, R0, 0x7fffff, RZ, 0xc0, !PT ;  /* 0x007fffff00207812 */ /* 0x000fe400078ec0ff */
[----:B------:R-:W-:Y:S02]  /*1b740*/  MOV R28, 0x3 ;  /* 0x00000003001c7802 */ /* 0x000fe40000000f00 */
[----:B------:R-:W-:Y:S02]  /*1b750*/  LOP3.LUT R32, R32, 0x3f800000, RZ, 0xfc, !PT ;  /* 0x3f80000020207812 */ /* 0x000fe400078efcff */
[----:B------:R-:W-:Y:S02]  /*1b760*/  IADD3 R3, R3, -0xfc, RZ ;  /* 0xffffff0403037810 */ /* 0x000fe40007ffe0ff */
[----:B------:R-:W1:Y:S02]  /*1b770*/  MUFU.RCP R27, R32 ;  /* 0x00000020001b7308 */ /* 0x000e640000001000 */
[----:B-1----:R-:W-:-:S04]  /*1b780*/  FFMA R30, R32, R27, -1 ;  /* 0xbf800000201e7423 */ /* 0x002fc8000000001b */
[----:B------:R-:W-:-:S04]  /*1b790*/  FADD.FTZ R30, -R30, -RZ ;  /* 0x800000ff1e1e7221 */ /* 0x000fc80000010100 */
[CCC-:B------:R-:W-:Y:S01]  /*1b7a0*/  FFMA.RM R26, R27.reuse, R30.reuse, R27.reuse ;  /* 0x0000001e1b1a7223 */ /* 0x1c0fe2000000401b */
[----:B------:R-:W-:Y:S01]  /*1b7b0*/  FFMA.RP R29, R27, R30, R27 ;  /* 0x0000001e1b1d7223 */ /* 0x000fe2000000801b */
[----:B------:R-:W-:-:S03]  /*1b7c0*/  SHF.L.U32 R27, R28, R5, RZ ;  /* 0x000000051c1b7219 */ /* 0x000fc600000006ff */
[C---:B------:R-:W-:Y:S02]  /*1b7d0*/  LOP3.LUT R30, R26.reuse, 0x7fffff, RZ, 0xc0, !PT ;  /* 0x007fffff1a1e7812 */ /* 0x040fe400078ec0ff */
[----:B------:R-:W-:Y:S02]  /*1b7e0*/  FSETP.NEU.FTZ.AND P2, PT, R26, R29, PT ;  /* 0x0000001d1a00720b */ /* 0x000fe40003f5d000 */
[----:B------:R-:W-:Y:S02]  /*1b7f0*/  LOP3.LUT R26, R30, 0x800000, RZ, 0xfc, !PT ;  /* 0x008000001e1a7812 */ /* 0x000fe400078efcff */
[----:B------:R-:W-:Y:S02]  /*1b800*/  SEL R28, RZ, 0xffffffff, !P2 ;  /* 0xffffffffff1c7807 */ /* 0x000fe40005000000 */
[----:B------:R-:W-:Y:S02]  /*1b810*/  LOP3.LUT R30, R27, R26, RZ, 0xc0, !PT ;  /* 0x0000001a1b1e7212 */ /* 0x000fe400078ec0ff */
[----:B------:R-:W-:-:S02]  /*1b820*/  IADD3 R28, -R28, RZ, RZ ;  /* 0x000000ff1c1c7210 */ /* 0x000fc40007ffe1ff */
[-C--:B------:R-:W-:Y:S02]  /*1b830*/  SHF.R.U32.HI R30, RZ, R5.reuse, R30 ;  /* 0x00000005ff1e7219 */ /* 0x080fe4000001161e */
[--C-:B------:R-:W-:Y:S02]  /*1b840*/  LOP3.LUT P3, RZ, R28, R5, R26.reuse, 0xf8, !PT ;  /* 0x000000051cff7212 */ /* 0x100fe4000786f81a */
[C---:B------:R-:W-:Y:S02]  /*1b850*/  LOP3.LUT P2, RZ, R30.reuse, 0x1, RZ, 0xc0, !PT ;  /* 0x000000011eff7812 */ /* 0x040fe4000784c0ff */
[----:B------:R-:W-:Y:S02]  /*1b860*/  LOP3.LUT P4, RZ, R30, 0x2, RZ, 0xc0, !PT ;  /* 0x000000021eff7812 */ /* 0x000fe4000788c0ff */
[----:B------:R-:W-:Y:S02]  /*1b870*/  SHF.R.U32.HI R3, RZ, R3, R26 ;  /* 0x00000003ff037219 */ /* 0x000fe4000001161a */
[----:B------:R-:W-:-:S02]  /*1b880*/  PLOP3.LUT P2, PT, P2, P3, P4, 0xe0, 0x0 ;  /* 0x000000000000781c */ /* 0x000fc40001747c40 */
[----:B------:R-:W-:Y:S02]  /*1b890*/  LOP3.LUT P3, RZ, R0, 0x7fffff, RZ, 0xc0, !PT ;  /* 0x007fffff00ff7812 */ /* 0x000fe4000786c0ff */
[----:B------:R-:W-:-:S04]  /*1b8a0*/  SEL R5, RZ, 0x1, !P2 ;  /* 0x00000001ff057807 */ /* 0x000fc80005000000 */
[----:B------:R-:W-:-:S04]  /*1b8b0*/  IADD3 R5, -R5, RZ, RZ ;  /* 0x000000ff05057210 */ /* 0x000fc80007ffe1ff */
[----:B------:R-:W-:-:S13]  /*1b8c0*/  ISETP.GE.AND P2, PT, R5, RZ, PT ;  /* 0x000000ff0500720c */ /* 0x000fda0003f46270 */
[----:B------:R-:W-:-:S04]  /*1b8d0*/  @!P2 IADD3 R3, R3, 0x1, RZ ;  /* 0x000000010303a810 */ /* 0x000fc80007ffe0ff */
[----:B------:R-:W-:-:S04]  /*1b8e0*/  @!P3 SHF.L.U32 R3, R3, 0x1, RZ ;  /* 0x000000010303b819 */ /* 0x000fc800000006ff */
[----:B------:R-:W-:Y:S01]  /*1b8f0*/  LOP3.LUT R5, R3, 0x80000000, R0, 0xf8, !PT ;  /* 0x8000000003057812 */ /* 0x000fe200078ef800 */
[----:B------:R-:W-:Y:S06]  /*1b900*/  BRA `(.L_x_661) ;  /* 0x0000000000047947 */ /* 0x000fec0003800000 */
.L_x_662:
[----:B------:R1:W2:Y:S02]  /*1b910*/  MUFU.RCP R5, R0 ;  /* 0x0000000000057308 */ /* 0x0002a40000001000 */
.L_x_661:
[----:B------:R-:W-:Y:S05]  /*1b920*/  BSYNC B0 ;  /* 0x0000000000007941 */ /* 0x000fea0003800000 */
.L_x_659:
[----:B-12---:R-:W-:Y:S02]  /*1b930*/  MOV R0, R5 ;  /* 0x0000000500007202 */ /* 0x006fe40000000f00 */
[----:B------:R-:W-:-:S04]  /*1b940*/  MOV R5, 0x0 ;  /* 0x0000000000057802 */ /* 0x000fc80000000f00 */
[----:B------:R-:W-:Y:S05]  /*1b950*/  RET.REL.NODEC R4 `(_ZN7cutlass13device_kernelINS_4gemm6kernel13GemmUniversalIN4cute5tupleIJiiiiEEENS1_10collective13CollectiveMmaINS1_37MainloopSm90TmaGmmaWarpSpecializedFP8ILi8ENS5_IJNS4_1CILi2EEENSA_ILi1EEESC_EEENS1_35KernelTmaWarpSpecializedCooperativeEEENS5_IJNSA_ILi128EEENSA_ILi256EEENSA_ILi64EEEEEENS_12float_e4m3_tENS5_IJlSC_lEEESK_SL_NS4_8TiledMMAINS4_8MMA_AtomIJNS4_4SM904GMMA31MMA_64x256x32_F32E4M3E4M3_SS_TNILNSP_7ScaleInE1ELSR_1EEEEEENS4_6LayoutISD_NS5_IJSC_NSA_ILi0EEESV_EEEEENS5_IJNS4_10UnderscoreESY_SY_EEEEENS4_13SM90_TMA_LOADENS4_14ComposedLayoutINS4_7SwizzleILi2ELi4ELi3EEENS4_18smem_ptr_flag_bitsILi8EEENSU_INS5_IJNSA_ILi8EEESI_EEENS5_IJSI_SC_EEEEEEEvNS4_8identityENS4_23SM90_TMA_LOAD_MULTICASTES1B_vS1C_EENS_8epilogue10collective18CollectiveEpilogueINS1F_22Sm90TmaWarpSpecializedILi4ELi2ELi16ELb0ELb0EEEJSJ_NS5_IJSG_NSA_ILi32EEEEEESK_SL_SK_SL_NS1F_6fusion15FusionCallbacksIS1J_NS1M_13LinCombEltActINS1F_6thread4SiLuESK_fSK_fLNS_15FloatRoundStyleE2EEESJ_S1L_JEEES11_NS12_INS13_ILi1ELi4ELi3EEES16_NSU_INS5_IJS17_S1K_EEENS5_IJS1K_SC_EEEEEEENS4_39AutoVectorizingCopyWithAssumedAlignmentILi128EEENS4_14SM90_TMA_STOREES1Y_S20_NS4_9Copy_AtomIJNS4_17SM90_U32x4_STSM_NENS_6half_tEEEEvEEEvvEEEEvNT_6ParamsE) ;  /* 0xfffffe4404a87950 */ /* 0x000fea0003c3ffff */
.L_x_663:
[----:B------:R-:W-:-:S00]  /*1b960*/  BRA `(.L_x_663) ;  /* 0xfffffffc00fc7947 */ /* 0x000fc0000383ffff */
[----:B------:R-:W-:-:S00]  /*1b970*/  NOP ;  /* 0x0000000000007918 */ /* 0x000fc00000000000 */
        /* <DEDUP_REMOVED lines=8> */
.L_x_664:


//--------------------- .nv.global.init           --------------------------
	.section	.nv.global.init,"aw",@progbits
.nv.global.init:
	.type		$str$24,@object
	.size		$str$24,($str$25 - $str$24)
$str$24:
        /*0000*/ 	.byte	0x28, 0x61, 0x64, 0x64, 0x72, 0x65, 0x73, 0x73, 0x20, 0x26, 0x20, 0x6d, 0x61, 0x73, 0x6b, 0x29
        /*0010*/ 	.byte	0x20, 0x3d, 0x3d, 0x20, 0x30, 0x00
	.type		$str$25,@object
	.size		$str$25,(__unnamed_1 - $str$25)
$str$25:
        /*0016*/ 	.byte	0x2f, 0x74, 0x6d, 0x70, 0x2f, 0x63, 0x75, 0x74, 0x6c, 0x61, 0x73, 0x73, 0x5f, 0x73, 0x77, 0x65
        /*0026*/ 	.byte	0x65, 0x70, 0x5f, 0x73, 0x72, 0x63, 0x2f, 0x69, 0x6e, 0x63, 0x6c, 0x75, 0x64, 0x65, 0x2f, 0x63
        /*0036*/ 	.byte	0x75, 0x74, 0x65, 0x2f, 0x70, 0x6f, 0x69, 0x6e, 0x74, 0x65, 0x72, 0x5f, 0x66, 0x6c, 0x61, 0x67
        /*0046*/ 	.byte	0x67, 0x65, 0x64, 0x2e, 0x68, 0x70, 0x70, 0x00
	.type		__unnamed_1,@object
	.size		__unnamed_1,(__unnamed_2 - __unnamed_1)
__unnamed_1:
        /* <DEDUP_REMOVED lines=28> */
        /*020e*/ 	.byte	0x3a, 0x43, 0x3c, 0x34, 0x30, 0x39, 0x36, 0x3e, 0x3e, 0x3e, 0x3e, 0x3e, 0x5d, 0x00
	.type		__unnamed_2,@object
	.size		__unnamed_2,(.L_1 - __unnamed_2)
__unnamed_2:
        /* <DEDUP_REMOVED lines=29> */
.L_1:


//--------------------- .nv.shared._ZN7cutlass13device_kernelINS_4gemm6kernel13GemmUniversalIN4cute5tupleIJiiiiEEENS1_10collective13CollectiveMmaINS1_37MainloopSm90TmaGmmaWarpSpecializedFP8ILi8ENS5_IJNS4_1CILi2EEENSA_ILi1EEESC_EEENS1_35KernelTmaWarpSpecializedCooperativeEEENS5_IJNSA_ILi128EEENSA_ILi256EEENSA_ILi64EEEEEENS_12float_e4m3_tENS5_IJlSC_lEEESK_SL_NS4_8TiledMMAINS4_8MMA_AtomIJNS4_4SM904GMMA31MMA_64x256x32_F32E4M3E4M3_SS_TNILNSP_7ScaleInE1ELSR_1EEEEEENS4_6LayoutISD_NS5_IJSC_NSA_ILi0EEESV_EEEEENS5_IJNS4_10UnderscoreESY_SY_EEEEENS4_13SM90_TMA_LOADENS4_14ComposedLayoutINS4_7SwizzleILi2ELi4ELi3EEENS4_18smem_ptr_flag_bitsILi8EEENSU_INS5_IJNSA_ILi8EEESI_EEENS5_IJSI_SC_EEEEEEEvNS4_8identityENS4_23SM90_TMA_LOAD_MULTICASTES1B_vS1C_EENS_8epilogue10collective18CollectiveEpilogueINS1F_22Sm90TmaWarpSpecializedILi4ELi2ELi16ELb0ELb0EEEJSJ_NS5_IJSG_NSA_ILi32EEEEEESK_SL_SK_SL_NS1F_6fusion15FusionCallbacksIS1J_NS1M_13LinCombEltActINS1F_6thread4SiLuESK_fSK_fLNS_15FloatRoundStyleE2EEESJ_S1L_JEEES11_NS12_INS13_ILi1ELi4ELi3EEES16_NSU_INS5_IJS17_S1K_EEENS5_IJS1K_SC_EEEEEEENS4_39AutoVectorizingCopyWithAssumedAlignmentILi128EEENS4_14SM90_TMA_STOREES1Y_S20_NS4_9Copy_AtomIJNS4_17SM90_U32x4_STSM_NENS_6half_tEEEEvEEEvvEEEEvNT_6ParamsE --------------------------
	.section	.nv.shared._ZN7cutlass13device_kernelINS_4gemm6kernel13GemmUniversalIN4cute5tupleIJiiiiEEENS1_10collective13CollectiveMmaINS1_37MainloopSm90TmaGmmaWarpSpecializedFP8ILi8ENS5_IJNS4_1CILi2EEENSA_ILi1EEESC_EEENS1_35KernelTmaWarpSpecializedCooperativeEEENS5_IJNSA_ILi128EEENSA_ILi256EEENSA_ILi64EEEEEENS_12float_e4m3_tENS5_IJlSC_lEEESK_SL_NS4_8TiledMMAINS4_8MMA_AtomIJNS4_4SM904GMMA31MMA_64x256x32_F32E4M3E4M3_SS_TNILNSP_7ScaleInE1ELSR_1EEEEEENS4_6LayoutISD_NS5_IJSC_NSA_ILi0EEESV_EEEEENS5_IJNS4_10UnderscoreESY_SY_EEEEENS4_13SM90_TMA_LOADENS4_14ComposedLayoutINS4_7SwizzleILi2ELi4ELi3EEENS4_18smem_ptr_flag_bitsILi8EEENSU_INS5_IJNSA_ILi8EEESI_EEENS5_IJSI_SC_EEEEEEEvNS4_8identityENS4_23SM90_TMA_LOAD_MULTICASTES1B_vS1C_EENS_8epilogue10collective18CollectiveEpilogueINS1F_22Sm90TmaWarpSpecializedILi4ELi2ELi16ELb0ELb0EEEJSJ_NS5_IJSG_NSA_ILi32EEEEEESK_SL_SK_SL_NS1F_6fusion15FusionCallbacksIS1J_NS1M_13LinCombEltActINS1F_6thread4SiLuESK_fSK_fLNS_15FloatRoundStyleE2EEESJ_S1L_JEEES11_NS12_INS13_ILi1ELi4ELi3EEES16_NSU_INS5_IJS17_S1K_EEENS5_IJS1K_SC_EEEEEEENS4_39AutoVectorizingCopyWithAssumedAlignmentILi128EEENS4_14SM90_TMA_STOREES1Y_S20_NS4_9Copy_AtomIJNS4_17SM90_U32x4_STSM_NENS_6half_tEEEEvEEEvvEEEEvNT_6ParamsE,"aw",@nobits
	.sectionflags	@""
	.align	16
	.zero		1024


//--------------------- .nv.shared.reserved.0     --------------------------
	.section	.nv.shared.reserved.0,"aw",@nobits
	.weak		__nv_reservedSMEM_offset_0_alias
	.size		__nv_reservedSMEM_offset_0_alias, 0, 0
	.other		__nv_reservedSMEM_offset_0_alias,@"STO_CUDA_RESERVED_SHARED STV_DEFAULT"
__nv_reservedSMEM_offset_0_alias:
	.zero		0


//--------------------- .nv.global                --------------------------
	.section	.nv.global,"aw",@nobits
.nv.global:
	.type		_ZN39_INTERNAL_41edca0d_4_k_cu_4c8ca9fa_27744cute1_E,@object
	.size		_ZN39_INTERNAL_41edca0d_4_k_cu_4c8ca9fa_27744cute1_E,(_ZN39_INTERNAL_41edca0d_4_k_cu_4c8ca9fa_27744cuda3std3__45__cpo6cbeginE - _ZN39_INTERNAL_41edca0d_4_k_cu_4c8ca9fa_27744cute1_E)
_ZN39_INTERNAL_41edca0d_4_k_cu_4c8ca9fa_27744cute1_E:
	.zero		1
	.type		_ZN39_INTERNAL_41edca0d_4_k_cu_4c8ca9fa_27744cuda3std3__45__cpo6cbeginE,@object
	.size		_ZN39_INTERNAL_41edca0d_4_k_cu_4c8ca9fa_27744cuda3std3__45__cpo6cbeginE,(_ZN39_INTERNAL_41edca0d_4_k_cu_4c8ca9fa_27744cuda3std3__48in_placeE - _ZN39_INTERNAL_41edca0d_4_k_cu_4c8ca9fa_27744cuda3std3__45__cpo6cbeginE)
_ZN39_INTERNAL_41edca0d_4_k_cu_4c8ca9fa_27744cuda3std3__45__cpo6cbeginE:
	.zero		1
	.type		_ZN39_INTERNAL_41edca0d_4_k_cu_4c8ca9fa_27744cuda3std3__48in_placeE,@object
	.size		_ZN39_INTERNAL_41edca0d_4_k_cu_4c8ca9fa_27744cuda3std3__48in_placeE,(_ZN39_INTERNAL_41edca0d_4_k_cu_4c8ca9fa_27744cuda3std6ranges3__45__cpo9iter_moveE - _ZN39_INTERNAL_41edca0d_4_k_cu_4c8ca9fa_27744cuda3std3__48in_placeE)
_ZN39_INTERNAL_41edca0d_4_k_cu_4c8ca9fa_27744cuda3std3__48in_placeE:
	.zero		1
	.type		_ZN39_INTERNAL_41edca0d_4_k_cu_4c8ca9fa_27744cuda3std6ranges3__45__cpo9iter_moveE,@object
	.size		_ZN39_INTERNAL_41edca0d_4_k_cu_4c8ca9fa_27744cuda3std6ranges3__45__cpo9iter_moveE,(_ZN39_INTERNAL_41edca0d_4_k_cu_4c8ca9fa_27744cuda3std3__45__cpo5beginE - _ZN39_INTERNAL_41edca0d_4_k_cu_4c8ca9fa_27744cuda3std6ranges3__45__cpo9iter_moveE)
_ZN39_INTERNAL_41edca0d_4_k_cu_4c8ca9fa_27744cuda3std6ranges3__45__cpo9iter_moveE:
	.zero		1
	.type		_ZN39_INTERNAL_41edca0d_4_k_cu_4c8ca9fa_27744cuda3std3__45__cpo5beginE,@object
	.size		_ZN39_INTERNAL_41edca0d_4_k_cu_4c8ca9fa_27744cuda3std3__45__cpo5beginE,(_ZN39_INTERNAL_41edca0d_4_k_cu_4c8ca9fa_27744cuda3std3__441_GLOBAL__N__41edca0d_4_k_cu_4c8ca9fa_27746ignoreE - _ZN39_INTERNAL_41edca0d_4_k_cu_4c8ca9fa_27744cuda3std3__45__cpo5beginE)
_ZN39_INTERNAL_41edca0d_4_k_cu_4c8ca9fa_27744cuda3std3__45__cpo5beginE:
	.zero		1
	.type		_ZN39_INTERNAL_41edca0d_4_k_cu_4c8ca9fa_27744cuda3std3__441_GLOBAL__N__41edca0d_4_k_cu_4c8ca9fa_27746ignoreE,@object
	.size		_ZN39_INTERNAL_41edca0d_4_k_cu_4c8ca9fa_27744cuda3std3__441_GLOBAL__N__41edca0d_4_k_cu_4c8ca9fa_27746ignoreE,(_ZN39_INTERNAL_41edca0d_4_k_cu_4c8ca9fa_27744cute7productE - _ZN39_INTERNAL_41edca0d_4_k_cu_4c8ca9fa_27744cuda3std3__441_GLOBAL__N__41edca0d_4_k_cu_4c8ca9fa_27746ignoreE)
_ZN39_INTERNAL_41edca0d_4_k_cu_4c8ca9fa_27744cuda3std3__441_GLOBAL__N__41edca0d_4_k_cu_4c8ca9fa_27746ignoreE:
	.zero		1
	.type		_ZN39_INTERNAL_41edca0d_4_k_cu_4c8ca9fa_27744cute7productE,@object
	.size		_ZN39_INTERNAL_41edca0d_4_k_cu_4c8ca9fa_27744cute7productE,(_ZN39_INTERNAL_41edca0d_4_k_cu_4c8ca9fa_27744cuda3std3__45__cpo3endE - _ZN39_INTERNAL_41edca0d_4_k_cu_4c8ca9fa_27744cute7productE)
_ZN39_INTERNAL_41edca0d_4_k_cu_4c8ca9fa_27744cute7productE:
	.zero		1
	.type		_ZN39_INTERNAL_41edca0d_4_k_cu_4c8ca9fa_27744cuda3std3__45__cpo3endE,@object
	.size		_ZN39_INTERNAL_41edca0d_4_k_cu_4c8ca9fa_27744cuda3std3__45__cpo3endE,(_ZN39_INTERNAL_41edca0d_4_k_cu_4c8ca9fa_27744cuda3std3__419piecewise_constructE - _ZN39_INTERNAL_41edca0d_4_k_cu_4c8ca9fa_27744cuda3std3__45__cpo3endE)
_ZN39_INTERNAL_41edca0d_4_k_cu_4c8ca9fa_27744cuda3std3__45__cpo3endE:
	.zero		1
	.type		_ZN39_INTERNAL_41edca0d_4_k_cu_4c8ca9fa_27744cuda3std3__419piecewise_constructE,@object
	.size		_ZN39_INTERNAL_41edca0d_4_k_cu_4c8ca9fa_27744cuda3std3__419piecewise_constructE,(_ZN39_INTERNAL_41edca0d_4_k_cu_4c8ca9fa_27744cuda3std3__45__cpo4cendE - _ZN39_INTERNAL_41edca0d_4_k_cu_4c8ca9fa_27744cuda3std3__419piecewise_constructE)
_ZN39_INTERNAL_41edca0d_4_k_cu_4c8ca9fa_27744cuda3std3__419piecewise_constructE:
	.zero		1
	.type		_ZN39_INTERNAL_41edca0d_4_k_cu_4c8ca9fa_27744cuda3std3__45__cpo4cendE,@object
	.size		_ZN39_INTERNAL_41edca0d_4_k_cu_4c8ca9fa_27744cuda3std3__45__cpo4cendE,(_ZN39_INTERNAL_41edca0d_4_k_cu_4c8ca9fa_27744cuda3std6ranges3__45__cpo4swapE - _ZN39_INTERNAL_41edca0d_4_k_cu_4c8ca9fa_27744cuda3std3__45__cpo4cendE)
_ZN39_INTERNAL_41edca0d_4_k_cu_4c8ca9fa_27744cuda3std3__45__cpo4cendE:
	.zero		1
	.type		_ZN39_INTERNAL_41edca0d_4_k_cu_4c8ca9fa_27744cuda3std6ranges3__45__cpo4swapE,@object
	.size		_ZN39_INTERNAL_41edca0d_4_k_cu_4c8ca9fa_27744cuda3std6ranges3__45__cpo4swapE,(.L_9 - _ZN39_INTERNAL_41edca0d_4_k_cu_4c8ca9fa_27744cuda3std6ranges3__45__cpo4swapE)
_ZN39_INTERNAL_41edca0d_4_k_cu_4c8ca9fa_27744cuda3std6ranges3__45__cpo4swapE:
	.zero		1
.L_9:


//--------------------- .nv.constant0._ZN7cutlass13device_kernelINS_4gemm6kernel13GemmUniversalIN4cute5tupleIJiiiiEEENS1_10collective13CollectiveMmaINS1_37MainloopSm90TmaGmmaWarpSpecializedFP8ILi8ENS5_IJNS4_1CILi2EEENSA_ILi1EEESC_EEENS1_35KernelTmaWarpSpecializedCooperativeEEENS5_IJNSA_ILi128EEENSA_ILi256EEENSA_ILi64EEEEEENS_12float_e4m3_tENS5_IJlSC_lEEESK_SL_NS4_8TiledMMAINS4_8MMA_AtomIJNS4_4SM904GMMA31MMA_64x256x32_F32E4M3E4M3_SS_TNILNSP_7ScaleInE1ELSR_1EEEEEENS4_6LayoutISD_NS5_IJSC_NSA_ILi0EEESV_EEEEENS5_IJNS4_10UnderscoreESY_SY_EEEEENS4_13SM90_TMA_LOADENS4_14ComposedLayoutINS4_7SwizzleILi2ELi4ELi3EEENS4_18smem_ptr_flag_bitsILi8EEENSU_INS5_IJNSA_ILi8EEESI_EEENS5_IJSI_SC_EEEEEEEvNS4_8identityENS4_23SM90_TMA_LOAD_MULTICASTES1B_vS1C_EENS_8epilogue10collective18CollectiveEpilogueINS1F_22Sm90TmaWarpSpecializedILi4ELi2ELi16ELb0ELb0EEEJSJ_NS5_IJSG_NSA_ILi32EEEEEESK_SL_SK_SL_NS1F_6fusion15FusionCallbacksIS1J_NS1M_13LinCombEltActINS1F_6thread4SiLuESK_fSK_fLNS_15FloatRoundStyleE2EEESJ_S1L_JEEES11_NS12_INS13_ILi1ELi4ELi3EEES16_NSU_INS5_IJS17_S1K_EEENS5_IJS1K_SC_EEEEEEENS4_39AutoVectorizingCopyWithAssumedAlignmentILi128EEENS4_14SM90_TMA_STOREES1Y_S20_NS4_9Copy_AtomIJNS4_17SM90_U32x4_STSM_NENS_6half_tEEEEvEEEvvEEEEvNT_6ParamsE --------------------------
	.section	.nv.constant0._ZN7cutlass13device_kernelINS_4gemm6kernel13GemmUniversalIN4cute5tupleIJiiiiEEENS1_10collective13CollectiveMmaINS1_37MainloopSm90TmaGmmaWarpSpecializedFP8ILi8ENS5_IJNS4_1CILi2EEENSA_ILi1EEESC_EEENS1_35KernelTmaWarpSpecializedCooperativeEEENS5_IJNSA_ILi128EEENSA_ILi256EEENSA_ILi64EEEEEENS_12float_e4m3_tENS5_IJlSC_lEEESK_SL_NS4_8TiledMMAINS4_8MMA_AtomIJNS4_4SM904GMMA31MMA_64x256x32_F32E4M3E4M3_SS_TNILNSP_7ScaleInE1ELSR_1EEEEEENS4_6LayoutISD_NS5_IJSC_NSA_ILi0EEESV_EEEEENS5_IJNS4_10UnderscoreESY_SY_EEEEENS4_13SM90_TMA_LOADENS4_14ComposedLayoutINS4_7SwizzleILi2ELi4ELi3EEENS4_18smem_ptr_flag_bitsILi8EEENSU_INS5_IJNSA_ILi8EEESI_EEENS5_IJSI_SC_EEEEEEEvNS4_8identityENS4_23SM90_TMA_LOAD_MULTICASTES1B_vS1C_EENS_8epilogue10collective18CollectiveEpilogueINS1F_22Sm90TmaWarpSpecializedILi4ELi2ELi16ELb0ELb0EEEJSJ_NS5_IJSG_NSA_ILi32EEEEEESK_SL_SK_SL_NS1F_6fusion15FusionCallbacksIS1J_NS1M_13LinCombEltActINS1F_6thread4SiLuESK_fSK_fLNS_15FloatRoundStyleE2EEESJ_S1L_JEEES11_NS12_INS13_ILi1ELi4ELi3EEES16_NSU_INS5_IJS17_S1K_EEENS5_IJS1K_SC_EEEEEEENS4_39AutoVectorizingCopyWithAssumedAlignmentILi128EEENS4_14SM90_TMA_STOREES1Y_S20_NS4_9Copy_AtomIJNS4_17SM90_U32x4_STSM_NENS_6half_tEEEEvEEEvvEEEEvNT_6ParamsE,"a",@progbits
	.sectionflags	@""
	.align	4
.nv.constant0._ZN7cutlass13device_kernelINS_4gemm6kernel13GemmUniversalIN4cute5tupleIJiiiiEEENS1_10collective13CollectiveMmaINS1_37MainloopSm90TmaGmmaWarpSpecializedFP8ILi8ENS5_IJNS4_1CILi2EEENSA_ILi1EEESC_EEENS1_35KernelTmaWarpSpecializedCooperativeEEENS5_IJNSA_ILi128EEENSA_ILi256EEENSA_ILi64EEEEEENS_12float_e4m3_tENS5_IJlSC_lEEESK_SL_NS4_8TiledMMAINS4_8MMA_AtomIJNS4_4SM904GMMA31MMA_64x256x32_F32E4M3E4M3_SS_TNILNSP_7ScaleInE1ELSR_1EEEEEENS4_6LayoutISD_NS5_IJSC_NSA_ILi0EEESV_EEEEENS5_IJNS4_10UnderscoreESY_SY_EEEEENS4_13SM90_TMA_LOADENS4_14ComposedLayoutINS4_7SwizzleILi2ELi4ELi3EEENS4_18smem_ptr_flag_bitsILi8EEENSU_INS5_IJNSA_ILi8EEESI_EEENS5_IJSI_SC_EEEEEEEvNS4_8identityENS4_23SM90_TMA_LOAD_MULTICASTES1B_vS1C_EENS_8epilogue10collective18CollectiveEpilogueINS1F_22Sm90TmaWarpSpecializedILi4ELi2ELi16ELb0ELb0EEEJSJ_NS5_IJSG_NSA_ILi32EEEEEESK_SL_SK_SL_NS1F_6fusion15FusionCallbacksIS1J_NS1M_13LinCombEltActINS1F_6thread4SiLuESK_fSK_fLNS_15FloatRoundStyleE2EEESJ_S1L_JEEES11_NS12_INS13_ILi1ELi4ELi3EEES16_NSU_INS5_IJS17_S1K_EEENS5_IJS1K_SC_EEEEEEENS4_39AutoVectorizingCopyWithAssumedAlignmentILi128EEENS4_14SM90_TMA_STOREES1Y_S20_NS4_9Copy_AtomIJNS4_17SM90_U32x4_STSM_NENS_6half_tEEEEvEEEvvEEEEvNT_6ParamsE:
	.zero		2432


//--------------------- SYMBOLS --------------------------

	.type		.nv.reservedSmem.offset0,@object
	.size		.nv.reservedSmem.offset0,0x4
	.type		__assertfail,@function
